def matmul_kernel(
    a_ptr,
    b_ptr,
    c_ptr,
    M,
    N,
    K,
    stride_am,
    stride_ak,
    stride_bk,
    stride_bn,
    stride_cm,
    stride_cn,
    BLOCK_M: tl.constexpr,
    BLOCK_N: tl.constexpr,
    BLOCK_K: tl.constexpr,
    GROUP_M: tl.constexpr,
):
    pid = tl.program_id(axis=0)
    num_pid_m = tl.cdiv(M, BLOCK_M)
    num_pid_n = tl.cdiv(N, BLOCK_N)
    num_pid_in_group = GROUP_M * num_pid_n
    group_id = pid // num_pid_in_group
    first_pid_m = group_id * GROUP_M
    group_size_m = min(num_pid_m - first_pid_m, GROUP_M)
    pid_m = first_pid_m + ((pid % num_pid_in_group) % group_size_m)
    pid_n = (pid % num_pid_in_group) // group_size_m

    offs_am = (pid_m * BLOCK_M + tl.arange(0, BLOCK_M)) % M
    offs_bn = (pid_n * BLOCK_N + tl.arange(0, BLOCK_N)) % N
    offs_k = tl.arange(0, BLOCK_K)
    a_ptrs = a_ptr + offs_am[:, None] * stride_am + offs_k[None, :] * stride_ak
    b_ptrs = b_ptr + offs_k[:, None] * stride_bk + offs_bn[None, :] * stride_bn

    acc = tl.zeros((BLOCK_M, BLOCK_N), dtype=tl.float32)
    for kk in range(0, tl.cdiv(K, BLOCK_K)):
        a = tl.load(a_ptrs, mask=offs_k[None, :] < K - kk * BLOCK_K, other=0.0)
        b = tl.load(b_ptrs, mask=offs_k[:, None] < K - kk * BLOCK_K, other=0.0)
        acc = tl.dot(a, b, acc)
        a_ptrs += BLOCK_K * stride_ak
        b_ptrs += BLOCK_K * stride_bk

    c = acc.to(c_ptr.dtype.element_ty)
    offs_cm = pid_m * BLOCK_M + tl.arange(0, BLOCK_M)
    offs_cn = pid_n * BLOCK_N + tl.arange(0, BLOCK_N)
    c_ptrs = c_ptr + offs_cm[:, None] * stride_cm + offs_cn[None, :] * stride_cn
    mask = (offs_cm[:, None] < M) & (offs_cn[None, :] < N)
    tl.store(c_ptrs, c, mask=mask)

# config = {"BLOCK_K": 128, "BLOCK_M": 256, "BLOCK_N": 16, "GROUP_M": 8, "arch": "sm_90", "dtype": "fp16", "num_ctas": 1, "num_stages": 2, "num_warps": 2}
# arch = sm_90


// ===== COMPILED SASS (sm_90a) =====

	.target	sm_90a

	.elftype	@"ET_EXEC"


//--------------------- .note.nv.tkinfo           --------------------------
	.section	.note.nv.tkinfo,"",@"SHT_NOTE"
	.sectionflags	@"SHF_NOTE_NV_TKINFO"
	.tkinfo
        /*0018*/ 	.word	0x00000002
        /*0030*/ 	.string	""
        /*0030*/ 	.string	"ptxas"
        /*0030*/ 	.string	"Cuda compilation tools, release 13.0, V13.0.88"
        /*0030*/ 	.string	"Build cuda_13.0.r13.0/compiler.36424714_0"
        /*0030*/ 	.string	"-v  -suppress-debug-info  -lineinfo  -arch sm_90a "



//--------------------- .note.nv.cuinfo           --------------------------
	.section	.note.nv.cuinfo,"",@"SHT_NOTE"
	.sectionflags	@"SHF_NOTE_NV_CUINFO"
        /*0018*/ 	.short	0x0002
        /*001a*/ 	.short	0x005a
        /*001c*/ 	.short	0x0082
	.zero		2


//--------------------- .nv.info                  --------------------------
	.section	.nv.info,"",@"SHT_CUDA_INFO"
	.align	4


	//----- nvinfo : EIATTR_REGCOUNT
	.align		4
        /*0000*/ 	.byte	0x04, 0x2f
        /*0002*/ 	.short	(.L_1 - .L_0)
	.align		4
.L_0:
        /*0004*/ 	.word	index@(matmul_kernel)
        /*0008*/ 	.word	0x00000020


	//----- nvinfo : EIATTR_FRAME_SIZE
	.align		4
.L_1:
        /*000c*/ 	.byte	0x04, 0x11
        /*000e*/ 	.short	(.L_3 - .L_2)
	.align		4
.L_2:
        /*0010*/ 	.word	index@(matmul_kernel)
        /*0014*/ 	.word	0x00002c88


	//----- nvinfo : EIATTR_MIN_STACK_SIZE
	.align		4
.L_3:
        /*0018*/ 	.byte	0x04, 0x12
        /*001a*/ 	.short	(.L_5 - .L_4)
	.align		4
.L_4:
        /*001c*/ 	.word	index@(matmul_kernel)
        /*0020*/ 	.word	0x00002c88
.L_5:


//--------------------- .nv.compat                --------------------------
	.section	.nv.compat,"",@"SHT_CUDA_COMPAT_INFO"
	.align	4
        /*0000*/ 	.byte	0x02, 0x09, 0x01, 0x00, 0x02, 0x02, 0x01, 0x00, 0x02, 0x05, 0x05, 0x00, 0x03, 0x07, 0x01, 0x01
        /*0010*/ 	.byte	0x02, 0x03, 0x00, 0x00, 0x02, 0x06, 0x01, 0x00, 0x04, 0x0b, 0x08, 0x00, 0x00, 0x00, 0x00, 0x00
        /*0020*/ 	.byte	0x00, 0x00, 0x00, 0x00


//--------------------- .nv.info.matmul_kernel    --------------------------
	.section	.nv.info.matmul_kernel,"",@"SHT_CUDA_INFO"
	.sectionflags	@""
	.align	4


	//----- nvinfo : EIATTR_CUDA_API_VERSION
	.align		4
        /*0000*/ 	.byte	0x04, 0x37
        /*0002*/ 	.short	(.L_7 - .L_6)
.L_6:
        /*0004*/ 	.word	0x00000082


	//----- nvinfo : EIATTR_KPARAM_INFO
	.align		4
.L_7:
        /*0008*/ 	.byte	0x04, 0x17
        /*000a*/ 	.short	(.L_9 - .L_8)
.L_8:
        /*000c*/ 	.word	0x00000000
        /*0010*/ 	.short	0x000d
        /*0012*/ 	.short	0x0048
        /*0014*/ 	.byte	0x00, 0xf4, 0x21, 0x00


	//----- nvinfo : EIATTR_KPARAM_INFO
	.align		4
.L_9:
        /*0018*/ 	.byte	0x04, 0x17
        /*001a*/ 	.short	(.L_11 - .L_10)
.L_10:
        /*001c*/ 	.word	0x00000000
        /*0020*/ 	.short	0x000c
        /*0022*/ 	.short	0x0040
        /*0024*/ 	.byte	0x00, 0xf4, 0x21, 0x00


	//----- nvinfo : EIATTR_KPARAM_INFO
	.align		4
.L_11:
        /*0028*/ 	.byte	0x04, 0x17
        /*002a*/ 	.short	(.L_13 - .L_12)
.L_12:
        /*002c*/ 	.word	0x00000000
        /*0030*/ 	.short	0x000b
        /*0032*/ 	.short	0x0038
        /*0034*/ 	.byte	0x00, 0xf0, 0x11, 0x00


	//----- nvinfo : EIATTR_KPARAM_INFO
	.align		4
.L_13:
        /*0038*/ 	.byte	0x04, 0x17
        /*003a*/ 	.short	(.L_15 - .L_14)
.L_14:
        /*003c*/ 	.word	0x00000000
        /*0040*/ 	.short	0x000a
        /*0042*/ 	.short	0x0034
        /*0044*/ 	.byte	0x00, 0xf0, 0x11, 0x00


	//----- nvinfo : EIATTR_KPARAM_INFO
	.align		4
.L_15:
        /*0048*/ 	.byte	0x04, 0x17
        /*004a*/ 	.short	(.L_17 - .L_16)
.L_16:
        /*004c*/ 	.word	0x00000000
        /*0050*/ 	.short	0x0009
        /*0052*/ 	.short	0x0030
        /*0054*/ 	.byte	0x00, 0xf0, 0x11, 0x00


	//----- nvinfo : EIATTR_KPARAM_INFO
	.align		4
.L_17:
        /*0058*/ 	.byte	0x04, 0x17
        /*005a*/ 	.short	(.L_19 - .L_18)
.L_18:
        /*005c*/ 	.word	0x00000000
        /*0060*/ 	.short	0x0008
        /*0062*/ 	.short	0x002c
        /*0064*/ 	.byte	0x00, 0xf0, 0x11, 0x00


	//----- nvinfo : EIATTR_KPARAM_INFO
	.align		4
.L_19:
        /*0068*/ 	.byte	0x04, 0x17
        /*006a*/ 	.short	(.L_21 - .L_20)
.L_20:
        /*006c*/ 	.word	0x00000000
        /*0070*/ 	.short	0x0007
        /*0072*/ 	.short	0x0028
        /*0074*/ 	.byte	0x00, 0xf0, 0x11, 0x00


	//----- nvinfo : EIATTR_KPARAM_INFO
	.align		4
.L_21:
        /*0078*/ 	.byte	0x04, 0x17
        /*007a*/ 	.short	(.L_23 - .L_22)
.L_22:
        /*007c*/ 	.word	0x00000000
        /*0080*/ 	.short	0x0006
        /*0082*/ 	.short	0x0024
        /*0084*/ 	.byte	0x00, 0xf0, 0x11, 0x00


	//----- nvinfo : EIATTR_KPARAM_INFO
	.align		4
.L_23:
        /*0088*/ 	.byte	0x04, 0x17
        /*008a*/ 	.short	(.L_25 - .L_24)
.L_24:
        /*008c*/ 	.word	0x00000000
        /*0090*/ 	.short	0x0005
        /*0092*/ 	.short	0x0020
        /*0094*/ 	.byte	0x00, 0xf0, 0x11, 0x00


	//----- nvinfo : EIATTR_KPARAM_INFO
	.align		4
.L_25:
        /*0098*/ 	.byte	0x04, 0x17
        /*009a*/ 	.short	(.L_27 - .L_26)
.L_26:
        /*009c*/ 	.word	0x00000000
        /*00a0*/ 	.short	0x0004
        /*00a2*/ 	.short	0x001c
        /*00a4*/ 	.byte	0x00, 0xf0, 0x11, 0x00


	//----- nvinfo : EIATTR_KPARAM_INFO
	.align		4
.L_27:
        /*00a8*/ 	.byte	0x04, 0x17
        /*00aa*/ 	.short	(.L_29 - .L_28)
.L_28:
        /*00ac*/ 	.word	0x00000000
        /*00b0*/ 	.short	0x0003
        /*00b2*/ 	.short	0x0018
        /*00b4*/ 	.byte	0x00, 0xf0, 0x11, 0x00


	//----- nvinfo : EIATTR_KPARAM_INFO
	.align		4
.L_29:
        /*00b8*/ 	.byte	0x04, 0x17
        /*00ba*/ 	.short	(.L_31 - .L_30)
.L_30:
        /*00bc*/ 	.word	0x00000000
        /*00c0*/ 	.short	0x0002
        /*00c2*/ 	.short	0x0010
        /*00c4*/ 	.byte	0x00, 0xf4, 0x21, 0x00


	//----- nvinfo : EIATTR_KPARAM_INFO
	.align		4
.L_31:
        /*00c8*/ 	.byte	0x04, 0x17
        /*00ca*/ 	.short	(.L_33 - .L_32)
.L_32:
        /*00cc*/ 	.word	0x00000000
        /*00d0*/ 	.short	0x0001
        /*00d2*/ 	.short	0x0008
        /*00d4*/ 	.byte	0x00, 0xf4, 0x21, 0x00


	//----- nvinfo : EIATTR_KPARAM_INFO
	.align		4
.L_33:
        /*00d8*/ 	.byte	0x04, 0x17
        /*00da*/ 	.short	(.L_35 - .L_34)
.L_34:
        /*00dc*/ 	.word	0x00000000
        /*00e0*/ 	.short	0x0000
        /*00e2*/ 	.short	0x0000
        /*00e4*/ 	.byte	0x00, 0xf4, 0x21, 0x00


	//----- nvinfo : EIATTR_SPARSE_MMA_MASK
	.align		4
.L_35:
        /*00e8*/ 	.byte	0x03, 0x50
        /*00ea*/ 	.short	0x0000


	//----- nvinfo : EIATTR_MAXREG_COUNT
	.align		4
        /*00ec*/ 	.byte	0x03, 0x1b
        /*00ee*/ 	.short	0x00ff


	//----- nvinfo : EIATTR_NUM_BARRIERS
	.align		4
        /*00f0*/ 	.byte	0x02, 0x4c
        /*00f2*/ 	.byte	0x01
	.zero		1


	//----- nvinfo : EIATTR_ANNOTATIONS
	.align		4
        /*00f4*/ 	.byte	0x04, 0x55
        /*00f6*/ 	.short	(.L_37 - .L_36)


	//   ....[0]....
.L_36:
        /*00f8*/ 	.word	0x00000001
        /*00fc*/ 	.byte	0xc0, 0x00, 0x00, 0x00, 0x01, 0x00, 0x00, 0x00, 0xe0, 0x00, 0x00, 0x00, 0x01, 0x00, 0x00, 0x00
        /* <DEDUP_REMOVED lines=80> */
        /*060c*/ 	.byte	0x30, 0x26, 0x00, 0x00


	//----- nvinfo : EIATTR_MERCURY_ISA_VERSION
	.align		4
.L_37:
        /*0610*/ 	.byte	0x03, 0x5f
        /*0612*/ 	.short	0x0101


	//----- nvinfo : EIATTR_EXIT_INSTR_OFFSETS
	.align		4
        /*0614*/ 	.byte	0x04, 0x1c
        /*0616*/ 	.short	(.L_39 - .L_38)


	//   ....[0]....
.L_38:
        /*0618*/ 	.word	0x0003a9b0


	//   ....[1]....
        /*061c*/ 	.word	0x0003a9e0


	//----- nvinfo : EIATTR_REQNTID
	.align		4
.L_39:
        /*0620*/ 	.byte	0x04, 0x10
        /*0622*/ 	.short	(.L_41 - .L_40)
.L_40:
        /*0624*/ 	.word	0x00000040
        /*0628*/ 	.word	0x00000001
        /*062c*/ 	.word	0x00000001


	//----- nvinfo : EIATTR_CBANK_PARAM_SIZE
	.align		4
.L_41:
        /*0630*/ 	.byte	0x03, 0x19
        /*0632*/ 	.short	0x0050


	//----- nvinfo : EIATTR_PARAM_CBANK
	.align		4
        /*0634*/ 	.byte	0x04, 0x0a
        /*0636*/ 	.short	(.L_43 - .L_42)
	.align		4
.L_42:
        /*0638*/ 	.word	index@(.nv.constant0.matmul_kernel)
        /*063c*/ 	.short	0x0210
        /*063e*/ 	.short	0x0050


	//----- nvinfo : EIATTR_SW_WAR
	.align		4
.L_43:
        /*0640*/ 	.byte	0x04, 0x36
        /*0642*/ 	.short	(.L_45 - .L_44)
.L_44:
        /*0644*/ 	.word	0x00000008
.L_45:


//--------------------- .nv.callgraph             --------------------------
	.section	.nv.callgraph,"",@"SHT_CUDA_CALLGRAPH"
	.align	4
	.sectionentsize	8
	.align		4
        /*0000*/ 	.word	0x00000000
	.align		4
        /*0004*/ 	.word	0xffffffff
	.align		4
        /*0008*/ 	.word	0x00000000
	.align		4
        /*000c*/ 	.word	0xfffffffe
	.align		4
        /*0010*/ 	.word	0x00000000
	.align		4
        /*0014*/ 	.word	0xfffffffd
	.align		4
        /*0018*/ 	.word	0x00000000
	.align		4
        /*001c*/ 	.word	0xfffffffc


//--------------------- .text.matmul_kernel       --------------------------
	.section	.text.matmul_kernel,"ax",@progbits
	.align	128
        .global         matmul_kernel
        .type           matmul_kernel,@function
        .size           matmul_kernel,(.L_x_3 - matmul_kernel)
        .other          matmul_kernel,@"STO_CUDA_ENTRY STV_DEFAULT"
matmul_kernel:
.text.matmul_kernel:
[----:B------:R-:W0:Y:S08]  /*0000*/  LDC R1, c[0x0][0x28] ;  /* 0x00000a00ff017b82 */ /* 0x000e300000000800 */
[----:B------:R-:W1:Y:S01]  /*0010*/  LDC.64 R2, c[0x0][0x228] ;  /* 0x00008a00ff027b82 */ /* 0x000e620000000a00 */
[----:B------:R-:W2:Y:S01]  /*0020*/  S2R R29, SR_TID.X ;  /* 0x00000000001d7919 */ /* 0x000ea20000002100 */
[----:B0-----:R-:W-:Y:S01]  /*0030*/  VIADD R1, R1, 0xffffd378 ;  /* 0xffffd37801017836 */ /* 0x001fe20000000000 */
[----:B------:R-:W-:-:S02]  /*0040*/  CS2R R14, SRZ ;  /* 0x00000000000e7805 */ /* 0x000fc4000001ff00 */
[----:B------:R-:W-:Y:S02]  /*0050*/  CS2R R16, SRZ ;  /* 0x0000000000107805 */ /* 0x000fe4000001ff00 */
[----:B------:R-:W-:Y:S02]  /*0060*/  CS2R R18, SRZ ;  /* 0x0000000000127805 */ /* 0x000fe4000001ff00 */
[----:B------:R-:W-:Y:S02]  /*0070*/  CS2R R20, SRZ ;  /* 0x0000000000147805 */ /* 0x000fe4000001ff00 */
[----:B------:R-:W-:Y:S02]  /*0080*/  CS2R R22, SRZ ;  /* 0x0000000000167805 */ /* 0x000fe4000001ff00 */
[----:B------:R-:W-:Y:S02]  /*0090*/  CS2R R24, SRZ ;  /* 0x0000000000187805 */ /* 0x000fe4000001ff00 */
[----:B------:R-:W-:Y:S01]  /*00a0*/  CS2R R26, SRZ ;  /* 0x00000000001a7805 */ /* 0x000fe2000001ff00 */
[----:B-1----:R-:W-:Y:S01]  /*00b0*/  VIADD R0, R3, 0xf ;  /* 0x0000000f03007836 */ /* 0x002fe20000000000 */
[----:B------:R-:W-:Y:S04]  /*00c0*/  STL [R1+0x19b0], R3 ;  /* 0x0019b00301007387 */ /* 0x000fe80000100800 */
[----:B------:R-:W-:Y:S01]  /*00d0*/  SHF.R.S32.HI R5, RZ, 0x1f, R0 ;  /* 0x0000001fff057819 */ /* 0x000fe20000011400 */
[----:B------:R0:W-:Y:S03]  /*00e0*/  STL [R1+0x19b4], R2 ;  /* 0x0019b40201007387 */ /* 0x0001e60000100800 */
[----:B------:R-:W-:Y:S01]  /*00f0*/  LEA.HI R5, R5, R0, RZ, 0x4 ;  /* 0x0000000005057211 */ /* 0x000fe200078f20ff */
[----:B------:R-:W-:Y:S03]  /*0100*/  STL [R1+0x10], RZ ;  /* 0x000010ff01007387 */ /* 0x000fe60000100800 */
[----:B------:R-:W-:Y:S01]  /*0110*/  SHF.R.S32.HI R0, RZ, 0x4, R5 ;  /* 0x00000004ff007819 */ /* 0x000fe20000011405 */
[----:B------:R-:W-:Y:S04]  /*0120*/  STL [R1+0x14], RZ ;  /* 0x000014ff01007387 */ /* 0x000fe80000100800 */
[----:B------:R-:W-:Y:S01]  /*0130*/  IMAD.SHL.U32 R0, R0, 0x8, RZ ;  /* 0x0000000800007824 */ /* 0x000fe200078e00ff */
[----:B------:R-:W1:Y:S04]  /*0140*/  S2R R5, SR_CTAID.X ;  /* 0x0000000000057919 */ /* 0x000e680000002500 */
[-C--:B------:R-:W-:Y:S01]  /*0150*/  IABS R9, R0.reuse ;  /* 0x0000000000097213 */ /* 0x080fe20000000000 */
[----:B------:R-:W-:Y:S01]  /*0160*/  STL [R1+0x18], RZ ;  /* 0x000018ff01007387 */ /* 0x000fe20000100800 */
[----:B------:R-:W-:-:S02]  /*0170*/  IABS R12, R0 ;  /* 0x00000000000c7213 */ /* 0x000fc40000000000 */
[----:B------:R-:W3:Y:S01]  /*0180*/  I2F.RP R4, R9 ;  /* 0x0000000900047306 */ /* 0x000ee20000209400 */
[----:B------:R-:W-:Y:S04]  /*0190*/  STL [R1+0x1c], RZ ;  /* 0x00001cff01007387 */ /* 0x000fe80000100800 */
[----:B------:R-:W-:Y:S04]  /*01a0*/  STL [R1], RZ ;  /* 0x000000ff01007387 */ /* 0x000fe80000100800 */
[----:B------:R-:W-:Y:S04]  /*01b0*/  STL [R1+0x4], RZ ;  /* 0x000004ff01007387 */ /* 0x000fe80000100800 */
[----:B------:R-:W-:Y:S01]  /*01c0*/  STL [R1+0x8], RZ ;  /* 0x000008ff01007387 */ /* 0x000fe20000100800 */
[----:B---3--:R-:W3:Y:S03]  /*01d0*/  MUFU.RCP R4, R4 ;  /* 0x0000000400047308 */ /* 0x008ee60000001000 */
[----:B------:R-:W-:Y:S01]  /*01e0*/  STL [R1+0xc], RZ ;  /* 0x00000cff01007387 */ /* 0x000fe20000100800 */
[----:B-1----:R-:W-:Y:S01]  /*01f0*/  IABS R10, R5 ;  /* 0x00000005000a7213 */ /* 0x002fe20000000000 */
[----:B---3--:R-:W-:-:S02]  /*0200*/  VIADD R6, R4, 0xffffffe ;  /* 0x0ffffffe04067836 */ /* 0x008fc40000000000 */
[----:B------:R-:W-:Y:S01]  /*0210*/  IMAD.MOV R4, RZ, RZ, -R12 ;  /* 0x000000ffff047224 */ /* 0x000fe200078e0a0c */
[----:B------:R-:W-:Y:S01]  /*0220*/  ULDC.64 UR10, c[0x0][0x208] ;  /* 0x00008200000a7ab9 */ /* 0x000fe20000000a00 */
[----:B------:R1:W3:Y:S01]  /*0230*/  F2I.FTZ.U32.TRUNC.NTZ R7, R6 ;  /* 0x0000000600077305 */ /* 0x0002e2000021f000 */
[----:B------:R-:W-:Y:S01]  /*0240*/  CS2R R12, SRZ ;  /* 0x00000000000c7805 */ /* 0x000fe2000001ff00 */
[----:B-1----:R-:W-:Y:S02]  /*0250*/  IMAD.MOV.U32 R6, RZ, RZ, RZ ;  /* 0x000000ffff067224 */ /* 0x002fe400078e00ff */
[----:B---3--:R-:W-:-:S04]  /*0260*/  IMAD.MOV R8, RZ, RZ, -R7 ;  /* 0x000000ffff087224 */ /* 0x008fc800078e0a07 */
[----:B------:R-:W-:Y:S02]  /*0270*/  IMAD R11, R8, R9, RZ ;  /* 0x00000009080b7224 */ /* 0x000fe400078e02ff */
[----:B------:R-:W-:Y:S02]  /*0280*/  IMAD.MOV.U32 R8, RZ, RZ, R10 ;  /* 0x000000ffff087224 */ /* 0x000fe400078e000a */
[----:B------:R-:W-:-:S06]  /*0290*/  IMAD.HI.U32 R7, R7, R11, R6 ;  /* 0x0000000b07077227 */ /* 0x000fcc00078e0006 */
[----:B------:R-:W-:-:S04]  /*02a0*/  IMAD.HI.U32 R7, R7, R8, RZ ;  /* 0x0000000807077227 */ /* 0x000fc800078e00ff */
[----:B------:R-:W-:-:S05]  /*02b0*/  IMAD R4, R7, R4, R8 ;  /* 0x0000000407047224 */ /* 0x000fca00078e0208 */
[----:B------:R-:W-:-:S13]  /*02c0*/  ISETP.GT.U32.AND P1, PT, R9, R4, PT ;  /* 0x000000040900720c */ /* 0x000fda0003f24070 */
[----:B------:R-:W-:Y:S02]  /*02d0*/  @!P1 IMAD.IADD R4, R4, 0x1, -R9 ;  /* 0x0000000104049824 */ /* 0x000fe400078e0a09 */
[----:B------:R-:W-:Y:S01]  /*02e0*/  @!P1 VIADD R7, R7, 0x1 ;  /* 0x0000000107079836 */ /* 0x000fe20000000000 */
[----:B------:R-:W-:Y:S02]  /*02f0*/  ISETP.NE.AND P1, PT, R0, RZ, PT ;  /* 0x000000ff0000720c */ /* 0x000fe40003f25270 */
[----:B------:R-:W-:Y:S02]  /*0300*/  ISETP.GE.U32.AND P0, PT, R4, R9, PT ;  /* 0x000000090400720c */ /* 0x000fe40003f06070 */
[----:B------:R-:W-:-:S04]  /*0310*/  LOP3.LUT R4, R5, R0, RZ, 0x3c, !PT ;  /* 0x0000000005047212 */ /* 0x000fc800078e3cff */
[----:B------:R-:W-:Y:S01]  /*0320*/  ISETP.GE.AND P2, PT, R4, RZ, PT ;  /* 0x000000ff0400720c */ /* 0x000fe20003f46270 */
[----:B------:R-:W-:-:S06]  /*0330*/  VIADD R4, R2, 0xff ;  /* 0x000000ff02047836 */ /* 0x000fcc0000000000 */
[----:B------:R-:W-:-:S04]  /*0340*/  @P0 VIADD R7, R7, 0x1 ;  /* 0x0000000107070836 */ /* 0x000fc80000000000 */
[----:B------:R-:W-:Y:S01]  /*0350*/  IMAD.MOV.U32 R6, RZ, RZ, R7 ;  /* 0x000000ffff067224 */ /* 0x000fe200078e0007 */
[----:B------:R-:W-:-:S03]  /*0360*/  SHF.R.S32.HI R7, RZ, 0x1f, R4 ;  /* 0x0000001fff077819 */ /* 0x000fc60000011404 */
[----:B------:R-:W-:Y:S01]  /*0370*/  @!P2 IMAD.MOV R6, RZ, RZ, -R6 ;  /* 0x000000ffff06a224 */ /* 0x000fe200078e0a06 */
[----:B------:R-:W-:Y:S02]  /*0380*/  @!P1 LOP3.LUT R6, RZ, R0, RZ, 0x33, !PT ;  /* 0x00000000ff069212 */ /* 0x000fe400078e33ff */
[----:B------:R-:W-:-:S03]  /*0390*/  LEA.HI R7, R7, R4, RZ, 0x8 ;  /* 0x0000000407077211 */ /* 0x000fc600078f40ff */
[----:B------:R-:W-:Y:S02]  /*03a0*/  IMAD.SHL.U32 R28, R6, 0x8, RZ ;  /* 0x00000008061c7824 */ /* 0x000fe400078e00ff */
[----:B------:R-:W-:-:S03]  /*03b0*/  IMAD.MOV R6, RZ, RZ, -R6 ;  /* 0x000000ffff067224 */ /* 0x000fc600078e0a06 */
[----:B------:R-:W-:Y:S01]  /*03c0*/  LEA.HI.SX32 R4, R7, -R28, 0x18 ;  /* 0x8000001c07047211 */ /* 0x000fe200078fc2ff */
[----:B------:R-:W-:Y:S02]  /*03d0*/  IMAD R11, R0, R6, R5 ;  /* 0x00000006000b7224 */ /* 0x000fe400078e0205 */
[----:B------:R-:W-:Y:S01]  /*03e0*/  IMAD.MOV.U32 R6, RZ, RZ, RZ ;  /* 0x000000ffff067224 */ /* 0x000fe200078e00ff */
[----:B------:R-:W-:-:S04]  /*03f0*/  VIMNMX R4, R4, 0x8, PT ;  /* 0x0000000804047848 */ /* 0x000fc80003fe0100 */
[-C--:B------:R-:W-:Y:S02]  /*0400*/  IABS R10, R4.reuse ;  /* 0x00000004000a7213 */ /* 0x080fe40000000000 */
[----:B------:R-:W-:Y:S02]  /*0410*/  IABS R0, R4 ;  /* 0x0000000400007213 */ /* 0x000fe40000000000 */
[----:B------:R-:W1:Y:S08]  /*0420*/  I2F.RP R8, R10 ;  /* 0x0000000a00087306 */ /* 0x000e700000209400 */
[----:B-1----:R-:W1:Y:S02]  /*0430*/  MUFU.RCP R8, R8 ;  /* 0x0000000800087308 */ /* 0x002e640000001000 */
[----:B-1----:R-:W-:-:S06]  /*0440*/  VIADD R7, R8, 0xffffffe ;  /* 0x0ffffffe08077836 */ /* 0x002fcc0000000000 */
[----:B------:R-:W1:Y:S02]  /*0450*/  F2I.FTZ.U32.TRUNC.NTZ R7, R7 ;  /* 0x0000000700077305 */ /* 0x000e64000021f000 */
[----:B-1----:R-:W-:-:S04]  /*0460*/  IMAD.MOV R9, RZ, RZ, -R7 ;  /* 0x000000ffff097224 */ /* 0x002fc800078e0a07 */
[----:B------:R-:W-:Y:S01]  /*0470*/  IMAD.MOV.U32 R5, RZ, RZ, R9 ;  /* 0x000000ffff057224 */ /* 0x000fe200078e0009 */
[----:B------:R-:W-:-:S03]  /*0480*/  IABS R9, R11 ;  /* 0x0000000b00097213 */ /* 0x000fc60000000000 */
[----:B------:R-:W-:-:S04]  /*0490*/  IMAD R5, R5, R10, RZ ;  /* 0x0000000a05057224 */ /* 0x000fc800078e02ff */
[----:B------:R-:W-:-:S04]  /*04a0*/  IMAD.HI.U32 R6, R7, R5, R6 ;  /* 0x0000000507067227 */ /* 0x000fc800078e0006 */
[----:B------:R-:W-:Y:S02]  /*04b0*/  IMAD.MOV R5, RZ, RZ, -R0 ;  /* 0x000000ffff057224 */ /* 0x000fe400078e0a00 */
[----:B------:R-:W-:Y:S02]  /*04c0*/  IMAD.HI.U32 R0, R6, R9, RZ ;  /* 0x0000000906007227 */ /* 0x000fe400078e00ff */
[----:B------:R-:W1:Y:S02]  /*04d0*/  LDC R6, c[0x0][0x230] ;  /* 0x00008c00ff067b82 */ /* 0x000e640000000800 */
[----:B------:R-:W-:Y:S01]  /*04e0*/  IMAD R5, R0, R5, R9 ;  /* 0x0000000500057224 */ /* 0x000fe200078e0209 */
[----:B------:R-:W-:-:S04]  /*04f0*/  CS2R R8, SRZ ;  /* 0x0000000000087805 */ /* 0x000fc8000001ff00 */
[----:B------:R-:W-:-:S13]  /*0500*/  ISETP.GT.U32.AND P1, PT, R10, R5, PT ;  /* 0x000000050a00720c */ /* 0x000fda0003f24070 */
[----:B------:R-:W-:Y:S02]  /*0510*/  @!P1 IMAD.IADD R5, R5, 0x1, -R10 ;  /* 0x0000000105059824 */ /* 0x000fe400078e0a0a */
[----:B------:R-:W-:Y:S01]  /*0520*/  @!P1 VIADD R0, R0, 0x1 ;  /* 0x0000000100009836 */ /* 0x000fe20000000000 */
[----:B------:R-:W-:Y:S01]  /*0530*/  ISETP.NE.AND P1, PT, R4, RZ, PT ;  /* 0x000000ff0400720c */ /* 0x000fe20003f25270 */
[----:B-1----:R-:W-:Y:S01]  /*0540*/  VIADD R6, R6, 0x7f ;  /* 0x0000007f06067836 */ /* 0x002fe20000000000 */
[----:B------:R-:W-:Y:S02]  /*0550*/  ISETP.GE.U32.AND P0, PT, R5, R10, PT ;  /* 0x0000000a0500720c */ /* 0x000fe40003f06070 */
[----:B------:R-:W-:-:S04]  /*0560*/  LOP3.LUT R5, R11, R4, RZ, 0x3c, !PT ;  /* 0x000000040b057212 */ /* 0x000fc800078e3cff */
[----:B------:R-:W-:-:S07]  /*0570*/  ISETP.GE.AND P2, PT, R5, RZ, PT ;  /* 0x000000ff0500720c */ /* 0x000fce0003f46270 */
[----:B------:R-:W-:Y:S01]  /*0580*/  @P0 VIADD R0, R0, 0x1 ;  /* 0x0000000100000836 */ /* 0x000fe20000000000 */
[----:B------:R-:W-:Y:S02]  /*0590*/  ISETP.GE.AND P0, PT, R6, 0x80, PT ;  /* 0x000000800600780c */ /* 0x000fe40003f06270 */
[----:B------:R-:W-:-:S03]  /*05a0*/  CS2R R6, SRZ ;  /* 0x0000000000067805 */ /* 0x000fc6000001ff00 */
[----:B------:R-:W-:Y:S01]  /*05b0*/  @!P2 IMAD.MOV R0, RZ, RZ, -R0 ;  /* 0x000000ffff00a224 */ /* 0x000fe200078e0a00 */
[----:B------:R-:W-:-:S05]  /*05c0*/  @!P1 LOP3.LUT R0, RZ, R4, RZ, 0x33, !PT ;  /* 0x00000004ff009212 */ /* 0x000fca00078e33ff */
[----:B------:R-:W-:Y:S02]  /*05d0*/  IMAD.MOV R5, RZ, RZ, -R0 ;  /* 0x000000ffff057224 */ /* 0x000fe400078e0a00 */
[----:B------:R-:W-:Y:S02]  /*05e0*/  IMAD.SHL.U32 R0, R0, 0x10, RZ ;  /* 0x0000001000007824 */ /* 0x000fe400078e00ff */
[----:B------:R-:W-:Y:S01]  /*05f0*/  IMAD R5, R4, R5, R11 ;  /* 0x0000000504057224 */ /* 0x000fe200078e020b */
[----:B------:R-:W-:Y:S01]  /*0600*/  CS2R R10, SRZ ;  /* 0x00000000000a7805 */ /* 0x000fe2000001ff00 */
[----:B0-----:R-:W-:Y:S02]  /*0610*/  VIADD R2, R0, 0x2 ;  /* 0x0000000200027836 */ /* 0x001fe40000000000 */
[----:B------:R-:W-:Y:S01]  /*0620*/  IMAD.IADD R28, R28, 0x1, R5 ;  /* 0x000000011c1c7824 */ /* 0x000fe200078e0205 */
[----:B------:R-:W-:Y:S01]  /*0630*/  CS2R R4, SRZ ;  /* 0x0000000000047805 */ /* 0x000fe2000001ff00 */
[----:B------:R-:W-:-:S04]  /*0640*/  VIADD R3, R0, 0x3 ;  /* 0x0000000300037836 */ /* 0x000fc80000000000 */
[----:B------:R2:W-:Y:S04]  /*0650*/  STL [R1+0x19b8], R4 ;  /* 0x0019b80401007387 */ /* 0x0005e80000100800 */
[----:B------:R-:W-:Y:S01]  /*0660*/  STL [R1+0x199c], R0 ;  /* 0x00199c0001007387 */ /* 0x000fe20000100800 */
[----:B--2---:R-:W-:Y:S01]  /*0670*/  LOP3.LUT R4, R29, 0x3f, RZ, 0xc0, !PT ;  /* 0x0000003f1d047812 */ /* 0x004fe200078ec0ff */
[----:B------:R-:W-:-:S05]  /*0680*/  VIADD R29, R0, 0x1 ;  /* 0x00000001001d7836 */ /* 0x000fca0000000000 */
[----:B------:R0:W-:Y:S04]  /*0690*/  STL [R1+0x50], R29 ;  /* 0x0000501d01007387 */ /* 0x0001e80000100800 */
[----:B------:R1:W-:Y:S04]  /*06a0*/  STL [R1+0x4c], R2 ;  /* 0x00004c0201007387 */ /* 0x0003e80000100800 */
[----:B------:R2:W-:Y:S01]  /*06b0*/  STL [R1+0x48], R3 ;  /* 0x0000480301007387 */ /* 0x0005e20000100800 */
[C---:B0-----:R-:W-:Y:S02]  /*06c0*/  VIADD R29, R0.reuse, 0x4 ;  /* 0x00000004001d7836 */ /* 0x041fe40000000000 */
[----:B-1----:R-:W-:-:S03]  /*06d0*/  VIADD R2, R0, 0x5 ;  /* 0x0000000500027836 */ /* 0x002fc60000000000 */
[----:B------:R0:W-:Y:S01]  /*06e0*/  STL [R1+0x40], R29 ;  /* 0x0000401d01007387 */ /* 0x0001e20000100800 */
[----:B--2---:R-:W-:-:S03]  /*06f0*/  VIADD R3, R0, 0x6 ;  /* 0x0000000600037836 */ /* 0x004fc60000000000 */
        /* <DEDUP_REMOVED lines=14> */
[----:B0-----:R-:W-:Y:S02]  /*07e0*/  VIADD R29, R0, 0xd ;  /* 0x0000000d001d7836 */ /* 0x001fe40000000000 */
[----:B-1----:R-:W-:Y:S01]  /*07f0*/  IMAD.SHL.U32 R2, R28, 0x100, RZ ;  /* 0x000001001c027824 */ /* 0x002fe200078e00ff */
[----:B--2---:R-:W-:Y:S01]  /*0800*/  PRMT R3, R4, 0x6540, R28 ;  /* 0x0000654004037816 */ /* 0x004fe2000000001c */
[----:B------:R-:W-:-:S03]  /*0810*/  VIADD R28, R0, 0xe ;  /* 0x0000000e001c7836 */ /* 0x000fc60000000000 */
[----:B------:R-:W-:Y:S01]  /*0820*/  LOP3.LUT R2, R2, 0x40, R4, 0xfe, !PT ;  /* 0x0000004002027812 */ /* 0x000fe200078efe04 */
[----:B------:R-:W-:Y:S01]  /*0830*/  VIADD R0, R0, 0xf ;  /* 0x0000000f00007836 */ /* 0x000fe20000000000 */
[----:B------:R0:W5:Y:S04]  /*0840*/  LDL.LU R4, [R1+0x19b8] ;  /* 0x0019b80001047983 */ /* 0x0001680000300800 */
[----:B------:R-:W-:Y:S04]  /*0850*/  STL [R1+0x19a0], R3 ;  /* 0x0019a00301007387 */ /* 0x000fe80000100800 */
[----:B------:R1:W-:Y:S02]  /*0860*/  STL [R1+0x19a4], R2 ;  /* 0x0019a40201007387 */ /* 0x0003e40000100800 */
[----:B-1----:R-:W-:-:S02]  /*0870*/  LOP3.LUT R2, R3, 0x80, RZ, 0xfc, !PT ;  /* 0x0000008003027812 */ /* 0x002fc400078efcff */
[----:B------:R-:W-:-:S03]  /*0880*/  LOP3.LUT R3, R3, 0xc0, RZ, 0xfc, !PT ;  /* 0x000000c003037812 */ /* 0x000fc600078efcff */
[----:B------:R1:W-:Y:S04]  /*0890*/  STL [R1+0x19ac], R2 ;  /* 0x0019ac0201007387 */ /* 0x0003e80000100800 */
[----:B-1----:R0:W5:Y:S04]  /*08a0*/  LDL.LU R2, [R1+0x19b4] ;  /* 0x0019b40001027983 */ /* 0x0021680000300800 */
[----:B------:R1:W-:Y:S04]  /*08b0*/  STL [R1+0x19a8], R3 ;  /* 0x0019a80301007387 */ /* 0x0003e80000100800 */
[----:B-1----:R0:W5:Y:S01]  /*08c0*/  LDL.LU R3, [R1+0x19b0] ;  /* 0x0019b00001037983 */ /* 0x0021620000300800 */
[----:B------:R-:W-:Y:S05]  /*08d0*/  @!P0 BRA `(.L_x_0) ;  /* 0x0000038400c88947 */ /* 0x000fea0003800000 */
[----:B------:R-:W2:Y:S04]  /*08e0*/  LDL R21, [R1+0x19a0] ;  /* 0x0019a00001157983 */ /* 0x000ea80000100800 */
[----:B------:R-:W3:Y:S04]  /*08f0*/  LDL R22, [R1+0x19a4] ;  /* 0x0019a40001167983 */ /* 0x000ee80000100800 */
[----:B------:R-:W4:Y:S04]  /*0900*/  LDL R23, [R1+0x19ac] ;  /* 0x0019ac0001177983 */ /* 0x000f280000100800 */
[----:B------:R-:W4:Y:S04]  /*0910*/  LDL R24, [R1+0x19a8] ;  /* 0x0019a80001187983 */ /* 0x000f280000100800 */
[----:B------:R-:W4:Y:S01]  /*0920*/  LDL R27, [R1+0x28] ;  /* 0x00002800011b7983 */ /* 0x000f220000100800 */
[----:B-----5:R-:W-:-:S02]  /*0930*/  IABS R9, R2 ;  /* 0x0000000200097213 */ /* 0x020fc40000000000 */
[----:B------:R-:W-:Y:S01]  /*0940*/  IABS R8, R3 ;  /* 0x0000000300087213 */ /* 0x000fe20000000000 */
[----:B------:R-:W4:Y:S01]  /*0950*/  LDL.LU R26, [R1+0x24] ;  /* 0x00002400011a7983 */ /* 0x000f220000300800 */
[----:B------:R-:W1:Y:S01]  /*0960*/  I2F.RP R10, R9 ;  /* 0x00000009000a7306 */ /* 0x000e620000209400 */
[----:B------:R-:W-:Y:S01]  /*0970*/  IMAD.MOV.U32 R4, RZ, RZ, RZ ;  /* 0x000000ffff047224 */ /* 0x000fe200078e00ff */
[----:B------:R-:W-:Y:S01]  /*0980*/  ULDC UR4, c[0x0][0x23c] ;  /* 0x00008f0000047ab9 */ /* 0x000fe20000000800 */
[----:B------:R-:W4:Y:S01]  /*0990*/  LDL.LU R25, [R1+0x20] ;  /* 0x0000200001197983 */ /* 0x000f220000300800 */
[----:B------:R-:W-:Y:S01]  /*09a0*/  ULDC.64 UR6, c[0x0][0x218] ;  /* 0x0000860000067ab9 */ /* 0x000fe20000000a00 */
[----:B------:R-:W-:Y:S01]  /*09b0*/  ULDC UR9, c[0x0][0x238] ;  /* 0x00008e0000097ab9 */ /* 0x000fe20000000800 */
[----:B------:R-:W-:Y:S01]  /*09c0*/  ULDC UR15, c[0x0][0x230] ;  /* 0x00008c00000f7ab9 */ /* 0x000fe20000000800 */
[----:B------:R0:W-:Y:S01]  /*09d0*/  STL [R1+0x1a30], R3 ;  /* 0x001a300301007387 */ /* 0x0001e20000100800 */
[----:B------:R-:W-:Y:S01]  /*09e0*/  ULDC UR13, c[0x0][0x23c] ;  /* 0x00008f00000d7ab9 */ /* 0x000fe20000000800 */
[----:B-1----:R-:W1:Y:S02]  /*09f0*/  MUFU.RCP R10, R10 ;  /* 0x0000000a000a7308 */ /* 0x002e640000001000 */
[----:B0-----:R-:W4:Y:S06]  /*0a00*/  LDL.LU R3, [R1+0x2c] ;  /* 0x00002c0001037983 */ /* 0x001f2c0000300800 */
[----:B------:R-:W0:Y:S01]  /*0a10*/  I2F.RP R13, R8 ;  /* 0x00000008000d7306 */ /* 0x000e220000209400 */
[----:B-1----:R-:W-:-:S07]  /*0a20*/  VIADD R5, R10, 0xffffffe ;  /* 0x0ffffffe0a057836 */ /* 0x002fce0000000000 */
[----:B------:R-:W1:Y:S08]  /*0a30*/  F2I.FTZ.U32.TRUNC.NTZ R5, R5 ;  /* 0x0000000500057305 */ /* 0x000e70000021f000 */
[----:B0-----:R-:W0:Y:S01]  /*0a40*/  MUFU.RCP R7, R13 ;  /* 0x0000000d00077308 */ /* 0x001e220000001000 */
[----:B-1----:R-:W-:-:S04]  /*0a50*/  IMAD.MOV R6, RZ, RZ, -R5 ;  /* 0x000000ffff067224 */ /* 0x002fc800078e0a05 */
[----:B------:R-:W-:-:S04]  /*0a60*/  IMAD R6, R6, R9, RZ ;  /* 0x0000000906067224 */ /* 0x000fc800078e02ff */
[----:B------:R-:W-:-:S04]  /*0a70*/  IMAD.HI.U32 R4, R5, R6, R4 ;  /* 0x0000000605047227 */ /* 0x000fc800078e0004 */
[----:B0-----:R-:W-:-:S06]  /*0a80*/  VIADD R7, R7, 0xffffffe ;  /* 0x0ffffffe07077836 */ /* 0x001fcc0000000000 */
[----:B------:R-:W0:Y:S01]  /*0a90*/  F2I.FTZ.U32.TRUNC.NTZ R7, R7 ;  /* 0x0000000700077305 */ /* 0x000e22000021f000 */
[----:B--2---:R-:W-:Y:S02]  /*0aa0*/  IABS R12, R21 ;  /* 0x00000015000c7213 */ /* 0x004fe40000000000 */
[----:B---3--:R-:W-:-:S03]  /*0ab0*/  IABS R11, R22 ;  /* 0x00000016000b7213 */ /* 0x008fc60000000000 */
[----:B------:R-:W-:Y:S01]  /*0ac0*/  IMAD.HI.U32 R15, R4, R12, RZ ;  /* 0x0000000c040f7227 */ /* 0x000fe200078e00ff */
[----:B----4-:R-:W-:-:S03]  /*0ad0*/  IABS R10, R23 ;  /* 0x00000017000a7213 */ /* 0x010fc60000000000 */
[----:B------:R-:W-:Y:S02]  /*0ae0*/  IMAD.MOV R15, RZ, RZ, -R15 ;  /* 0x000000ffff0f7224 */ /* 0x000fe400078e0a0f */
[----:B------:R-:W-:Y:S01]  /*0af0*/  IMAD.HI.U32 R14, R4, R11, RZ ;  /* 0x0000000b040e7227 */ /* 0x000fe200078e00ff */
[----:B------:R-:W-:-:S03]  /*0b00*/  IABS R5, R24 ;  /* 0x0000001800057213 */ /* 0x000fc60000000000 */
[----:B------:R-:W-:Y:S02]  /*0b10*/  IMAD R12, R9, R15, R12 ;  /* 0x0000000f090c7224 */ /* 0x000fe400078e020c */
[----:B------:R-:W-:-:S03]  /*0b20*/  IMAD.HI.U32 R13, R4, R10, RZ ;  /* 0x0000000a040d7227 */ /* 0x000fc600078e00ff */
[----:B------:R-:W-:Y:S01]  /*0b30*/  ISETP.GT.U32.AND P0, PT, R9, R12, PT ;  /* 0x0000000c0900720c */ /* 0x000fe20003f04070 */
[----:B------:R-:W-:-:S04]  /*0b40*/  IMAD.HI.U32 R6, R4, R5, RZ ;  /* 0x0000000504067227 */ /* 0x000fc800078e00ff */
[----:B------:R-:W-:Y:S02]  /*0b50*/  IMAD.MOV R14, RZ, RZ, -R14 ;  /* 0x000000ffff0e7224 */ /* 0x000fe400078e0a0e */
[----:B------:R-:W-:Y:S02]  /*0b60*/  IMAD.MOV R13, RZ, RZ, -R13 ;  /* 0x000000ffff0d7224 */ /* 0x000fe400078e0a0d */
[----:B------:R-:W-:Y:S02]  /*0b70*/  IMAD.MOV R6, RZ, RZ, -R6 ;  /* 0x000000ffff067224 */ /* 0x000fe400078e0a06 */
[C---:B------:R-:W-:Y:S02]  /*0b80*/  IMAD R11, R9.reuse, R14, R11 ;  /* 0x0000000e090b7224 */ /* 0x040fe400078e020b */
[C---:B------:R-:W-:Y:S01]  /*0b90*/  IMAD R10, R9.reuse, R13, R10 ;  /* 0x0000000d090a7224 */ /* 0x040fe200078e020a */
[----:B------:R-:W-:Y:S01]  /*0ba0*/  IABS R13, R0 ;  /* 0x00000000000d7213 */ /* 0x000fe20000000000 */
[C---:B------:R-:W-:Y:S01]  /*0bb0*/  IMAD R5, R9.reuse, R6, R5 ;  /* 0x0000000609057224 */ /* 0x040fe200078e0205 */
[C---:B------:R-:W-:Y:S01]  /*0bc0*/  ISETP.GT.U32.AND P1, PT, R9.reuse, R11, PT ;  /* 0x0000000b0900720c */ /* 0x040fe20003f24070 */
[----:B------:R-:W-:Y:S01]  /*0bd0*/  @!P0 IMAD.IADD R12, R12, 0x1, -R9 ;  /* 0x000000010c0c8824 */ /* 0x000fe200078e0a09 */
[C---:B------:R-:W-:Y:S01]  /*0be0*/  ISETP.GT.U32.AND P2, PT, R9.reuse, R10, PT ;  /* 0x0000000a0900720c */ /* 0x040fe20003f44070 */
[----:B0-----:R-:W-:Y:S01]  /*0bf0*/  IMAD.MOV R4, RZ, RZ, -R7 ;  /* 0x000000ffff047224 */ /* 0x001fe200078e0a07 */
[C---:B------:R-:W-:Y:S01]  /*0c00*/  ISETP.GT.U32.AND P3, PT, R9.reuse, R5, PT ;  /* 0x000000050900720c */ /* 0x040fe20003f64070 */
[----:B------:R-:W-:Y:S01]  /*0c10*/  IMAD.MOV.U32 R6, RZ, RZ, RZ ;  /* 0x000000ffff067224 */ /* 0x000fe200078e00ff */
[----:B------:R-:W-:Y:S01]  /*0c20*/  ISETP.GT.U32.AND P0, PT, R9, R12, PT ;  /* 0x0000000c0900720c */ /* 0x000fe20003f04070 */
[----:B------:R-:W-:-:S04]  /*0c30*/  IMAD R4, R4, R8, RZ ;  /* 0x0000000804047224 */ /* 0x000fc800078e02ff */
[----:B------:R-:W-:Y:S01]  /*0c40*/  IMAD.HI.U32 R6, R7, R4, R6 ;  /* 0x0000000407067227 */ /* 0x000fe200078e0006 */
[----:B------:R-:W-:-:S03]  /*0c50*/  IABS R4, R28 ;  /* 0x0000001c00047213 */ /* 0x000fc60000000000 */
[--C-:B------:R-:W-:Y:S01]  /*0c60*/  @!P1 IMAD.IADD R11, R11, 0x1, -R9.reuse ;  /* 0x000000010b0b9824 */ /* 0x100fe200078e0a09 */
[----:B------:R-:W-:Y:S01]  /*0c70*/  IABS R15, R3 ;  /* 0x00000003000f7213 */ /* 0x000fe20000000000 */
[--C-:B------:R-:W-:Y:S01]  /*0c80*/  @!P2 IMAD.IADD R10, R10, 0x1, -R9.reuse ;  /* 0x000000010a0aa824 */ /* 0x100fe200078e0a09 */
[----:B------:R-:W-:Y:S01]  /*0c90*/  ISETP.GE.AND P2, PT, R21, RZ, PT ;  /* 0x000000ff1500720c */ /* 0x000fe20003f46270 */
[--C-:B------:R-:W-:Y:S01]  /*0ca0*/  @!P3 IMAD.IADD R5, R5, 0x1, -R9.reuse ;  /* 0x000000010505b824 */ /* 0x100fe200078e0a09 */
[C---:B------:R-:W-:Y:S01]  /*0cb0*/  ISETP.GT.U32.AND P4, PT, R9.reuse, R11, PT ;  /* 0x0000000b0900720c */ /* 0x040fe20003f84070 */
[----:B------:R-:W-:Y:S01]  /*0cc0*/  @!P0 IMAD.IADD R12, R12, 0x1, -R9 ;  /* 0x000000010c0c8824 */ /* 0x000fe200078e0a09 */
[C---:B------:R-:W-:Y:S01]  /*0cd0*/  ISETP.GT.U32.AND P5, PT, R9.reuse, R10, PT ;  /* 0x0000000a0900720c */ /* 0x040fe20003fa4070 */
[----:B------:R-:W-:Y:S01]  /*0ce0*/  IMAD.MOV.U32 R7, RZ, RZ, R13 ;  /* 0x000000ffff077224 */ /* 0x000fe200078e000d */
[----:B------:R-:W-:Y:S01]  /*0cf0*/  ISETP.GT.U32.AND P6, PT, R9, R5, PT ;  /* 0x000000050900720c */ /* 0x000fe20003fc4070 */
[----:B------:R-:W-:Y:S01]  /*0d00*/  IMAD.HI.U32 R13, R6, R4, RZ ;  /* 0x00000004060d7227 */ /* 0x000fe200078e00ff */
[----:B------:R-:W-:-:S02]  /*0d10*/  ISETP.GE.AND P0, PT, R22, RZ, PT ;  /* 0x000000ff1600720c */ /* 0x000fc40003f06270 */
[----:B------:R-:W-:Y:S01]  /*0d20*/  ISETP.GE.AND P3, PT, R28, RZ, PT ;  /* 0x000000ff1c00720c */ /* 0x000fe20003f66270 */
[----:B------:R-:W-:Y:S01]  /*0d30*/  IMAD.MOV R13, RZ, RZ, -R13 ;  /* 0x000000ffff0d7224 */ /* 0x000fe200078e0a0d */
[----:B------:R-:W2:Y:S01]  /*0d40*/  LDL.LU R28, [R1+0x34] ;  /* 0x00003400011c7983 */ /* 0x000ea20000300800 */
[----:B------:R-:W-:Y:S01]  /*0d50*/  IMAD.HI.U32 R14, R6, R7, RZ ;  /* 0x00000007060e7227 */ /* 0x000fe200078e00ff */
[----:B------:R-:W-:Y:S02]  /*0d60*/  ISETP.GE.AND P1, PT, R0, RZ, PT ;  /* 0x000000ff0000720c */ /* 0x000fe40003f26270 */
[----:B------:R-:W3:Y:S01]  /*0d70*/  LDL.LU R21, [R1+0x38] ;  /* 0x0000380001157983 */ /* 0x000ee20000300800 */
[--C-:B------:R-:W-:Y:S01]  /*0d80*/  @!P4 IMAD.IADD R11, R11, 0x1, -R9.reuse ;  /* 0x000000010b0bc824 */ /* 0x100fe200078e0a09 */
[----:B------:R-:W-:Y:S01]  /*0d90*/  ISETP.GE.AND P4, PT, R23, RZ, PT ;  /* 0x000000ff1700720c */ /* 0x000fe20003f86270 */
[--C-:B------:R-:W-:Y:S01]  /*0da0*/  @!P5 IMAD.IADD R10, R10, 0x1, -R9.reuse ;  /* 0x000000010a0ad824 */ /* 0x100fe200078e0a09 */
[----:B------:R-:W-:Y:S01]  /*0db0*/  ISETP.GE.AND P5, PT, R29, RZ, PT ;  /* 0x000000ff1d00720c */ /* 0x000fe20003fa6270 */
[----:B------:R-:W-:Y:S01]  /*0dc0*/  @!P6 IMAD.IADD R5, R5, 0x1, -R9 ;  /* 0x000000010505e824 */ /* 0x000fe200078e0a09 */
[----:B------:R-:W-:Y:S01]  /*0dd0*/  IABS R29, R29 ;  /* 0x0000001d001d7213 */ /* 0x000fe20000000000 */
[----:B------:R-:W-:Y:S01]  /*0de0*/  IMAD.MOV.U32 R9, RZ, RZ, R11 ;  /* 0x000000ffff097224 */ /* 0x000fe200078e000b */
[----:B------:R-:W4:Y:S01]  /*0df0*/  LDL.LU R22, [R1+0x3c] ;  /* 0x00003c0001167983 */ /* 0x000f220000300800 */
[----:B------:R-:W-:Y:S01]  /*0e00*/  IMAD R4, R8, R13, R4 ;  /* 0x0000000d08047224 */ /* 0x000fe200078e0204 */
[----:B------:R-:W-:Y:S01]  /*0e10*/  IABS R13, R26 ;  /* 0x0000001a000d7213 */ /* 0x000fe20000000000 */
[----:B------:R-:W-:Y:S01]  /*0e20*/  @!P0 IMAD.MOV R9, RZ, RZ, -R9 ;  /* 0x000000ffff098224 */ /* 0x000fe200078e0a09 */
[----:B------:R-:W-:Y:S01]  /*0e30*/  ISETP.GE.AND P0, PT, R26, RZ, PT ;  /* 0x000000ff1a00720c */ /* 0x000fe20003f06270 */
[----:B------:R-:W-:Y:S01]  /*0e40*/  IMAD.MOV.U32 R11, RZ, RZ, R29 ;  /* 0x000000ffff0b7224 */ /* 0x000fe200078e001d */
[----:B------:R-:W3:Y:S01]  /*0e50*/  LDL.LU R26, [R1+0x40] ;  /* 0x00004000011a7983 */ /* 0x000ee20000300800 */
[----:B------:R-:W-:Y:S01]  /*0e60*/  IMAD.MOV R14, RZ, RZ, -R14 ;  /* 0x000000ffff0e7224 */ /* 0x000fe200078e0a0e */
[----:B------:R-:W-:Y:S01]  /*0e70*/  ISETP.GE.AND P6, PT, R24, RZ, PT ;  /* 0x000000ff1800720c */ /* 0x000fe20003fc6270 */
[----:B------:R-:W-:Y:S01]  /*0e80*/  IMAD.MOV.U32 R0, RZ, RZ, R12 ;  /* 0x000000ffff007224 */ /* 0x000fe200078e000c */
[----:B------:R-:W2:Y:S01]  /*0e90*/  LDL.LU R29, [R1+0x30] ;  /* 0x00003000011d7983 */ /* 0x000ea20000300800 */
[----:B------:R-:W-:Y:S01]  /*0ea0*/  IMAD R7, R8, R14, R7 ;  /* 0x0000000e08077224 */ /* 0x000fe200078e0207 */
[----:B------:R-:W-:Y:S01]  /*0eb0*/  IABS R14, R27 ;  /* 0x0000001b000e7213 */ /* 0x000fe20000000000 */
[----:B------:R-:W-:Y:S01]  /*0ec0*/  IMAD.HI.U32 R16, R6, R11, RZ ;  /* 0x0000000b06107227 */ /* 0x000fe200078e00ff */
[----:B------:R-:W-:-:S03]  /*0ed0*/  IABS R12, R25 ;  /* 0x00000019000c7213 */ /* 0x000fc60000000000 */
[----:B------:R-:W-:-:S04]  /*0ee0*/  IMAD.HI.U32 R18, R6, R13, RZ ;  /* 0x0000000d06127227 */ /* 0x000fc800078e00ff */
[----:B------:R-:W-:Y:S02]  /*0ef0*/  IMAD.MOV R16, RZ, RZ, -R16 ;  /* 0x000000ffff107224 */ /* 0x000fe400078e0a10 */
[----:B------:R-:W-:-:S04]  /*0f00*/  IMAD.HI.U32 R17, R6, R14, RZ ;  /* 0x0000000e06117227 */ /* 0x000fc800078e00ff */
[----:B------:R-:W-:Y:S02]  /*0f10*/  IMAD R11, R8, R16, R11 ;  /* 0x00000010080b7224 */ /* 0x000fe400078e020b */
[----:B------:R-:W-:Y:S02]  /*0f20*/  IMAD.MOV R18, RZ, RZ, -R18 ;  /* 0x000000ffff127224 */ /* 0x000fe400078e0a12 */
[----:B------:R-:W-:Y:S02]  /*0f30*/  IMAD.MOV R17, RZ, RZ, -R17 ;  /* 0x000000ffff117224 */ /* 0x000fe400078e0a11 */
[----:B------:R-:W-:-:S04]  /*0f40*/  IMAD.HI.U32 R16, R6, R15, RZ ;  /* 0x0000000f06107227 */ /* 0x000fc800078e00ff */
[C---:B------:R-:W-:Y:S02]  /*0f50*/  IMAD R13, R8.reuse, R18, R13 ;  /* 0x00000012080d7224 */ /* 0x040fe400078e020d */
[----:B------:R-:W-:Y:S02]  /*0f60*/  IMAD R14, R8, R17, R14 ;  /* 0x00000011080e7224 */ /* 0x000fe400078e020e */
[----:B------:R-:W-:Y:S01]  /*0f70*/  IMAD.MOV R18, RZ, RZ, -R16 ;  /* 0x000000ffff127224 */ /* 0x000fe200078e0a10 */
[----:B------:R-:W-:Y:S01]  /*0f80*/  LOP3.LUT R16, RZ, R2, RZ, 0x33, !PT ;  /* 0x00000002ff107212 */ /* 0x000fe200078e33ff */
[----:B------:R-:W-:Y:S01]  /*0f90*/  @!P2 IMAD.MOV R0, RZ, RZ, -R0 ;  /* 0x000000ffff00a224 */ /* 0x000fe200078e0a00 */
[----:B------:R-:W-:Y:S01]  /*0fa0*/  ISETP.GE.AND P2, PT, R25, RZ, PT ;  /* 0x000000ff1900720c */ /* 0x000fe20003f46270 */
[----:B------:R-:W-:Y:S01]  /*0fb0*/  @!P6 IMAD.MOV R5, RZ, RZ, -R5 ;  /* 0x000000ffff05e224 */ /* 0x000fe200078e0a05 */
[----:B------:R-:W-:Y:S01]  /*0fc0*/  ISETP.NE.AND P6, PT, R2, RZ, PT ;  /* 0x000000ff0200720c */ /* 0x000fe20003fc5270 */
[----:B------:R-:W-:-:S02]  /*0fd0*/  IMAD R2, R8, R18, R15 ;  /* 0x0000001208027224 */ /* 0x000fc400078e020f */
[----:B------:R-:W-:Y:S01]  /*0fe0*/  @!P4 IMAD.MOV R10, RZ, RZ, -R10 ;  /* 0x000000ffff0ac224 */ /* 0x000fe200078e0a0a */
[----:B------:R-:W-:Y:S02]  /*0ff0*/  ISETP.GT.U32.AND P4, PT, R8, R7, PT ;  /* 0x000000070800720c */ /* 0x000fe40003f84070 */
[----:B--2---:R-:W-:-:S05]  /*1000*/  IABS R17, R29 ;  /* 0x0000001d00117213 */ /* 0x004fca0000000000 */
[----:B------:R-:W-:Y:S01]  /*1010*/  IMAD.MOV.U32 R15, RZ, RZ, R17 ;  /* 0x000000ffff0f7224 */ /* 0x000fe200078e0011 */
[C---:B------:R-:W-:Y:S02]  /*1020*/  SEL R17, R16.reuse, R0, !P6 ;  /* 0x0000000010117207 */ /* 0x040fe40007000000 */
[----:B------:R-:W-:-:S03]  /*1030*/  SEL R0, R16, R9, !P6 ;  /* 0x0000000910007207 */ /* 0x000fc60007000000 */
[----:B------:R-:W-:Y:S01]  /*1040*/  STL [R1+0xa8], R17 ;  /* 0x0000a81101007387 */ /* 0x000fe20000100800 */
[----:B------:R-:W-:-:S03]  /*1050*/  SEL R9, R16, R10, !P6 ;  /* 0x0000000a10097207 */ /* 0x000fc60007000000 */
[----:B------:R-:W2:Y:S04]  /*1060*/  LDL.LU R23, [R1+0x48] ;  /* 0x0000480001177983 */ /* 0x000ea80000300800 */
[----:B------:R0:W-:Y:S04]  /*1070*/  STL [R1+0xa4], R0 ;  /* 0x0000a40001007387 */ /* 0x0001e80000100800 */
[----:B------:R1:W-:Y:S04]  /*1080*/  STL [R1+0xa0], R9 ;  /* 0x0000a00901007387 */ /* 0x0003e80000100800 */
[----:B------:R-:W2:Y:S04]  /*1090*/  LDL.LU R24, [R1+0x4c] ;  /* 0x00004c0001187983 */ /* 0x000ea80000300800 */
[----:B------:R-:W2:Y:S01]  /*10a0*/  LDL.LU R25, [R1+0x50] ;  /* 0x0000500001197983 */ /* 0x000ea20000300800 */
[----:B------:R-:W-:-:S05]  /*10b0*/  @!P4 IMAD.IADD R7, R7, 0x1, -R8 ;  /* 0x000000010707c824 */ /* 0x000fca00078e0a08 */
[----:B------:R-:W-:Y:S02]  /*10c0*/  ISETP.GT.U32.AND P4, PT, R8, R7, PT ;  /* 0x000000070800720c */ /* 0x000fe40003f84070 */
[----:B0-----:R-:W-:Y:S02]  /*10d0*/  SEL R0, R16, R5, !P6 ;  /* 0x0000000510007207 */ /* 0x001fe40007000000 */
[----:B------:R-:W-:-:S09]  /*10e0*/  ISETP.GT.U32.AND P6, PT, R8, R4, PT ;  /* 0x000000040800720c */ /* 0x000fd20003fc4070 */
[----:B------:R-:W-:Y:S01]  /*10f0*/  @!P4 IMAD.IADD R7, R7, 0x1, -R8 ;  /* 0x000000010707c824 */ /* 0x000fe200078e0a08 */
[----:B------:R-:W-:-:S03]  /*1100*/  ISETP.GT.U32.AND P4, PT, R8, R11, PT ;  /* 0x0000000b0800720c */ /* 0x000fc60003f84070 */
[--C-:B------:R-:W-:Y:S01]  /*1110*/  @!P6 IMAD.IADD R4, R4, 0x1, -R8.reuse ;  /* 0x000000010404e824 */ /* 0x100fe200078e0a08 */
[----:B------:R-:W-:Y:S01]  /*1120*/  IABS R16, R28 ;  /* 0x0000001c00107213 */ /* 0x000fe20000000000 */
[----:B------:R0:W-:Y:S04]  /*1130*/  STL [R1+0x9c], R0 ;  /* 0x00009c0001007387 */ /* 0x0001e80000100800 */
[----:B-1----:R-:W-:Y:S01]  /*1140*/  IMAD.HI.U32 R9, R6, R16, RZ ;  /* 0x0000001006097227 */ /* 0x002fe200078e00ff */
[----:B---3--:R-:W-:Y:S01]  /*1150*/  IABS R10, R26 ;  /* 0x0000001a000a7213 */ /* 0x008fe20000000000 */
[----:B------:R-:W3:Y:S02]  /*1160*/  LDL R27, [R1+0x199c] ;  /* 0x00199c00011b7983 */ /* 0x000ee40000100800 */
[----:B------:R-:W-:Y:S01]  /*1170*/  @!P4 IMAD.IADD R11, R11, 0x1, -R8 ;  /* 0x000000010b0bc824 */ /* 0x000fe200078e0a08 */
[----:B------:R-:W-:Y:S01]  /*1180*/  ISETP.GT.U32.AND P4, PT, R8, R4, PT ;  /* 0x000000040800720c */ /* 0x000fe20003f84070 */
[----:B0-----:R-:W-:-:S04]  /*1190*/  IMAD.HI.U32 R0, R6, R15, RZ ;  /* 0x0000000f06007227 */ /* 0x001fc800078e00ff */
[----:B------:R-:W-:Y:S02]  /*11a0*/  IMAD.MOV R0, RZ, RZ, -R0 ;  /* 0x000000ffff007224 */ /* 0x000fe400078e0a00 */
[----:B------:R-:W-:Y:S02]  /*11b0*/  IMAD.MOV R9, RZ, RZ, -R9 ;  /* 0x000000ffff097224 */ /* 0x000fe400078e0a09 */
[C---:B------:R-:W-:Y:S02]  /*11c0*/  IMAD R15, R8.reuse, R0, R15 ;  /* 0x00000000080f7224 */ /* 0x040fe400078e020f */
[----:B------:R-:W-:Y:S02]  /*11d0*/  IMAD R16, R8, R9, R16 ;  /* 0x0000000908107224 */ /* 0x000fe400078e0210 */
[----:B------:R-:W-:-:S04]  /*11e0*/  IMAD.HI.U32 R0, R6, R10, RZ ;  /* 0x0000000a06007227 */ /* 0x000fc800078e00ff */
[----:B------:R-:W-:Y:S01]  /*11f0*/  @!P4 IMAD.IADD R4, R4, 0x1, -R8 ;  /* 0x000000010404c824 */ /* 0x000fe200078e0a08 */
[----:B------:R-:W-:Y:S01]  /*1200*/  ISETP.GT.U32.AND P4, PT, R8, R11, PT ;  /* 0x0000000b0800720c */ /* 0x000fe20003f84070 */
[----:B------:R-:W-:-:S04]  /*1210*/  IMAD.MOV R0, RZ, RZ, -R0 ;  /* 0x000000ffff007224 */ /* 0x000fc800078e0a00 */
[C---:B------:R-:W-:Y:S02]  /*1220*/  IMAD R10, R8.reuse, R0, R10 ;  /* 0x00000000080a7224 */ /* 0x040fe400078e020a */
[----:B------:R-:W-:Y:S01]  /*1230*/  @!P1 IMAD.MOV R7, RZ, RZ, -R7 ;  /* 0x000000ffff079224 */ /* 0x000fe200078e0a07 */
[----:B------:R-:W-:-:S05]  /*1240*/  ISETP.GT.U32.AND P1, PT, R8, R13, PT ;  /* 0x0000000d0800720c */ /* 0x000fca0003f24070 */
[----:B------:R-:W-:Y:S01]  /*1250*/  @!P4 IMAD.IADD R11, R11, 0x1, -R8 ;  /* 0x000000010b0bc824 */ /* 0x000fe200078e0a08 */
[----:B------:R-:W-:Y:S02]  /*1260*/  ISETP.GT.U32.AND P4, PT, R8, R2, PT ;  /* 0x000000020800720c */ /* 0x000fe40003f84070 */
[----:B----4-:R-:W-:-:S05]  /*1270*/  IABS R18, R22 ;  /* 0x0000001600127213 */ /* 0x010fca0000000000 */
[----:B------:R-:W-:Y:S02]  /*1280*/  @!P1 IMAD.IADD R13, R13, 0x1, -R8 ;  /* 0x000000010d0d9824 */ /* 0x000fe400078e0a08 */
[----:B------:R-:W-:-:S04]  /*1290*/  IMAD.HI.U32 R5, R6, R18, RZ ;  /* 0x0000001206057227 */ /* 0x000fc800078e00ff */
[----:B------:R-:W-:Y:S01]  /*12a0*/  @!P4 IMAD.IADD R2, R2, 0x1, -R8 ;  /* 0x000000010202c824 */ /* 0x000fe200078e0a08 */
[----:B------:R-:W-:Y:S01]  /*12b0*/  ISETP.GT.U32.AND P4, PT, R8, R13, PT ;  /* 0x0000000d0800720c */ /* 0x000fe20003f84070 */
[----:B------:R-:W-:-:S04]  /*12c0*/  IMAD.MOV R5, RZ, RZ, -R5 ;  /* 0x000000ffff057224 */ /* 0x000fc800078e0a05 */
[----:B------:R-:W-:-:S08]  /*12d0*/  IMAD R18, R8, R5, R18 ;  /* 0x0000000508127224 */ /* 0x000fd000078e0212 */
[----:B------:R-:W-:Y:S01]  /*12e0*/  @!P4 IMAD.IADD R13, R13, 0x1, -R8 ;  /* 0x000000010d0dc824 */ /* 0x000fe200078e0a08 */
[----:B------:R-:W-:-:S13]  /*12f0*/  ISETP.GT.U32.AND P4, PT, R8, R18, PT ;  /* 0x000000120800720c */ /* 0x000fda0003f84070 */
[----:B------:R-:W-:Y:S01]  /*1300*/  @!P4 IMAD.IADD R18, R18, 0x1, -R8 ;  /* 0x000000011212c824 */ /* 0x000fe200078e0a08 */
[----:B------:R-:W-:Y:S02]  /*1310*/  ISETP.GE.AND P4, PT, R3, RZ, PT ;  /* 0x000000ff0300720c */ /* 0x000fe40003f86270 */
[----:B--2---:R-:W-:-:S05]  /*1320*/  IABS R9, R23 ;  /* 0x0000001700097213 */ /* 0x004fca0000000000 */
[----:B------:R-:W-:-:S04]  /*1330*/  IMAD.HI.U32 R20, R6, R9, RZ ;  /* 0x0000000906147227 */ /* 0x000fc800078e00ff */
[----:B------:R-:W-:Y:S01]  /*1340*/  IMAD.MOV R20, RZ, RZ, -R20 ;  /* 0x000000ffff147224 */ /* 0x000fe200078e0a14 */
[----:B------:R-:W-:-:S03]  /*1350*/  IABS R0, R25 ;  /* 0x0000001900007213 */ /* 0x000fc60000000000 */
[----:B------:R-:W-:Y:S02]  /*1360*/  IMAD R9, R8, R20, R9 ;  /* 0x0000001408097224 */ /* 0x000fe400078e0209 */
[----:B------:R-:W-:-:S04]  /*1370*/  IMAD.HI.U32 R20, R6, R0, RZ ;  /* 0x0000000006147227 */ /* 0x000fc800078e00ff */
[----:B------:R-:W-:-:S04]  /*1380*/  IMAD.MOV R20, RZ, RZ, -R20 ;  /* 0x000000ffff147224 */ /* 0x000fc800078e0a14 */
[----:B------:R-:W-:Y:S02]  /*1390*/  IMAD R0, R8, R20, R0 ;  /* 0x0000001408007224 */ /* 0x000fe400078e0200 */
[----:B------:R-:W2:Y:S04]  /*13a0*/  LDL.LU R20, [R1+0x28] ;  /* 0x0000280001147983 */ /* 0x000ea80000300800 */
[----:B------:R-:W4:Y:S01]  /*13b0*/  LDL.LU R3, [R1+0x1a30] ;  /* 0x001a300001037983 */ /* 0x000f220000300800 */
[----:B------:R-:W-:-:S04]  /*13c0*/  IMAD.HI.U32 R19, R6, R12, RZ ;  /* 0x0000000c06137227 */ /* 0x000fc800078e00ff */
[----:B------:R-:W-:-:S04]  /*13d0*/  IMAD.MOV R19, RZ, RZ, -R19 ;  /* 0x000000ffff137224 */ /* 0x000fc800078e0a13 */
[----:B------:R-:W-:-:S05]  /*13e0*/  IMAD R12, R8, R19, R12 ;  /* 0x00000013080c7224 */ /* 0x000fca00078e020c */
[C---:B------:R-:W-:Y:S01]  /*13f0*/  ISETP.GT.U32.AND P6, PT, R8.reuse, R12, PT ;  /* 0x0000000c0800720c */ /* 0x040fe20003fc4070 */
[----:B------:R-:W-:Y:S01]  /*1400*/  @!P3 IMAD.MOV R4, RZ, RZ, -R4 ;  /* 0x000000ffff04b224 */ /* 0x000fe200078e0a04 */
[C---:B------:R-:W-:Y:S02]  /*1410*/  ISETP.GT.U32.AND P3, PT, R8.reuse, R14, PT ;  /* 0x0000000e0800720c */ /* 0x040fe40003f64070 */
[----:B------:R-:W-:-:S09]  /*1420*/  ISETP.GT.U32.AND P1, PT, R8, R16, PT ;  /* 0x000000100800720c */ /* 0x000fd20003f24070 */
[----:B------:R-:W-:-:S05]  /*1430*/  @!P6 IMAD.IADD R12, R12, 0x1, -R8 ;  /* 0x000000010c0ce824 */ /* 0x000fca00078e0a08 */
[----:B------:R-:W-:Y:S01]  /*1440*/  ISETP.GT.U32.AND P6, PT, R8, R12, PT ;  /* 0x0000000c0800720c */ /* 0x000fe20003fc4070 */
[--C-:B------:R-:W-:Y:S02]  /*1450*/  @!P3 IMAD.IADD R14, R14, 0x1, -R8.reuse ;  /* 0x000000010e0eb824 */ /* 0x100fe400078e0a08 */
[----:B------:R-:W-:Y:S02]  /*1460*/  @!P5 IMAD.MOV R11, RZ, RZ, -R11 ;  /* 0x000000ffff0bd224 */ /* 0x000fe400078e0a0b */
[----:B------:R-:W-:Y:S01]  /*1470*/  @!P1 IMAD.IADD R16, R16, 0x1, -R8 ;  /* 0x0000000110109824 */ /* 0x000fe200078e0a08 */
[----:B------:R-:W-:-:S07]  /*1480*/  ISETP.GT.U32.AND P5, PT, R8, R14, PT ;  /* 0x0000000e0800720c */ /* 0x000fce0003fa4070 */
[----:B------:R-:W-:-:S04]  /*1490*/  @!P6 IMAD.IADD R12, R12, 0x1, -R8 ;  /* 0x000000010c0ce824 */ /* 0x000fc800078e0a08 */
[----:B------:R-:W-:Y:S01]  /*14a0*/  @!P2 IMAD.MOV R12, RZ, RZ, -R12 ;  /* 0x000000ffff0ca224 */ /* 0x000fe200078e0a0c */
[----:B------:R-:W-:Y:S01]  /*14b0*/  ISETP.GT.U32.AND P2, PT, R8, R16, PT ;  /* 0x000000100800720c */ /* 0x000fe20003f44070 */
[----:B------:R-:W-:Y:S01]  /*14c0*/  @!P5 IMAD.IADD R14, R14, 0x1, -R8 ;  /* 0x000000010e0ed824 */ /* 0x000fe200078e0a08 */
[----:B------:R-:W-:Y:S02]  /*14d0*/  IABS R17, R21 ;  /* 0x0000001500117213 */ /* 0x000fe40000000000 */
[C---:B------:R-:W-:Y:S02]  /*14e0*/  ISETP.GT.U32.AND P6, PT, R8.reuse, R15, PT ;  /* 0x0000000f0800720c */ /* 0x040fe40003fc4070 */
[----:B------:R-:W-:Y:S01]  /*14f0*/  ISETP.GT.U32.AND P5, PT, R8, R10, PT ;  /* 0x0000000a0800720c */ /* 0x000fe20003fa4070 */
[----:B------:R-:W-:-:S06]  /*1500*/  IMAD.HI.U32 R19, R6, R17, RZ ;  /* 0x0000001106137227 */ /* 0x000fcc00078e00ff */
[--C-:B------:R-:W-:Y:S01]  /*1510*/  @!P2 IMAD.IADD R16, R16, 0x1, -R8.reuse ;  /* 0x000000011010a824 */ /* 0x100fe200078e0a08 */
[C---:B------:R-:W-:Y:S01]  /*1520*/  ISETP.GT.U32.AND P2, PT, R8.reuse, R0, PT ;  /* 0x000000000800720c */ /* 0x040fe20003f44070 */
[----:B------:R-:W-:Y:S01]  /*1530*/  IMAD.MOV R19, RZ, RZ, -R19 ;  /* 0x000000ffff137224 */ /* 0x000fe200078e0a13 */
[----:B------:R-:W-:Y:S01]  /*1540*/  IABS R5, R24 ;  /* 0x0000001800057213 */ /* 0x000fe20000000000 */
[--C-:B------:R-:W-:Y:S02]  /*1550*/  @!P6 IMAD.IADD R15, R15, 0x1, -R8.reuse ;  /* 0x000000010f0fe824 */ /* 0x100fe400078e0a08 */
[----:B------:R-:W-:Y:S02]  /*1560*/  IMAD R17, R8, R19, R17 ;  /* 0x0000001308117224 */ /* 0x000fe400078e0211 */
[----:B------:R-:W-:Y:S01]  /*1570*/  @!P5 IMAD.IADD R10, R10, 0x1, -R8 ;  /* 0x000000010a0ad824 */ /* 0x000fe200078e0a08 */
[C---:B------:R-:W-:Y:S02]  /*1580*/  ISETP.GT.U32.AND P1, PT, R8.reuse, R15, PT ;  /* 0x0000000f0800720c */ /* 0x040fe40003f24070 */
[----:B------:R-:W-:Y:S01]  /*1590*/  ISETP.GT.U32.AND P3, PT, R8, R17, PT ;  /* 0x000000110800720c */ /* 0x000fe20003f64070 */
[----:B------:R-:W-:-:S04]  /*15a0*/  IMAD.HI.U32 R19, R6, R5, RZ ;  /* 0x0000000506137227 */ /* 0x000fc800078e00ff */
[----:B------:R-:W-:Y:S01]  /*15b0*/  @!P2 IMAD.IADD R0, R0, 0x1, -R8 ;  /* 0x000000010000a824 */ /* 0x000fe200078e0a08 */
[C---:B------:R-:W-:Y:S01]  /*15c0*/  ISETP.GT.U32.AND P2, PT, R8.reuse, R10, PT ;  /* 0x0000000a0800720c */ /* 0x040fe20003f44070 */
[----:B------:R-:W-:Y:S01]  /*15d0*/  IMAD.MOV R19, RZ, RZ, -R19 ;  /* 0x000000ffff137224 */ /* 0x000fe200078e0a13 */
[----:B------:R-:W-:-:S03]  /*15e0*/  ISETP.GT.U32.AND P6, PT, R8, R2, PT ;  /* 0x000000020800720c */ /* 0x000fc60003fc4070 */
[C---:B------:R-:W-:Y:S01]  /*15f0*/  IMAD R5, R8.reuse, R19, R5 ;  /* 0x0000001308057224 */ /* 0x040fe200078e0205 */
[----:B---3--:R-:W-:Y:S01]  /*1600*/  IABS R19, R27 ;  /* 0x0000001b00137213 */ /* 0x008fe20000000000 */
[--C-:B------:R-:W-:Y:S02]  /*1610*/  @!P3 IMAD.IADD R17, R17, 0x1, -R8.reuse ;  /* 0x000000011111b824 */ /* 0x100fe400078e0a08 */
[----:B------:R-:W-:Y:S01]  /*1620*/  @!P1 IMAD.IADD R15, R15, 0x1, -R8 ;  /* 0x000000010f0f9824 */ /* 0x000fe200078e0a08 */
[----:B------:R-:W-:Y:S01]  /*1630*/  ISETP.GT.U32.AND P1, PT, R8, R5, PT ;  /* 0x000000050800720c */ /* 0x000fe20003f24070 */
[----:B------:R-:W-:-:S04]  /*1640*/  IMAD.HI.U32 R6, R6, R19, RZ ;  /* 0x0000001306067227 */ /* 0x000fc800078e00ff */
[----:B------:R-:W-:Y:S01]  /*1650*/  @!P2 IMAD.IADD R10, R10, 0x1, -R8 ;  /* 0x000000010a0aa824 */ /* 0x000fe200078e0a08 */
[----:B------:R-:W-:Y:S02]  /*1660*/  ISETP.GE.AND P2, PT, R26, RZ, PT ;  /* 0x000000ff1a00720c */ /* 0x000fe40003f46270 */
[----:B------:R-:W0:Y:S01]  /*1670*/  S2R R26, SR_TID.X ;  /* 0x00000000001a7919 */ /* 0x000e220000002100 */
[----:B------:R-:W-:Y:S01]  /*1680*/  ISETP.GT.U32.AND P3, PT, R8, R17, PT ;  /* 0x000000110800720c */ /* 0x000fe20003f64070 */
[----:B------:R-:W-:Y:S02]  /*1690*/  IMAD.MOV R6, RZ, RZ, -R6 ;  /* 0x000000ffff067224 */ /* 0x000fe400078e0a06 */
[--C-:B------:R-:W-:Y:S01]  /*16a0*/  @!P6 IMAD.IADD R2, R2, 0x1, -R8.reuse ;  /* 0x000000010202e824 */ /* 0x100fe200078e0a08 */
[C---:B------:R-:W-:Y:S01]  /*16b0*/  ISETP.GT.U32.AND P6, PT, R8.reuse, R9, PT ;  /* 0x000000090800720c */ /* 0x040fe20003fc4070 */
[----:B------:R-:W-:Y:S02]  /*16c0*/  IMAD R19, R8, R6, R19 ;  /* 0x0000000608137224 */ /* 0x000fe400078e0213 */
[----:B------:R-:W-:-:S02]  /*16d0*/  @!P1 IMAD.IADD R5, R5, 0x1, -R8 ;  /* 0x0000000105059824 */ /* 0x000fc400078e0a08 */
[----:B------:R-:W-:Y:S01]  /*16e0*/  @!P0 IMAD.MOV R13, RZ, RZ, -R13 ;  /* 0x000000ffff0d8224 */ /* 0x000fe200078e0a0d */
[C---:B------:R-:W-:Y:S02]  /*16f0*/  ISETP.GT.U32.AND P1, PT, R8.reuse, R19, PT ;  /* 0x000000130800720c */ /* 0x040fe40003f24070 */
[----:B------:R-:W-:Y:S01]  /*1700*/  ISETP.GT.U32.AND P0, PT, R8, R18, PT ;  /* 0x000000120800720c */ /* 0x000fe20003f04070 */
[----:B------:R-:W-:Y:S01]  /*1710*/  @!P3 IMAD.IADD R17, R17, 0x1, -R8 ;  /* 0x000000011111b824 */ /* 0x000fe200078e0a08 */
[----:B------:R-:W-:Y:S01]  /*1720*/  ISETP.GE.AND P5, PT, R29, RZ, PT ;  /* 0x000000ff1d00720c */ /* 0x000fe20003fa6270 */
[----:B------:R-:W-:Y:S02]  /*1730*/  IMAD.MOV.U32 R6, RZ, RZ, R2 ;  /* 0x000000ffff067224 */ /* 0x000fe400078e0002 */
[----:B------:R-:W-:Y:S01]  /*1740*/  @!P6 IMAD.IADD R9, R9, 0x1, -R8 ;  /* 0x000000010909e824 */ /* 0x000fe200078e0a08 */
[----:B------:R-:W-:Y:S01]  /*1750*/  ISETP.GE.AND P6, PT, R28, RZ, PT ;  /* 0x000000ff1c00720c */ /* 0x000fe20003fc6270 */
[----:B------:R-:W-:Y:S01]  /*1760*/  @!P4 IMAD.MOV R6, RZ, RZ, -R6 ;  /* 0x000000ffff06c224 */ /* 0x000fe200078e0a06 */
[----:B------:R-:W-:-:S03]  /*1770*/  ISETP.GT.U32.AND P4, PT, R8, R5, PT ;  /* 0x000000050800720c */ /* 0x000fc60003f84070 */
[--C-:B------:R-:W-:Y:S01]  /*1780*/  @!P1 IMAD.IADD R19, R19, 0x1, -R8.reuse ;  /* 0x0000000113139824 */ /* 0x100fe200078e0a08 */
[----:B------:R-:W-:Y:S01]  /*1790*/  ISETP.GT.U32.AND P1, PT, R8, R0, PT ;  /* 0x000000000800720c */ /* 0x000fe20003f24070 */
[----:B------:R-:W-:Y:S01]  /*17a0*/  @!P0 IMAD.IADD R18, R18, 0x1, -R8 ;  /* 0x0000000112128824 */ /* 0x000fe200078e0a08 */
[----:B------:R-:W-:Y:S01]  /*17b0*/  ISETP.GE.AND P0, PT, R22, RZ, PT ;  /* 0x000000ff1600720c */ /* 0x000fe20003f06270 */
[----:B------:R-:W-:Y:S01]  /*17c0*/  @!P5 IMAD.MOV R15, RZ, RZ, -R15 ;  /* 0x000000ffff0fd224 */ /* 0x000fe200078e0a0f */
[----:B------:R-:W-:Y:S02]  /*17d0*/  ISETP.GT.U32.AND P5, PT, R8, R19, PT ;  /* 0x000000130800720c */ /* 0x000fe40003fa4070 */
[----:B0-----:R-:W-:-:S03]  /*17e0*/  LOP3.LUT R26, R26, 0x3f, RZ, 0xc0, !PT ;  /* 0x0000003f1a1a7812 */ /* 0x001fc600078ec0ff */
[----:B------:R-:W-:Y:S01]  /*17f0*/  @!P4 IMAD.IADD R5, R5, 0x1, -R8 ;  /* 0x000000010505c824 */ /* 0x000fe200078e0a08 */
[----:B------:R-:W-:-:S03]  /*1800*/  ISETP.GE.AND P4, PT, R24, RZ, PT ;  /* 0x000000ff1800720c */ /* 0x000fc60003f86270 */
[----:B------:R-:W-:Y:S01]  /*1810*/  @!P1 IMAD.IADD R0, R0, 0x1, -R8 ;  /* 0x0000000100009824 */ /* 0x000fe200078e0a08 */
[----:B------:R-:W-:Y:S01]  /*1820*/  ISETP.GE.AND P1, PT, R25, RZ, PT ;  /* 0x000000ff1900720c */ /* 0x000fe20003f26270 */
[----:B------:R-:W-:Y:S01]  /*1830*/  @!P0 IMAD.MOV R18, RZ, RZ, -R18 ;  /* 0x000000ffff128224 */ /* 0x000fe200078e0a12 */
[----:B------:R-:W-:Y:S01]  /*1840*/  ISETP.GE.AND P0, PT, R27, RZ, PT ;  /* 0x000000ff1b00720c */ /* 0x000fe20003f06270 */
[----:B------:R-:W-:Y:S02]  /*1850*/  @!P5 IMAD.IADD R19, R19, 0x1, -R8 ;  /* 0x000000011313d824 */ /* 0x000fe400078e0a08 */
[----:B------:R-:W-:-:S04]  /*1860*/  IMAD R22, R26, UR4, RZ ;  /* 0x000000041a167c24 */ /* 0x000fc8000f8e02ff */
[----:B------:R-:W-:-:S04]  /*1870*/  @!P4 IMAD.MOV R5, RZ, RZ, -R5 ;  /* 0x000000ffff05c224 */ /* 0x000fc800078e0a05 */
[----:B------:R-:W-:Y:S02]  /*1880*/  @!P1 IMAD.MOV R0, RZ, RZ, -R0 ;  /* 0x000000ffff009224 */ /* 0x000fe400078e0a00 */
[----:B------:R-:W-:Y:S02]  /*1890*/  @!P0 IMAD.MOV R19, RZ, RZ, -R19 ;  /* 0x000000ffff138224 */ /* 0x000fe400078e0a13 */
[----:B------:R-:W-:Y:S01]  /*18a0*/  @!P2 IMAD.MOV R10, RZ, RZ, -R10 ;  /* 0x000000ffff0aa224 */ /* 0x000fe200078e0a0a */
[----:B--2---:R-:W-:Y:S01]  /*18b0*/  ISETP.GE.AND P3, PT, R20, RZ, PT ;  /* 0x000000ff1400720c */ /* 0x004fe20003f66270 */
[----:B------:R-:W-:-:S04]  /*18c0*/  IMAD.MOV.U32 R20, RZ, RZ, R16 ;  /* 0x000000ffff147224 */ /* 0x000fc800078e0010 */
[----:B------:R-:W-:Y:S01]  /*18d0*/  @!P6 IMAD.MOV R20, RZ, RZ, -R20 ;  /* 0x000000ffff14e224 */ /* 0x000fe200078e0a14 */
[----:B------:R-:W-:-:S07]  /*18e0*/  ISETP.GE.AND P6, PT, R21, RZ, PT ;  /* 0x000000ff1500720c */ /* 0x000fce0003fc6270 */
[----:B------:R-:W-:Y:S01]  /*18f0*/  @!P3 IMAD.MOV R14, RZ, RZ, -R14 ;  /* 0x000000ffff0eb224 */ /* 0x000fe200078e0a0e */
[----:B------:R-:W-:Y:S02]  /*1900*/  ISETP.GT.U32.AND P3, PT, R8, R9, PT ;  /* 0x000000090800720c */ /* 0x000fe40003f64070 */
[----:B------:R-:W-:-:S05]  /*1910*/  LOP3.LUT R21, R26, 0x40, RZ, 0xfc, !PT ;  /* 0x000000401a157812 */ /* 0x000fca00078efcff */
[----:B------:R-:W-:Y:S01]  /*1920*/  IMAD R21, R21, UR4, RZ ;  /* 0x0000000415157c24 */ /* 0x000fe2000f8e02ff */
[----:B------:R-:W-:-:S05]  /*1930*/  ULDC UR4, c[0x0][0x240] ;  /* 0x0000900000047ab9 */ /* 0x000fca0000000800 */
[----:B------:R-:W-:Y:S01]  /*1940*/  @!P3 IMAD.IADD R9, R9, 0x1, -R8 ;  /* 0x000000010909b824 */ /* 0x000fe200078e0a08 */
[----:B------:R-:W-:Y:S02]  /*1950*/  ISETP.GE.AND P3, PT, R23, RZ, PT ;  /* 0x000000ff1700720c */ /* 0x000fe40003f66270 */
[----:B------:R-:W-:Y:S01]  /*1960*/  LEA R16, P5, R21, UR6, 0x1 ;  /* 0x0000000615107c11 */ /* 0x000fe2000f8a08ff */
[----:B------:R-:W-:-:S03]  /*1970*/  IMAD.MOV.U32 R8, RZ, RZ, R17 ;  /* 0x000000ffff087224 */ /* 0x000fc600078e0011 */
[----:B------:R-:W-:Y:S01]  /*1980*/  LEA.HI.X.SX32 R17, R21, UR7, 0x1, P5 ;  /* 0x0000000715117c11 */ /* 0x000fe2000a8f0eff */
[----:B------:R-:W-:Y:S01]  /*1990*/  @!P6 IMAD.MOV R8, RZ, RZ, -R8 ;  /* 0x000000ffff08e224 */ /* 0x000fe200078e0a08 */
[----:B----4-:R-:W-:Y:S02]  /*19a0*/  ISETP.NE.AND P5, PT, R3, RZ, PT ;  /* 0x000000ff0300720c */ /* 0x010fe40003fa5270 */
[----:B------:R-:W-:Y:S02]  /*19b0*/  LOP3.LUT R21, RZ, R3, RZ, 0x33, !PT ;  /* 0x00000003ff157212 */ /* 0x000fe400078e33ff */
[C---:B------:R-:W-:Y:S02]  /*19c0*/  LEA R2, P6, R22.reuse, UR6, 0x1 ;  /* 0x0000000616027c11 */ /* 0x040fe4000f8c08ff */
[C---:B------:R-:W-:Y:S01]  /*19d0*/  SEL R7, R21.reuse, R7, !P5 ;  /* 0x0000000715077207 */ /* 0x040fe20006800000 */
[----:B------:R-:W-:Y:S01]  /*19e0*/  @!P3 IMAD.MOV R9, RZ, RZ, -R9 ;  /* 0x000000ffff09b224 */ /* 0x000fe200078e0a09 */
[----:B------:R-:W-:Y:S01]  /*19f0*/  LEA.HI.X.SX32 R3, R22, UR7, 0x1, P6 ;  /* 0x0000000716037c11 */ /* 0x000fe2000b0f0eff */
[----:B------:R-:W-:Y:S01]  /*1a00*/  ULDC.64 UR6, c[0x0][0x210] ;  /* 0x0000840000067ab9 */ /* 0x000fe20000000a00 */
[----:B------:R-:W-:-:S02]  /*1a10*/  SEL R25, R21, R4, !P5 ;  /* 0x0000000415197207 */ /* 0x000fc40006800000 */
[C---:B------:R-:W-:Y:S02]  /*1a20*/  SEL R11, R21.reuse, R11, !P5 ;  /* 0x0000000b150b7207 */ /* 0x040fe40006800000 */
[C---:B------:R-:W-:Y:S02]  /*1a30*/  SEL R22, R21.reuse, R14, !P5 ;  /* 0x0000000e15167207 */ /* 0x040fe40006800000 */
[C---:B------:R-:W-:Y:S02]  /*1a40*/  SEL R4, R21.reuse, R20, !P5 ;  /* 0x0000001415047207 */ /* 0x040fe40006800000 */
[C---:B------:R-:W-:Y:S02]  /*1a50*/  SEL R5, R21.reuse, R5, !P5 ;  /* 0x0000000515057207 */ /* 0x040fe40006800000 */
[----:B------:R-:W-:Y:S01]  /*1a60*/  SEL R14, R21, R0, !P5 ;  /* 0x00000000150e7207 */ /* 0x000fe20006800000 */
[----:B------:R-:W-:Y:S01]  /*1a70*/  IMAD R0, R7, UR4, RZ ;  /* 0x0000000407007c24 */ /* 0x000fe2000f8e02ff */
[----:B------:R-:W-:-:S02]  /*1a80*/  SEL R23, R21, R6, !P5 ;  /* 0x0000000615177207 */ /* 0x000fc40006800000 */
[C---:B------:R-:W-:Y:S02]  /*1a90*/  SEL R24, R21.reuse, R15, !P5 ;  /* 0x0000000f15187207 */ /* 0x040fe40006800000 */
[C---:B------:R-:W-:Y:S02]  /*1aa0*/  SEL R12, R21.reuse, R12, !P5 ;  /* 0x0000000c150c7207 */ /* 0x040fe40006800000 */
[----:B------:R-:W-:Y:S01]  /*1ab0*/  SEL R6, R21, R18, !P5 ;  /* 0x0000001215067207 */ /* 0x000fe20006800000 */
[----:B------:R-:W-:Y:S01]  /*1ac0*/  IMAD R18, R25, UR4, RZ ;  /* 0x0000000419127c24 */ /* 0x000fe2000f8e02ff */
[----:B------:R-:W-:Y:S01]  /*1ad0*/  SEL R15, R21, R19, !P5 ;  /* 0x00000013150f7207 */ /* 0x000fe20006800000 */
[----:B------:R-:W-:Y:S01]  /*1ae0*/  IMAD R19, R11, UR4, RZ ;  /* 0x000000040b137c24 */ /* 0x000fe2000f8e02ff */
[C---:B------:R-:W-:Y:S01]  /*1af0*/  SEL R8, R21.reuse, R8, !P5 ;  /* 0x0000000815087207 */ /* 0x040fe20006800000 */
[----:B------:R-:W-:Y:S01]  /*1b00*/  IMAD R25, R4, UR4, RZ ;  /* 0x0000000404197c24 */ /* 0x000fe2000f8e02ff */
[----:B------:R-:W-:Y:S01]  /*1b10*/  SEL R9, R21, R9, !P5 ;  /* 0x0000000915097207 */ /* 0x000fe20006800000 */
[----:B------:R-:W-:Y:S01]  /*1b20*/  IMAD R11, R5, UR4, RZ ;  /* 0x00000004050b7c24 */ /* 0x000fe2000f8e02ff */
[C---:B------:R-:W-:Y:S01]  /*1b30*/  SEL R13, R21.reuse, R13, !P5 ;  /* 0x0000000d150d7207 */ /* 0x040fe20006800000 */
[----:B------:R-:W-:Y:S01]  /*1b40*/  IMAD.WIDE R4, R0, 0x2, R16 ;  /* 0x0000000200047825 */ /* 0x000fe200078e0210 */
[----:B------:R-:W-:-:S03]  /*1b50*/  SEL R10, R21, R10, !P5 ;  /* 0x0000000a150a7207 */ /* 0x000fc60006800000 */
[----:B------:R-:W-:Y:S02]  /*1b60*/  IMAD R20, R12, UR4, RZ ;  /* 0x000000040c147c24 */ /* 0x000fe4000f8e02ff */
[----:B------:R-:W-:Y:S02]  /*1b70*/  IMAD R26, R8, UR4, RZ ;  /* 0x00000004081a7c24 */ /* 0x000fe4000f8e02ff */
[----:B------:R-:W-:Y:S01]  /*1b80*/  IMAD R29, R9, UR4, RZ ;  /* 0x00000004091d7c24 */ /* 0x000fe2000f8e02ff */
[----:B------:R0:W-:Y:S01]  /*1b90*/  STL.64 [R1+0x88], R4 ;  /* 0x0000880401007387 */ /* 0x0001e20000100a00 */
[----:B------:R-:W-:Y:S02]  /*1ba0*/  IMAD R27, R6, UR4, RZ ;  /* 0x00000004061b7c24 */ /* 0x000fe4000f8e02ff */
[----:B------:R-:W-:-:S04]  /*1bb0*/  IMAD.WIDE R8, R18, 0x2, R16 ;  /* 0x0000000212087825 */ /* 0x000fc800078e0210 */
[--C-:B------:R-:W-:Y:S01]  /*1bc0*/  IMAD.WIDE R6, R19, 0x2, R16.reuse ;  /* 0x0000000213067825 */ /* 0x100fe200078e0210 */
[----:B------:R1:W-:Y:S03]  /*1bd0*/  STL.64 [R1+0x80], R8 ;  /* 0x0000800801007387 */ /* 0x0003e60000100a00 */
[----:B------:R-:W-:Y:S02]  /*1be0*/  IMAD R21, R13, UR4, RZ ;  /* 0x000000040d157c24 */ /* 0x000fe4000f8e02ff */
[----:B0-----:R-:W-:Y:S01]  /*1bf0*/  IMAD.WIDE R4, R20, 0x2, R16 ;  /* 0x0000000214047825 */ /* 0x001fe200078e0210 */
[----:B------:R0:W-:Y:S03]  /*1c00*/  STL.64 [R1+0x78], R6 ;  /* 0x0000780601007387 */ /* 0x0001e60000100a00 */
[----:B------:R-:W-:-:S02]  /*1c10*/  IMAD R22, R22, UR4, RZ ;  /* 0x0000000416167c24 */ /* 0x000fc4000f8e02ff */
[----:B------:R-:W-:Y:S01]  /*1c20*/  IMAD R23, R23, UR4, RZ ;  /* 0x0000000417177c24 */ /* 0x000fe2000f8e02ff */
[----:B------:R2:W-:Y:S01]  /*1c30*/  STL.64 [R1+0x70], R4 ;  /* 0x0000700401007387 */ /* 0x0005e20000100a00 */
[----:B-1----:R-:W-:-:S04]  /*1c40*/  IMAD.WIDE R8, R21, 0x2, R16 ;  /* 0x0000000215087825 */ /* 0x002fc800078e0210 */
[--C-:B0-----:R-:W-:Y:S01]  /*1c50*/  IMAD.WIDE R6, R22, 0x2, R16.reuse ;  /* 0x0000000216067825 */ /* 0x101fe200078e0210 */
[----:B------:R0:W-:Y:S03]  /*1c60*/  STL.64 [R1+0x40], R8 ;  /* 0x0000400801007387 */ /* 0x0001e60000100a00 */
[----:B------:R-:W-:Y:S02]  /*1c70*/  IMAD R24, R24, UR4, RZ ;  /* 0x0000000418187c24 */ /* 0x000fe4000f8e02ff */
[--C-:B--2---:R-:W-:Y:S01]  /*1c80*/  IMAD.WIDE R4, R23, 0x2, R16.reuse ;  /* 0x0000000217047825 */ /* 0x104fe200078e0210 */
[----:B------:R1:W-:Y:S04]  /*1c90*/  STL.64 [R1+0x30], R6 ;  /* 0x0000300601007387 */ /* 0x0003e80000100a00 */
[----:B------:R2:W-:Y:S01]  /*1ca0*/  STL.64 [R1+0x20], R4 ;  /* 0x0000200401007387 */ /* 0x0005e20000100a00 */
[----:B0-----:R-:W-:-:S04]  /*1cb0*/  IMAD.WIDE R8, R24, 0x2, R16 ;  /* 0x0000000218087825 */ /* 0x001fc800078e0210 */
[----:B-1----:R-:W-:-:S04]  /*1cc0*/  IMAD.WIDE R6, R25, 0x2, R16 ;  /* 0x0000000219067825 */ /* 0x002fc800078e0210 */
[----:B--2---:R-:W-:Y:S01]  /*1cd0*/  IMAD.WIDE R4, R26, 0x2, R16 ;  /* 0x000000021a047825 */ /* 0x004fe200078e0210 */
[----:B------:R0:W-:Y:S03]  /*1ce0*/  STL.64 [R1+0x10], R8 ;  /* 0x0000100801007387 */ /* 0x0001e60000100a00 */
[----:B------:R-:W-:Y:S01]  /*1cf0*/  IMAD R28, R10, UR4, RZ ;  /* 0x000000040a1c7c24 */ /* 0x000fe2000f8e02ff */
[----:B------:R-:W-:Y:S04]  /*1d00*/  STL [R1+0x19b0], R5 ;  /* 0x0019b00501007387 */ /* 0x000fe80000100800 */
[----:B------:R1:W-:Y:S01]  /*1d10*/  STL.64 [R1], R6 ;  /* 0x0000000601007387 */ /* 0x0003e20000100a00 */
[----:B------:R-:W-:-:S02]  /*1d20*/  IMAD R14, R14, UR4, RZ ;  /* 0x000000040e0e7c24 */ /* 0x000fc4000f8e02ff */
[--C-:B0-----:R-:W-:Y:S01]  /*1d30*/  IMAD.WIDE R8, R28, 0x2, R16.reuse ;  /* 0x000000021c087825 */ /* 0x101fe200078e0210 */
[----:B------:R-:W-:Y:S03]  /*1d40*/  STL [R1+0x19b4], R4 ;  /* 0x0019b40401007387 */ /* 0x000fe60000100800 */
[----:B-1----:R-:W-:-:S05]  /*1d50*/  IMAD.WIDE R6, R27, 0x2, R16 ;  /* 0x000000021b067825 */ /* 0x002fca00078e0210 */
[----:B------:R-:W-:Y:S01]  /*1d60*/  STL.64 [R1+0x19b8], R6 ;  /* 0x0019b80601007387 */ /* 0x000fe20000100a00 */
[----:B------:R-:W-:Y:S01]  /*1d70*/  IMAD R15, R15, UR4, RZ ;  /* 0x000000040f0f7c24 */ /* 0x000fe2000f8e02ff */
[----:B------:R-:W-:Y:S02]  /*1d80*/  ULDC UR4, c[0x0][0x234] ;  /* 0x00008d0000047ab9 */ /* 0x000fe40000000800 */
[----:B------:R0:W-:Y:S01]  /*1d90*/  STL.64 [R1+0x19c0], R8 ;  /* 0x0019c00801007387 */ /* 0x0001e20000100a00 */
[----:B------:R-:W-:Y:S02]  /*1da0*/  IMAD.MOV.U32 R5, RZ, RZ, R15 ;  /* 0x000000ffff057224 */ /* 0x000fe400078e000f */
[----:B0-----:R-:W-:Y:S02]  /*1db0*/  IMAD.MOV.U32 R8, RZ, RZ, R11 ;  /* 0x000000ffff087224 */ /* 0x001fe400078e000b */
[----:B------:R-:W-:Y:S02]  /*1dc0*/  IMAD.MOV.U32 R9, RZ, RZ, R14 ;  /* 0x000000ffff097224 */ /* 0x000fe400078e000e */
[----:B------:R-:W-:-:S04]  /*1dd0*/  IMAD.WIDE R10, R29, 0x2, R16 ;  /* 0x000000021d0a7825 */ /* 0x000fc800078e0210 */
[--C-:B------:R-:W-:Y:S01]  /*1de0*/  IMAD.WIDE R12, R8, 0x2, R16.reuse ;  /* 0x00000002080c7825 */ /* 0x100fe200078e0210 */
[----:B------:R-:W-:Y:S03]  /*1df0*/  STL.64 [R1+0x19c8], R10 ;  /* 0x0019c80a01007387 */ /* 0x000fe60000100a00 */
[--C-:B------:R-:W-:Y:S01]  /*1e00*/  IMAD.WIDE R14, R9, 0x2, R16.reuse ;  /* 0x00000002090e7825 */ /* 0x100fe200078e0210 */
[----:B------:R0:W-:Y:S04]  /*1e10*/  STL.64 [R1+0x19d0], R12 ;  /* 0x0019d00c01007387 */ /* 0x0001e80000100a00 */
[----:B------:R-:W-:Y:S04]  /*1e20*/  STL.64 [R1+0x19d8], R14 ;  /* 0x0019d80e01007387 */ /* 0x000fe80000100a00 */
[----:B0-----:R-:W2:Y:S01]  /*1e30*/  LDL.LU.64 R12, [R1+0x20] ;  /* 0x00002000010c7983 */ /* 0x001ea20000300a00 */
[----:B------:R-:W-:-:S03]  /*1e40*/  IMAD.WIDE R6, R5, 0x2, R16 ;  /* 0x0000000205067825 */ /* 0x000fc600078e0210 */
[----:B--2---:R0:W-:Y:S04]  /*1e50*/  STL.64 [R1+0x19e0], R12 ;  /* 0x0019e00c01007387 */ /* 0x0041e80000100a00 */
[----:B------:R1:W-:Y:S04]  /*1e60*/  STL.64 [R1+0x68], R6 ;  /* 0x0000680601007387 */ /* 0x0003e80000100a00 */
[----:B0-----:R-:W2:Y:S01]  /*1e70*/  LDL.LU.64 R12, [R1+0x30] ;  /* 0x00003000010c7983 */ /* 0x001ea20000300a00 */
[----:B------:R-:W-:-:S04]  /*1e80*/  IMAD.WIDE R10, R19, 0x2, R2 ;  /* 0x00000002130a7825 */ /* 0x000fc800078e0202 */
[----:B-1----:R-:W-:-:S04]  /*1e90*/  IMAD.WIDE R6, R0, 0x2, R2 ;  /* 0x0000000200067825 */ /* 0x002fc800078e0202 */
[----:B------:R-:W-:Y:S01]  /*1ea0*/  IMAD.MOV.U32 R0, RZ, RZ, R5 ;  /* 0x000000ffff007224 */ /* 0x000fe200078e0005 */
[----:B--2---:R0:W-:Y:S02]  /*1eb0*/  STL.64 [R1+0x19e8], R12 ;  /* 0x0019e80c01007387 */ /* 0x0041e40000100a00 */
[----:B0-----:R-:W-:-:S05]  /*1ec0*/  IMAD.WIDE R12, R18, 0x2, R2 ;  /* 0x00000002120c7825 */ /* 0x001fca00078e0202 */
[----:B------:R0:W-:Y:S04]  /*1ed0*/  STL.64 [R1+0x58], R12 ;  /* 0x0000580c01007387 */ /* 0x0001e80000100a00 */
[----:B------:R-:W2:Y:S04]  /*1ee0*/  LDL.LU.64 R4, [R1+0x88] ;  /* 0x0000880001047983 */ /* 0x000ea80000300a00 */
[----:B------:R1:W-:Y:S01]  /*1ef0*/  STL.64 [R1+0x50], R10 ;  /* 0x0000500a01007387 */ /* 0x0003e20000100a00 */
[----:B0-----:R-:W-:-:S04]  /*1f00*/  IMAD.WIDE R12, R21, 0x2, R2 ;  /* 0x00000002150c7825 */ /* 0x001fc800078e0202 */
[--C-:B-1----:R-:W-:Y:S01]  /*1f10*/  IMAD.WIDE R10, R20, 0x2, R2.reuse ;  /* 0x00000002140a7825 */ /* 0x102fe200078e0202 */
[----:B------:R0:W-:Y:S04]  /*1f20*/  STL.64 [R1+0x19f0], R12 ;  /* 0x0019f00c01007387 */ /* 0x0001e80000100a00 */
[----:B------:R-:W-:Y:S04]  /*1f30*/  STL.64 [R1+0x48], R10 ;  /* 0x0000480a01007387 */ /* 0x000fe80000100a00 */
[----:B0-----:R-:W3:Y:S04]  /*1f40*/  LDL.LU.64 R12, [R1+0x40] ;  /* 0x00004000010c7983 */ /* 0x001ee80000300a00 */
[----:B---3--:R0:W-:Y:S04]  /*1f50*/  STL.64 [R1+0x19f8], R12 ;  /* 0x0019f80c01007387 */ /* 0x0081e80000100a00 */
        /* <DEDUP_REMOVED lines=10> */
[----:B0-----:R-:W3:Y:S01]  /*2000*/  LDL.LU.64 R12, [R1+0x80] ;  /* 0x00008000010c7983 */ /* 0x001ee20000300a00 */
[----:B------:R-:W-:-:S04]  /*2010*/  IMAD.WIDE R14, R22, 0x2, R2 ;  /* 0x00000002160e7825 */ /* 0x000fc800078e0202 */
[----:B------:R-:W-:-:S04]  /*2020*/  IMAD.WIDE R10, R23, 0x2, R2 ;  /* 0x00000002170a7825 */ /* 0x000fc800078e0202 */
[----:B------:R-:W-:-:S04]  /*2030*/  IMAD.WIDE R16, R25, 0x2, R2 ;  /* 0x0000000219107825 */ /* 0x000fc800078e0202 */
[----:B------:R-:W-:-:S04]  /*2040*/  IMAD.WIDE R18, R26, 0x2, R2 ;  /* 0x000000021a127825 */ /* 0x000fc800078e0202 */
[----:B------:R-:W-:-:S04]  /*2050*/  IMAD.WIDE R20, R27, 0x2, R2 ;  /* 0x000000021b147825 */ /* 0x000fc800078e0202 */
[----:B------:R-:W-:-:S04]  /*2060*/  IMAD.WIDE R22, R28, 0x2, R2 ;  /* 0x000000021c167825 */ /* 0x000fc800078e0202 */
[----:B------:R-:W-:Y:S01]  /*2070*/  IMAD.WIDE R26, R8, 0x2, R2 ;  /* 0x00000002081a7825 */ /* 0x000fe200078e0202 */
[----:B---3--:R0:W-:Y:S03]  /*2080*/  STL.64 [R1+0x1a28], R12 ;  /* 0x001a280c01007387 */ /* 0x0081e60000100a00 */
[----:B0-----:R-:W-:Y:S02]  /*2090*/  IMAD.MOV.U32 R12, RZ, RZ, R6 ;  /* 0x000000ffff0c7224 */ /* 0x001fe400078e0006 */
[----:B------:R-:W-:Y:S02]  /*20a0*/  IMAD.MOV.U32 R13, RZ, RZ, R7 ;  /* 0x000000ffff0d7224 */ /* 0x000fe400078e0007 */
[----:B------:R-:W-:-:S04]  /*20b0*/  IMAD.WIDE R6, R24, 0x2, R2 ;  /* 0x0000000218067825 */ /* 0x000fc800078e0202 */
[----:B------:R-:W-:-:S04]  /*20c0*/  IMAD.WIDE R24, R29, 0x2, R2 ;  /* 0x000000021d187825 */ /* 0x000fc800078e0202 */
[--C-:B------:R-:W-:Y:S02]  /*20d0*/  IMAD.WIDE R28, R9, 0x2, R2.reuse ;  /* 0x00000002091c7825 */ /* 0x100fe400078e0202 */
[----:B------:R-:W3:Y:S02]  /*20e0*/  LDL.LU.64 R8, [R1+0x10] ;  /* 0x0000100001087983 */ /* 0x000ee40000300a00 */
[----:B------:R-:W-:-:S04]  /*20f0*/  IMAD.WIDE R2, R0, 0x2, R2 ;  /* 0x0000000200027825 */ /* 0x000fc800078e0202 */
[----:B--2---:R-:W-:Y:S01]  /*2100*/  IMAD.MOV.U32 R0, RZ, RZ, R5 ;  /* 0x000000ffff007224 */ /* 0x004fe200078e0005 */
[----:B------:R0:W-:Y:S04]  /*2110*/  STL [R1+0x1998], R4 ;  /* 0x0019980401007387 */ /* 0x0001e80000100800 */
[----:B------:R-:W-:Y:S04]  /*2120*/  STL [R1+0x1994], R12 ;  /* 0x0019940c01007387 */ /* 0x000fe80000100800 */
[----:B------:R1:W-:Y:S04]  /*2130*/  STL [R1+0x1990], R0 ;  /* 0x0019900001007387 */ /* 0x0003e80000100800 */
[----:B0-----:R-:W2:Y:S01]  /*2140*/  LDL.LU.64 R4, [R1] ;  /* 0x0000000001047983 */ /* 0x001ea20000300a00 */
[----:B-1----:R-:W-:-:S03]  /*2150*/  IMAD.MOV.U32 R0, RZ, RZ, R13 ;  /* 0x000000ffff007224 */ /* 0x002fc600078e000d */
[----:B------:R-:W4:Y:S04]  /*2160*/  LDL.LU.64 R12, [R1+0x1a28] ;  /* 0x001a2800010c7983 */ /* 0x000f280000300a00 */
[----:B----4-:R-:W-:Y:S04]  /*2170*/  STL [R1+0x198c], R12 ;  /* 0x00198c0c01007387 */ /* 0x010fe80000100800 */
[----:B------:R0:W-:Y:S02]  /*2180*/  STL [R1+0x1988], R0 ;  /* 0x0019880001007387 */ /* 0x0001e40000100800 */
[----:B0-----:R-:W-:-:S02]  /*2190*/  IMAD.MOV.U32 R0, RZ, RZ, R13 ;  /* 0x000000ffff007224 */ /* 0x001fc400078e000d */
        /* <DEDUP_REMOVED lines=33> */
[----:B------:R-:W-:Y:S04]  /*23b0*/  STL [R1+0x1944], R14 ;  /* 0x0019440e01007387 */ /* 0x000fe80000100800 */
[----:B------:R0:W-:Y:S02]  /*23c0*/  STL [R1+0x1940], R0 ;  /* 0x0019400001007387 */ /* 0x0001e40000100800 */
[----:B0-----:R-:W-:-:S02]  /*23d0*/  IMAD.MOV.U32 R0, RZ, RZ, R15 ;  /* 0x000000ffff007224 */ /* 0x001fc400078e000f */
[----:B------:R-:W2:Y:S04]  /*23e0*/  LDL.LU.64 R14, [R1+0x19d8] ;  /* 0x0019d800010e7983 */ /* 0x000ea80000300a00 */
[----:B----4-:R-:W-:Y:S04]  /*23f0*/  STL [R1+0x193c], R12 ;  /* 0x00193c0c01007387 */ /* 0x010fe80000100800 */
[----:B------:R0:W-:Y:S02]  /*2400*/  STL [R1+0x1938], R0 ;  /* 0x0019380001007387 */ /* 0x0001e40000100800 */
[----:B0-----:R-:W-:-:S02]  /*2410*/  IMAD.MOV.U32 R0, RZ, RZ, R13 ;  /* 0x000000ffff007224 */ /* 0x001fc400078e000d */
[----:B------:R-:W4:Y:S04]  /*2420*/  LDL.LU.64 R12, [R1+0x19d0] ;  /* 0x0019d000010c7983 */ /* 0x000f280000300a00 */
[----:B------:R-:W-:Y:S04]  /*2430*/  STL [R1+0x1934], R10 ;  /* 0x0019340a01007387 */ /* 0x000fe80000100800 */
[----:B------:R0:W-:Y:S02]  /*2440*/  STL [R1+0x1930], R0 ;  /* 0x0019300001007387 */ /* 0x0001e40000100800 */
[----:B0-----:R-:W-:-:S02]  /*2450*/  IMAD.MOV.U32 R0, RZ, RZ, R11 ;  /* 0x000000ffff007224 */ /* 0x001fc400078e000b */
[----:B------:R-:W4:Y:S04]  /*2460*/  LDL.LU.64 R10, [R1+0x19c8] ;  /* 0x0019c800010a7983 */ /* 0x000f280000300a00 */
[----:B---3--:R-:W-:Y:S04]  /*2470*/  STL [R1+0x192c], R8 ;  /* 0x00192c0801007387 */ /* 0x008fe80000100800 */
[----:B------:R0:W-:Y:S02]  /*2480*/  STL [R1+0x1928], R0 ;  /* 0x0019280001007387 */ /* 0x0001e40000100800 */
[----:B0-----:R-:W-:-:S02]  /*2490*/  IMAD.MOV.U32 R0, RZ, RZ, R9 ;  /* 0x000000ffff007224 */ /* 0x001fc400078e0009 */
[----:B------:R-:W3:Y:S04]  /*24a0*/  LDL.LU.64 R8, [R1+0x19c0] ;  /* 0x0019c00001087983 */ /* 0x000ee80000300a00 */
[----:B------:R-:W-:Y:S04]  /*24b0*/  STL [R1+0x1924], R6 ;  /* 0x0019240601007387 */ /* 0x000fe80000100800 */
[----:B------:R0:W-:Y:S02]  /*24c0*/  STL [R1+0x1920], R0 ;  /* 0x0019200001007387 */ /* 0x0001e40000100800 */
[----:B0-----:R-:W-:-:S02]  /*24d0*/  IMAD.MOV.U32 R0, RZ, RZ, R7 ;  /* 0x000000ffff007224 */ /* 0x001fc400078e0007 */
[----:B------:R-:W4:Y:S04]  /*24e0*/  LDL.LU.64 R6, [R1+0x19b8] ;  /* 0x0019b80001067983 */ /* 0x000f280000300a00 */
[----:B------:R0:W-:Y:S04]  /*24f0*/  STL [R1+0x1918], R0 ;  /* 0x0019180001007387 */ /* 0x0001e80000100800 */
[----:B0-----:R-:W3:Y:S04]  /*2500*/  LDL.LU R0, [R1+0x9c] ;  /* 0x00009c0001007983 */ /* 0x001ee80000300800 */
[----:B--2---:R0:W-:Y:S04]  /*2510*/  STL [R1+0x191c], R4 ;  /* 0x00191c0401007387 */ /* 0x0041e80000100800 */
[----:B0-----:R-:W2:Y:S04]  /*2520*/  LDL.LU R4, [R1+0x19b4] ;  /* 0x0019b40001047983 */ /* 0x001ea80000300800 */
[----:B------:R0:W-:Y:S04]  /*2530*/  STL [R1+0x1910], R5 ;  /* 0x0019100501007387 */ /* 0x0001e80000100800 */
[----:B0-----:R-:W4:Y:S04]  /*2540*/  LDL.LU R5, [R1+0x19b0] ;  /* 0x0019b00001057983 */ /* 0x001f280000300800 */
[----:B------:R0:W-:Y:S04]  /*2550*/  STL [R1+0x1914], R16 ;  /* 0x0019141001007387 */ /* 0x0001e80000100800 */
[----:B------:R-:W-:Y:S01]  /*2560*/  STL [R1+0x1908], R17 ;  /* 0x0019081101007387 */ /* 0x000fe20000100800 */
[----:B0-----:R-:W0:Y:S03]  /*2570*/  LDC R16, c[0x0][0x238] ;  /* 0x00008e00ff107b82 */ /* 0x001e260000000800 */
[----:B--2---:R1:W-:Y:S04]  /*2580*/  STL [R1+0x190c], R4 ;  /* 0x00190c0401007387 */ /* 0x0043e80000100800 */
[----:B----4-:R-:W-:Y:S04]  /*2590*/  STL [R1+0x1900], R5 ;  /* 0x0019000501007387 */ /* 0x010fe80000100800 */
[----:B------:R-:W-:Y:S04]  /*25a0*/  STL [R1+0x1904], R18 ;  /* 0x0019041201007387 */ /* 0x000fe80000100800 */
[----:B-1----:R-:W2:Y:S04]  /*25b0*/  LDL.LU R4, [R1+0xa0] ;  /* 0x0000a00001047983 */ /* 0x002ea80000300800 */
[----:B------:R1:W-:Y:S04]  /*25c0*/  STL [R1+0x18f8], R19 ;  /* 0x0018f81301007387 */ /* 0x0003e80000100800 */
[----:B-1----:R-:W4:Y:S04]  /*25d0*/  LDL.LU.64 R18, [R1+0x68] ;  /* 0x0000680001127983 */ /* 0x002f280000300a00 */
[----:B------:R-:W-:Y:S04]  /*25e0*/  STL [R1+0x18fc], R6 ;  /* 0x0018fc0601007387 */ /* 0x000fe80000100800 */
[----:B------:R-:W4:Y:S04]  /*25f0*/  LDL.LU R5, [R1+0xa8] ;  /* 0x0000a80001057983 */ /* 0x000f280000300800 */
[----:B------:R-:W4:Y:S04]  /*2600*/  LDL.LU R17, [R1+0xa4] ;  /* 0x0000a40001117983 */ /* 0x000f280000300800 */
[----:B------:R-:W-:Y:S04]  /*2610*/  STL [R1+0x18f0], R7 ;  /* 0x0018f00701007387 */ /* 0x000fe80000100800 */
[----:B------:R-:W-:Y:S04]  /*2620*/  STL [R1+0x18f4], R20 ;  /* 0x0018f41401007387 */ /* 0x000fe80000100800 */
[----:B------:R-:W-:Y:S04]  /*2630*/  STL [R1+0x18e8], R21 ;  /* 0x0018e81501007387 */ /* 0x000fe80000100800 */
[----:B---3--:R0:W-:Y:S04]  /*2640*/  STL [R1+0x18ec], R8 ;  /* 0x0018ec0801007387 */ /* 0x0081e80000100800 */
[----:B------:R-:W-:Y:S04]  /*2650*/  STL [R1+0x18e0], R9 ;  /* 0x0018e00901007387 */ /* 0x000fe80000100800 */
[----:B------:R-:W-:Y:S04]  /*2660*/  STL [R1+0x18e4], R22 ;  /* 0x0018e41601007387 */ /* 0x000fe80000100800 */
[----:B------:R-:W-:Y:S04]  /*2670*/  STL [R1+0x18d8], R23 ;  /* 0x0018d81701007387 */ /* 0x000fe80000100800 */
[----:B------:R-:W-:Y:S04]  /*2680*/  STL [R1+0x18dc], R10 ;  /* 0x0018dc0a01007387 */ /* 0x000fe80000100800 */
[----:B------:R1:W-:Y:S01]  /*2690*/  STL [R1+0x18d0], R11 ;  /* 0x0018d00b01007387 */ /* 0x0003e20000100800 */
[----:B------:R-:W-:-:S03]  /*26a0*/  IMAD R0, R0, UR4, RZ ;  /* 0x0000000400007c24 */ /* 0x000fc6000f8e02ff */
[----:B------:R-:W-:Y:S04]  /*26b0*/  STL [R1+0x18d4], R24 ;  /* 0x0018d41801007387 */ /* 0x000fe80000100800 */
[----:B------:R-:W-:Y:S01]  /*26c0*/  STL [R1+0x18c8], R25 ;  /* 0x0018c81901007387 */ /* 0x000fe20000100800 */
[----:B0-----:R-:W-:Y:S01]  /*26d0*/  IMAD R8, R16, 0x7f, RZ ;  /* 0x0000007f10087824 */ /* 0x001fe200078e02ff */
[----:B-1----:R-:W0:Y:S02]  /*26e0*/  LDC R11, c[0x0][0x238] ;  /* 0x00008e00ff0b7b82 */ /* 0x002e240000000800 */
[----:B------:R1:W-:Y:S04]  /*26f0*/  STL [R1+0x18cc], R12 ;  /* 0x0018cc0c01007387 */ /* 0x0003e80000100800 */
[----:B------:R-:W-:Y:S04]  /*2700*/  STL [R1+0x18c0], R13 ;  /* 0x0018c00d01007387 */ /* 0x000fe80000100800 */
[----:B------:R-:W-:Y:S01]  /*2710*/  STL [R1+0x18c4], R26 ;  /* 0x0018c41a01007387 */ /* 0x000fe20000100800 */
[----:B------:R-:W-:-:S03]  /*2720*/  LEA R22, P0, R0, UR6, 0x1 ;  /* 0x0000000600167c11 */ /* 0x000fc6000f8008ff */
[----:B------:R-:W-:Y:S01]  /*2730*/  STL [R1+0x18b8], R27 ;  /* 0x0018b81b01007387 */ /* 0x000fe20000100800 */
[----:B--2---:R-:W-:-:S03]  /*2740*/  IMAD R7, R4, UR4, RZ ;  /* 0x0000000404077c24 */ /* 0x004fc6000f8e02ff */
[----:B------:R2:W-:Y:S01]  /*2750*/  STL [R1+0x18bc], R14 ;  /* 0x0018bc0e01007387 */ /* 0x0005e20000100800 */
[----:B----4-:R-:W-:-:S03]  /*2760*/  IMAD.MOV.U32 R6, RZ, RZ, R19 ;  /* 0x000000ffff067224 */ /* 0x010fc600078e0013 */
[----:B------:R-:W-:Y:S01]  /*2770*/  STL [R1+0x18b0], R15 ;  /* 0x0018b00f01007387 */ /* 0x000fe20000100800 */
[----:B------:R-:W-:Y:S01]  /*2780*/  IMAD R10, R16, 0x69, RZ ;  /* 0x00000069100a7824 */ /* 0x000fe200078e02ff */
[----:B-1----:R-:W1:Y:S02]  /*2790*/  LDC R12, c[0x0][0x238] ;  /* 0x00008e00ff0c7b82 */ /* 0x002e640000000800 */
[----:B------:R-:W-:Y:S01]  /*27a0*/  STL [R1+0x18b4], R28 ;  /* 0x0018b41c01007387 */ /* 0x000fe20000100800 */
[----:B------:R-:W-:-:S03]  /*27b0*/  LEA.HI.X.SX32 R23, R0, UR7, 0x1, P0 ;  /* 0x0000000700177c11 */ /* 0x000fc600080f0eff */
[----:B------:R-:W-:Y:S01]  /*27c0*/  STL [R1+0x18a8], R29 ;  /* 0x0018a81d01007387 */ /* 0x000fe20000100800 */
[----:B------:R-:W-:-:S03]  /*27d0*/  IMAD R0, R5, UR4, RZ ;  /* 0x0000000405007c24 */ /* 0x000fc6000f8e02ff */
[----:B------:R-:W-:Y:S04]  /*27e0*/  STL [R1+0x18ac], R18 ;  /* 0x0018ac1201007387 */ /* 0x000fe80000100800 */
[----:B------:R3:W-:Y:S01]  /*27f0*/  STL [R1+0x18a0], R6 ;  /* 0x0018a00601007387 */ /* 0x0007e20000100800 */
[----:B------:R-:W-:Y:S01]  /*2800*/  LEA R20, P2, R7, UR6, 0x1 ;  /* 0x0000000607147c11 */ /* 0x000fe2000f8408ff */
[----:B------:R-:W-:Y:S01]  /*2810*/  IMAD.WIDE R4, R8, 0x2, R22 ;  /* 0x0000000208047825 */ /* 0x000fe200078e0216 */
[----:B--2---:R-:W-:-:S03]  /*2820*/  LEA R14, P0, R0, UR6, 0x1 ;  /* 0x00000006000e7c11 */ /* 0x004fc6000f8008ff */
[----:B---3--:R-:W-:Y:S01]  /*2830*/  IMAD R6, R17, UR4, RZ ;  /* 0x0000000411067c24 */ /* 0x008fe2000f8e02ff */
[----:B------:R-:W-:-:S04]  /*2840*/  LEA.HI.X.SX32 R21, R7, UR7, 0x1, P2 ;  /* 0x0000000707157c11 */ /* 0x000fc800090f0eff */
[----:B------:R-:W-:Y:S01]  /*2850*/  LEA R18, P1, R6, UR6, 0x1 ;  /* 0x0000000606127c11 */ /* 0x000fe2000f8208ff */
[----:B------:R-:W-:Y:S01]  /*2860*/  STL.64 [R1+0x220], R22 ;  /* 0x0002201601007387 */ /* 0x000fe20000100a00 */
[----:B------:R-:W-:Y:S02]  /*2870*/  LEA.HI.X.SX32 R15, R0, UR7, 0x1, P0 ;  /* 0x00000007000f7c11 */ /* 0x000fe400080f0eff */
[----:B------:R-:W-:Y:S01]  /*2880*/  LEA.HI.X.SX32 R19, R6, UR7, 0x1, P1 ;  /* 0x0000000706137c11 */ /* 0x000fe200088f0eff */
[----:B------:R-:W-:Y:S04]  /*2890*/  STL [R1+0x18a4], R2 ;  /* 0x0018a40201007387 */ /* 0x000fe80000100800 */
[----:B------:R2:W-:Y:S01]  /*28a0*/  STL [R1+0x8bc], R3 ;  /* 0x0008bc0301007387 */ /* 0x0005e20000100800 */
[----:B------:R-:W-:-:S03]  /*28b0*/  IMAD.WIDE R6, R8, 0x2, R18 ;  /* 0x0000000208067825 */ /* 0x000fc600078e0212 */
[----:B------:R-:W-:Y:S01]  /*28c0*/  STL [R1+0x8c4], R4 ;  /* 0x0008c40401007387 */ /* 0x000fe20000100800 */
[----:B------:R-:W-:-:S03]  /*28d0*/  IMAD R0, R16, 0x7e, RZ ;  /* 0x0000007e10007824 */ /* 0x000fc600078e02ff */
[----:B------:R3:W-:Y:S01]  /*28e0*/  STL [R1+0x8c0], R5 ;  /* 0x0008c00501007387 */ /* 0x0007e20000100800 */
[----:B--2---:R-:W-:-:S03]  /*28f0*/  IMAD.WIDE R2, R8, 0x2, R20 ;  /* 0x0000000208027825 */ /* 0x004fc600078e0214 */
[----:B------:R-:W-:Y:S04]  /*2900*/  STL.64 [R1+0x228], R20 ;  /* 0x0002281401007387 */ /* 0x000fe80000100a00 */
[----:B------:R-:W-:Y:S01]  /*2910*/  STL.64 [R1+0x238], R14 ;  /* 0x0002380e01007387 */ /* 0x000fe20000100a00 */
[----:B---3--:R-:W-:-:S03]  /*2920*/  IMAD.WIDE R4, R8, 0x2, R14 ;  /* 0x0000000208047825 */ /* 0x008fc600078e020e */
[----:B------:R-:W-:Y:S04]  /*2930*/  STL.64 [R1+0x230], R18 ;  /* 0x0002301201007387 */ /* 0x000fe80000100a00 */
[----:B------:R-:W-:Y:S04]  /*2940*/  STL [R1+0x8cc], R2 ;  /* 0x0008cc0201007387 */ /* 0x000fe80000100800 */
[----:B------:R2:W-:Y:S04]  /*2950*/  STL [R1+0x8c8], R3 ;  /* 0x0008c80301007387 */ /* 0x0005e80000100800 */
[----:B------:R-:W-:Y:S04]  /*2960*/  STL [R1+0x8d4], R6 ;  /* 0x0008d40601007387 */ /* 0x000fe80000100800 */
[----:B------:R3:W-:Y:S01]  /*2970*/  STL [R1+0x8d0], R7 ;  /* 0x0008d00701007387 */ /* 0x0007e20000100800 */
[----:B--2---:R-:W-:-:S03]  /*2980*/  IMAD.WIDE R2, R0, 0x2, R22 ;  /* 0x0000000200027825 */ /* 0x004fc600078e0216 */
[----:B------:R-:W-:Y:S04]  /*2990*/  STL [R1+0x1898], R4 ;  /* 0x0018980401007387 */ /* 0x000fe80000100800 */
[----:B------:R2:W-:Y:S01]  /*29a0*/  STL [R1+0x188c], R5 ;  /* 0x00188c0501007387 */ /* 0x0005e20000100800 */
[----:B---3--:R-:W-:-:S03]  /*29b0*/  IMAD.WIDE R6, R0, 0x2, R18 ;  /* 0x0000000200067825 */ /* 0x008fc600078e0212 */
[----:B------:R-:W-:Y:S01]  /*29c0*/  STL [R1+0x189c], R2 ;  /* 0x00189c0201007387 */ /* 0x000fe20000100800 */
[----:B------:R-:W-:Y:S02]  /*29d0*/  IMAD R8, R16, 0x7d, RZ ;  /* 0x0000007d10087824 */ /* 0x000fe400078e02ff */
[C---:B--2---:R-:W-:Y:S01]  /*29e0*/  IMAD.WIDE R4, R0.reuse, 0x2, R20 ;  /* 0x0000000200047825 */ /* 0x044fe200078e0214 */
[----:B------:R2:W-:Y:S04]  /*29f0*/  STL [R1+0x1890], R3 ;  /* 0x0018900301007387 */ /* 0x0005e80000100800 */
[----:B------:R-:W-:Y:S04]  /*2a00*/  STL [R1+0x1894], R4 ;  /* 0x0018940401007387 */ /* 0x000fe80000100800 */
[----:B------:R3:W-:Y:S01]  /*2a10*/  STL [R1+0x1884], R5 ;  /* 0x0018840501007387 */ /* 0x0007e20000100800 */
[----:B--2---:R-:W-:-:S03]  /*2a20*/  IMAD.WIDE R2, R0, 0x2, R14 ;  /* 0x0000000200027825 */ /* 0x004fc600078e020e */
[----:B------:R-:W-:Y:S04]  /*2a30*/  STL [R1+0x1888], R6 ;  /* 0x0018880601007387 */ /* 0x000fe80000100800 */
[----:B------:R2:W-:Y:S01]  /*2a40*/  STL [R1+0x186c], R7 ;  /* 0x00186c0701007387 */ /* 0x0005e20000100800 */
[----:B---3--:R-:W-:-:S03]  /*2a50*/  IMAD.WIDE R4, R8, 0x2, R22 ;  /* 0x0000000208047825 */ /* 0x008fc600078e0216 */
[----:B------:R-:W-:Y:S04]  /*2a60*/  STL [R1+0x1880], R2 ;  /* 0x0018800201007387 */ /* 0x000fe80000100800 */
[----:B------:R3:W-:Y:S01]  /*2a70*/  STL [R1+0x1878], R3 ;  /* 0x0018780301007387 */ /* 0x0007e20000100800 */
[----:B--2---:R-:W-:-:S03]  /*2a80*/  IMAD.WIDE R6, R8, 0x2, R18 ;  /* 0x0000000208067825 */ /* 0x004fc600078e0212 */
[----:B------:R-:W-:Y:S01]  /*2a90*/  STL [R1+0x187c], R4 ;  /* 0x00187c0401007387 */ /* 0x000fe20000100800 */
[----:B------:R-:W-:Y:S02]  /*2aa0*/  IMAD R0, R16, 0x7c, RZ ;  /* 0x0000007c10007824 */ /* 0x000fe400078e02ff */
[C---:B---3--:R-:W-:Y:S01]  /*2ab0*/  IMAD.WIDE R2, R8.reuse, 0x2, R20 ;  /* 0x0000000208027825 */ /* 0x048fe200078e0214 */
        /* <DEDUP_REMOVED lines=193> */
[----:B---3--:R-:W-:-:S03]  /*36d0*/  IMAD.WIDE R4, R0, 0x2, R20 ;  /* 0x0000000200047825 */ /* 0x008fc600078e0214 */
[----:B------:R2:W-:Y:S01]  /*36e0*/  STL [R1+0x1690], R3 ;  /* 0x0016900301007387 */ /* 0x0005e20000100800 */
[----:B------:R-:W-:-:S03]  /*36f0*/  IMAD R8, R16, 0x6d, RZ ;  /* 0x0000006d10087824 */ /* 0x000fc600078e02ff */
        /* <DEDUP_REMOVED lines=8> */
[----:B------:R-:W-:Y:S02]  /*3780*/  IMAD R0, R16, 0x6c, RZ ;  /* 0x0000006c10007824 */ /* 0x000fe400078e02ff */
[C---:B--2---:R-:W-:Y:S01]  /*3790*/  IMAD.WIDE R6, R8.reuse, 0x2, R18 ;  /* 0x0000000208067825 */ /* 0x044fe200078e0212 */
[----:B------:R-:W-:Y:S03]  /*37a0*/  STL [R1+0x167c], R4 ;  /* 0x00167c0401007387 */ /* 0x000fe60000100800 */
        /* <DEDUP_REMOVED lines=12> */
[----:B------:R-:W-:-:S03]  /*3870*/  IMAD R8, R16, 0x6b, RZ ;  /* 0x0000006b10087824 */ /* 0x000fc600078e02ff */
[----:B------:R2:W-:Y:S01]  /*3880*/  STL [R1+0x1650], R3 ;  /* 0x0016500301007387 */ /* 0x0005e20000100800 */
[----:B---3--:R-:W-:-:S03]  /*3890*/  IMAD.WIDE R4, R0, 0x2, R18 ;  /* 0x0000000200047825 */ /* 0x008fc600078e0212 */
        /* <DEDUP_REMOVED lines=16> */
[----:B------:R-:W-:Y:S01]  /*39a0*/  STL [R1+0x8f8], R4 ;  /* 0x0008f80401007387 */ /* 0x000fe20000100800 */
[----:B------:R-:W-:-:S03]  /*39b0*/  IMAD.WIDE R8, R0, 0x2, R22 ;  /* 0x0000000200087825 */ /* 0x000fc600078e0216 */
        /* <DEDUP_REMOVED lines=532> */
[----:B------:R-:W-:-:S03]  /*5b00*/  IMAD.SHL.U32 R0, R16, 0x40, RZ ;  /* 0x0000004010007824 */ /* 0x000fc600078e00ff */
        /* <DEDUP_REMOVED lines=54> */
[----:B------:R-:W-:Y:S01]  /*5e70*/  STL [R1+0xe9c], R7 ;  /* 0x000e9c0701007387 */ /* 0x000fe20000100800 */
[----:B--2---:R-:W-:-:S03]  /*5e80*/  IMAD.WIDE R4, R10, 0x2, R18 ;  /* 0x000000020a047825 */ /* 0x004fc600078e0212 */
[----:B------:R2:W-:Y:S04]  /*5e90*/  STL [R1+0xea8], R8 ;  /* 0x000ea80801007387 */ /* 0x0005e80000100800 */
[----:B------:R-:W-:Y:S01]  /*5ea0*/  STL [R1+0xea4], R9 ;  /* 0x000ea40901007387 */ /* 0x000fe20000100800 */
[----:B------:R-:W-:-:S03]  /*5eb0*/  IMAD R0, R16, 0x3c, RZ ;  /* 0x0000003c10007824 */ /* 0x000fc600078e02ff */
[----:B------:R-:W-:Y:S04]  /*5ec0*/  STL [R1+0xeb0], R2 ;  /* 0x000eb00201007387 */ /* 0x000fe80000100800 */
[----:B------:R3:W-:Y:S01]  /*5ed0*/  STL [R1+0xeac], R3 ;  /* 0x000eac0301007387 */ /* 0x0007e20000100800 */
[----:B--2---:R-:W2:Y:S01]  /*5ee0*/  LDC R8, c[0x0][0x238] ;  /* 0x00008e00ff087b82 */ /* 0x004ea20000000800 */
[----:B------:R-:W-:Y:S02]  /*5ef0*/  IMAD.WIDE R6, R0, 0x2, R22 ;  /* 0x0000000200067825 */ /* 0x000fe400078e0216 */
[----:B------:R-:W-:Y:S02]  /*5f00*/  STL [R1+0xeb8], R4 ;  /* 0x000eb80401007387 */ /* 0x000fe40000100800 */
[----:B---3--:R-:W-:-:S02]  /*5f10*/  IMAD.WIDE R2, R10, 0x2, R14 ;  /* 0x000000020a027825 */ /* 0x008fc400078e020e */
[----:B------:R3:W-:Y:S01]  /*5f20*/  STL [R1+0xeb4], R5 ;  /* 0x000eb40501007387 */ /* 0x0007e20000100800 */
[----:B------:R-:W4:Y:S03]  /*5f30*/  LDC R10, c[0x0][0x238] ;  /* 0x00008e00ff0a7b82 */ /* 0x000f260000000800 */
[----:B------:R-:W-:Y:S04]  /*5f40*/  STL [R1+0xec0], R2 ;  /* 0x000ec00201007387 */ /* 0x000fe80000100800 */
[----:B------:R0:W-:Y:S01]  /*5f50*/  STL [R1+0xebc], R3 ;  /* 0x000ebc0301007387 */ /* 0x0001e20000100800 */
[----:B---3--:R-:W-:-:S03]  /*5f60*/  IMAD.WIDE R4, R0, 0x2, R18 ;  /* 0x0000000200047825 */ /* 0x008fc600078e0212 */
[----:B------:R-:W-:Y:S01]  /*5f70*/  STL [R1+0xec8], R6 ;  /* 0x000ec80601007387 */ /* 0x000fe20000100800 */
[----:B0-----:R-:W-:-:S03]  /*5f80*/  IMAD.WIDE R2, R0, 0x2, R20 ;  /* 0x0000000200027825 */ /* 0x001fc600078e0214 */
[----:B------:R0:W-:Y:S04]  /*5f90*/  STL [R1+0xec4], R7 ;  /* 0x000ec40701007387 */ /* 0x0001e80000100800 */
[----:B------:R-:W-:Y:S01]  /*5fa0*/  STL [R1+0xed0], R2 ;  /* 0x000ed00201007387 */ /* 0x000fe20000100800 */
[----:B------:R-:W-:-:S03]  /*5fb0*/  IMAD R16, R16, 0x3b, RZ ;  /* 0x0000003b10107824 */ /* 0x000fc600078e02ff */
[----:B------:R3:W-:Y:S01]  /*5fc0*/  STL [R1+0xecc], R3 ;  /* 0x000ecc0301007387 */ /* 0x0007e20000100800 */
[----:B0-----:R-:W-:-:S03]  /*5fd0*/  IMAD.WIDE R6, R16, 0x2, R22 ;  /* 0x0000000210067825 */ /* 0x001fc600078e0216 */
[----:B------:R-:W-:Y:S01]  /*5fe0*/  STL [R1+0xed8], R4 ;  /* 0x000ed80401007387 */ /* 0x000fe20000100800 */
[----:B---3--:R-:W-:-:S03]  /*5ff0*/  IMAD.WIDE R2, R0, 0x2, R14 ;  /* 0x0000000200027825 */ /* 0x008fc600078e020e */
[----:B------:R0:W-:Y:S04]  /*6000*/  STL [R1+0xed4], R5 ;  /* 0x000ed40501007387 */ /* 0x0001e80000100800 */
[----:B------:R-:W-:Y:S04]  /*6010*/  STL [R1+0xee0], R2 ;  /* 0x000ee00201007387 */ /* 0x000fe80000100800 */
[----:B------:R3:W-:Y:S01]  /*6020*/  STL [R1+0xedc], R3 ;  /* 0x000edc0301007387 */ /* 0x0007e20000100800 */
[----:B--2---:R-:W-:Y:S02]  /*6030*/  IMAD R0, R8, 0x3a, RZ ;  /* 0x0000003a08007824 */ /* 0x004fe400078e02ff */
[C---:B0-----:R-:W-:Y:S01]  /*6040*/  IMAD.WIDE R4, R16.reuse, 0x2, R18 ;  /* 0x0000000210047825 */ /* 0x041fe200078e0212 */
[----:B------:R-:W-:Y:S03]  /*6050*/  STL [R1+0xee8], R6 ;  /* 0x000ee80601007387 */ /* 0x000fe60000100800 */
[C---:B---3--:R-:W-:Y:S01]  /*6060*/  IMAD.WIDE R2, R16.reuse, 0x2, R20 ;  /* 0x0000000210027825 */ /* 0x048fe200078e0214 */
[----:B------:R0:W-:Y:S04]  /*6070*/  STL [R1+0xee4], R7 ;  /* 0x000ee40701007387 */ /* 0x0001e80000100800 */
[----:B------:R-:W-:Y:S04]  /*6080*/  STL [R1+0xef0], R2 ;  /* 0x000ef00201007387 */ /* 0x000fe80000100800 */
[----:B------:R2:W-:Y:S01]  /*6090*/  STL [R1+0xeec], R3 ;  /* 0x000eec0301007387 */ /* 0x0005e20000100800 */
[----:B0-----:R-:W-:-:S03]  /*60a0*/  IMAD.WIDE R6, R16, 0x2, R14 ;  /* 0x0000000210067825 */ /* 0x001fc600078e020e */
[----:B------:R-:W-:Y:S04]  /*60b0*/  STL [R1+0xef8], R4 ;  /* 0x000ef80401007387 */ /* 0x000fe80000100800 */
[----:B------:R0:W-:Y:S01]  /*60c0*/  STL [R1+0xef4], R5 ;  /* 0x000ef40501007387 */ /* 0x0001e20000100800 */
[----:B--2---:R-:W-:-:S03]  /*60d0*/  IMAD.WIDE R2, R0, 0x2, R22 ;  /* 0x0000000200027825 */ /* 0x004fc600078e0216 */
[----:B------:R-:W-:Y:S04]  /*60e0*/  STL [R1+0xf00], R6 ;  /* 0x000f000601007387 */ /* 0x000fe80000100800 */
[----:B------:R2:W-:Y:S04]  /*60f0*/  STL [R1+0xefc], R7 ;  /* 0x000efc0701007387 */ /* 0x0005e80000100800 */
[----:B------:R-:W-:Y:S01]  /*6100*/  STL [R1+0xf08], R2 ;  /* 0x000f080201007387 */ /* 0x000fe20000100800 */
[----:B----4-:R-:W-:-:S03]  /*6110*/  IMAD R10, R10, 0x39, RZ ;  /* 0x000000390a0a7824 */ /* 0x010fc600078e02ff */
[----:B------:R3:W-:Y:S01]  /*6120*/  STL [R1+0xf04], R3 ;  /* 0x000f040301007387 */ /* 0x0007e20000100800 */
[----:B0-----:R-:W-:-:S04]  /*6130*/  IMAD.WIDE R4, R0, 0x2, R18 ;  /* 0x0000000200047825 */ /* 0x001fc800078e0212 */
[----:B--2---:R-:W-:-:S04]  /*6140*/  IMAD.WIDE R6, R0, 0x2, R14 ;  /* 0x0000000200067825 */ /* 0x004fc800078e020e */
[----:B---3--:R-:W-:-:S04]  /*6150*/  IMAD.WIDE R2, R0, 0x2, R20 ;  /* 0x0000000200027825 */ /* 0x008fc800078e0214 */
[C---:B------:R-:W-:Y:S01]  /*6160*/  IMAD.WIDE R8, R10.reuse, 0x2, R22 ;  /* 0x000000020a087825 */ /* 0x040fe200078e0216 */
[----:B------:R-:W-:Y:S04]  /*6170*/  STL [R1+0xf10], R2 ;  /* 0x000f100201007387 */ /* 0x000fe80000100800 */
[----:B------:R0:W-:Y:S04]  /*6180*/  STL [R1+0xf0c], R3 ;  /* 0x000f0c0301007387 */ /* 0x0001e80000100800 */
[----:B------:R-:W-:Y:S04]  /*6190*/  STL [R1+0xf18], R4 ;  /* 0x000f180401007387 */ /* 0x000fe80000100800 */
[----:B------:R2:W-:Y:S01]  /*61a0*/  STL [R1+0xf14], R5 ;  /* 0x000f140501007387 */ /* 0x0005e20000100800 */
[----:B0-----:R-:W-:-:S03]  /*61b0*/  IMAD.WIDE R2, R10, 0x2, R20 ;  /* 0x000000020a027825 */ /* 0x001fc600078e0214 */
[----:B------:R-:W-:Y:S04]  /*61c0*/  STL [R1+0xf20], R6 ;  /* 0x000f200601007387 */ /* 0x000fe80000100800 */
[----:B------:R-:W-:Y:S01]  /*61d0*/  STL [R1+0xf1c], R7 ;  /* 0x000f1c0701007387 */ /* 0x000fe20000100800 */
[----:B--2---:R-:W-:-:S03]  /*61e0*/  IMAD.WIDE R4, R10, 0x2, R18 ;  /* 0x000000020a047825 */ /* 0x004fc600078e0212 */
[----:B------:R-:W-:Y:S04]  /*61f0*/  STL [R1+0xf28], R8 ;  /* 0x000f280801007387 */ /* 0x000fe80000100800 */
[----:B------:R0:W-:Y:S01]  /*6200*/  STL [R1+0xf24], R9 ;  /* 0x000f240901007387 */ /* 0x0001e20000100800 */
[----:B------:R-:W-:Y:S02]  /*6210*/  IMAD R0, R11, 0x38, RZ ;  /* 0x000000380b007824 */ /* 0x000fe400078e02ff */
[----:B------:R-:W2:Y:S01]  /*6220*/  LDC R11, c[0x0][0x238] ;  /* 0x00008e00ff0b7b82 */ /* 0x000ea20000000800 */
[----:B------:R-:W-:Y:S04]  /*6230*/  STL [R1+0xf30], R2 ;  /* 0x000f300201007387 */ /* 0x000fe80000100800 */
[----:B------:R3:W-:Y:S03]  /*6240*/  STL [R1+0xf2c], R3 ;  /* 0x000f2c0301007387 */ /* 0x0007e60000100800 */
[----:B0-----:R-:W0:Y:S01]  /*6250*/  LDC R9, c[0x0][0x238] ;  /* 0x00008e00ff097b82 */ /* 0x001e220000000800 */
[----:B------:R-:W-:Y:S01]  /*6260*/  STL [R1+0xf38], R4 ;  /* 0x000f380401007387 */ /* 0x000fe20000100800 */
[----:B------:R-:W-:-:S04]  /*6270*/  IMAD.WIDE R6, R0, 0x2, R22 ;  /* 0x0000000200067825 */ /* 0x000fc800078e0216 */
[----:B---3--:R-:W-:Y:S01]  /*6280*/  IMAD.WIDE R2, R10, 0x2, R14 ;  /* 0x000000020a027825 */ /* 0x008fe200078e020e */
[----:B------:R3:W-:Y:S01]  /*6290*/  STL [R1+0xf34], R5 ;  /* 0x000f340501007387 */ /* 0x0007e20000100800 */
[----:B------:R-:W4:Y:S03]  /*62a0*/  LDC R10, c[0x0][0x238] ;  /* 0x00008e00ff0a7b82 */ /* 0x000f260000000800 */
[----:B------:R-:W-:Y:S04]  /*62b0*/  STL [R1+0xf40], R2 ;  /* 0x000f400201007387 */ /* 0x000fe80000100800 */
[----:B------:R1:W-:Y:S01]  /*62c0*/  STL [R1+0xf3c], R3 ;  /* 0x000f3c0301007387 */ /* 0x0003e20000100800 */
[----:B---3--:R-:W-:-:S03]  /*62d0*/  IMAD.WIDE R4, R0, 0x2, R18 ;  /* 0x0000000200047825 */ /* 0x008fc600078e0212 */
[----:B------:R-:W-:Y:S01]  /*62e0*/  STL [R1+0xf48], R6 ;  /* 0x000f480601007387 */ /* 0x000fe20000100800 */
[----:B-1----:R-:W-:-:S03]  /*62f0*/  IMAD.WIDE R2, R0, 0x2, R20 ;  /* 0x0000000200027825 */ /* 0x002fc600078e0214 */
[----:B------:R1:W-:Y:S04]  /*6300*/  STL [R1+0xf44], R7 ;  /* 0x000f440701007387 */ /* 0x0003e80000100800 */
[----:B------:R-:W-:Y:S01]  /*6310*/  STL [R1+0xf50], R2 ;  /* 0x000f500201007387 */ /* 0x000fe20000100800 */
[----:B------:R-:W-:Y:S02]  /*6320*/  IMAD R8, R12, 0x37, RZ ;  /* 0x000000370c087824 */ /* 0x000fe400078e02ff */
[----:B----4-:R-:W-:Y:S01]  /*6330*/  IMAD R10, R10, 0x35, RZ ;  /* 0x000000350a0a7824 */ /* 0x010fe200078e02ff */
[----:B------:R3:W-:Y:S01]  /*6340*/  STL [R1+0xf4c], R3 ;  /* 0x000f4c0301007387 */ /* 0x0007e20000100800 */
[----:B------:R-:W4:Y:S01]  /*6350*/  LDC R12, c[0x0][0x238] ;  /* 0x00008e00ff0c7b82 */ /* 0x000f220000000800 */
[----:B-1----:R-:W-:-:S02]  /*6360*/  IMAD.WIDE R6, R8, 0x2, R22 ;  /* 0x0000000208067825 */ /* 0x002fc400078e0216 */
[----:B------:R-:W-:Y:S02]  /*6370*/  STL [R1+0xf58], R4 ;  /* 0x000f580401007387 */ /* 0x000fe40000100800 */
[----:B---3--:R-:W-:Y:S02]  /*6380*/  IMAD.WIDE R2, R0, 0x2, R14 ;  /* 0x0000000200027825 */ /* 0x008fe400078e020e */
[----:B------:R1:W-:Y:S04]  /*6390*/  STL [R1+0xf54], R5 ;  /* 0x000f540501007387 */ /* 0x0003e80000100800 */
[----:B------:R-:W-:Y:S04]  /*63a0*/  STL [R1+0xf60], R2 ;  /* 0x000f600201007387 */ /* 0x000fe80000100800 */
[----:B------:R3:W-:Y:S01]  /*63b0*/  STL [R1+0xf5c], R3 ;  /* 0x000f5c0301007387 */ /* 0x0007e20000100800 */
[----:B0-----:R-:W-:-:S02]  /*63c0*/  IMAD R0, R9, 0x36, RZ ;  /* 0x0000003609007824 */ /* 0x001fc400078e02ff */
[C---:B-1----:R-:W-:Y:S01]  /*63d0*/  IMAD.WIDE R4, R8.reuse, 0x2, R18 ;  /* 0x0000000208047825 */ /* 0x042fe200078e0212 */
        /* <DEDUP_REMOVED lines=8> */
[----:B-1----:R-:W-:-:S03]  /*6460*/  IMAD.WIDE R2, R0, 0x2, R22 ;  /* 0x0000000200027825 */ /* 0x002fc600078e0216 */
[----:B------:R-:W-:Y:S04]  /*6470*/  STL [R1+0xf80], R6 ;  /* 0x000f800601007387 */ /* 0x000fe80000100800 */
[----:B------:R1:W-:Y:S04]  /*6480*/  STL [R1+0xf7c], R7 ;  /* 0x000f7c0701007387 */ /* 0x0003e80000100800 */
[----:B------:R-:W-:Y:S01]  /*6490*/  STL [R1+0xf88], R2 ;  /* 0x000f880201007387 */ /* 0x000fe20000100800 */
[----:B0-----:R-:W-:-:S03]  /*64a0*/  IMAD.WIDE R4, R0, 0x2, R18 ;  /* 0x0000000200047825 */ /* 0x001fc600078e0212 */
[----:B------:R0:W-:Y:S01]  /*64b0*/  STL [R1+0xf84], R3 ;  /* 0x000f840301007387 */ /* 0x0001e20000100800 */
[----:B-1----:R-:W-:-:S04]  /*64c0*/  IMAD.WIDE R6, R0, 0x2, R14 ;  /* 0x0000000200067825 */ /* 0x002fc800078e020e */
[----:B0-----:R-:W-:-:S04]  /*64d0*/  IMAD.WIDE R2, R0, 0x2, R20 ;  /* 0x0000000200027825 */ /* 0x001fc800078e0214 */
        /* <DEDUP_REMOVED lines=8> */
[----:B-1----:R-:W-:-:S03]  /*6560*/  IMAD.WIDE R4, R10, 0x2, R18 ;  /* 0x000000020a047825 */ /* 0x002fc600078e0212 */
[----:B------:R-:W-:Y:S04]  /*6570*/  STL [R1+0xfa8], R8 ;  /* 0x000fa80801007387 */ /* 0x000fe80000100800 */
[----:B------:R0:W-:Y:S01]  /*6580*/  STL [R1+0xfa4], R9 ;  /* 0x000fa40901007387 */ /* 0x0001e20000100800 */
[----:B--2---:R-:W-:Y:S02]  /*6590*/  IMAD R0, R11, 0x34, RZ ;  /* 0x000000340b007824 */ /* 0x004fe400078e02ff */
[----:B------:R-:W1:Y:S01]  /*65a0*/  LDC R11, c[0x0][0x238] ;  /* 0x00008e00ff0b7b82 */ /* 0x000e620000000800 */
[----:B------:R-:W-:Y:S04]  /*65b0*/  STL [R1+0xfb0], R2 ;  /* 0x000fb00201007387 */ /* 0x000fe80000100800 */
[----:B------:R2:W-:Y:S03]  /*65c0*/  STL [R1+0xfac], R3 ;  /* 0x000fac0301007387 */ /* 0x0005e60000100800 */
[----:B0-----:R-:W0:Y:S01]  /*65d0*/  LDC R9, c[0x0][0x238] ;  /* 0x00008e00ff097b82 */ /* 0x001e220000000800 */
[----:B------:R-:W-:Y:S01]  /*65e0*/  STL [R1+0xfb8], R4 ;  /* 0x000fb80401007387 */ /* 0x000fe20000100800 */
[----:B------:R-:W-:-:S04]  /*65f0*/  IMAD.WIDE R6, R0, 0x2, R22 ;  /* 0x0000000200067825 */ /* 0x000fc800078e0216 */
[----:B--2---:R-:W-:Y:S01]  /*6600*/  IMAD.WIDE R2, R10, 0x2, R14 ;  /* 0x000000020a027825 */ /* 0x004fe200078e020e */
[----:B------:R2:W-:Y:S01]  /*6610*/  STL [R1+0xfb4], R5 ;  /* 0x000fb40501007387 */ /* 0x0005e20000100800 */
[----:B------:R-:W3:Y:S03]  /*6620*/  LDC R10, c[0x0][0x238] ;  /* 0x00008e00ff0a7b82 */ /* 0x000ee60000000800 */
[----:B------:R-:W-:Y:S04]  /*6630*/  STL [R1+0xfc0], R2 ;  /* 0x000fc00201007387 */ /* 0x000fe80000100800 */
[----:B------:R4:W-:Y:S01]  /*6640*/  STL [R1+0xfbc], R3 ;  /* 0x000fbc0301007387 */ /* 0x0009e20000100800 */
[----:B--2---:R-:W-:-:S03]  /*6650*/  IMAD.WIDE R4, R0, 0x2, R18 ;  /* 0x0000000200047825 */ /* 0x004fc600078e0212 */
[----:B------:R-:W-:Y:S01]  /*6660*/  STL [R1+0xfc8], R6 ;  /* 0x000fc80601007387 */ /* 0x000fe20000100800 */
[----:B----4-:R-:W-:-:S03]  /*6670*/  IMAD.WIDE R2, R0, 0x2, R20 ;  /* 0x0000000200027825 */ /* 0x010fc600078e0214 */
[----:B------:R2:W-:Y:S04]  /*6680*/  STL [R1+0xfc4], R7 ;  /* 0x000fc40701007387 */ /* 0x0005e80000100800 */
[----:B------:R-:W-:Y:S01]  /*6690*/  STL [R1+0xfd0], R2 ;  /* 0x000fd00201007387 */ /* 0x000fe20000100800 */
[----:B------:R-:W-:Y:S02]  /*66a0*/  IMAD R8, R12, 0x33, RZ ;  /* 0x000000330c087824 */ /* 0x000fe400078e02ff */
[----:B---3--:R-:W-:Y:S01]  /*66b0*/  IMAD R10, R10, 0x31, RZ ;  /* 0x000000310a0a7824 */ /* 0x008fe200078e02ff */
[----:B------:R3:W-:Y:S01]  /*66c0*/  STL [R1+0xfcc], R3 ;  /* 0x000fcc0301007387 */ /* 0x0007e20000100800 */
[----:B------:R-:W4:Y:S01]  /*66d0*/  LDC R12, c[0x0][0x238] ;  /* 0x00008e00ff0c7b82 */ /* 0x000f220000000800 */
[----:B--2---:R-:W-:-:S02]  /*66e0*/  IMAD.WIDE R6, R8, 0x2, R22 ;  /* 0x0000000208067825 */ /* 0x004fc400078e0216 */
[----:B------:R-:W-:Y:S02]  /*66f0*/  STL [R1+0xfd8], R4 ;  /* 0x000fd80401007387 */ /* 0x000fe40000100800 */
[----:B---3--:R-:W-:Y:S02]  /*6700*/  IMAD.WIDE R2, R0, 0x2, R14 ;  /* 0x0000000200027825 */ /* 0x008fe400078e020e */
[----:B------:R2:W-:Y:S04]  /*6710*/  STL [R1+0xfd4], R5 ;  /* 0x000fd40501007387 */ /* 0x0005e80000100800 */
[----:B------:R-:W-:Y:S04]  /*6720*/  STL [R1+0xfe0], R2 ;  /* 0x000fe00201007387 */ /* 0x000fe80000100800 */
[----:B------:R3:W-:Y:S01]  /*6730*/  STL [R1+0xfdc], R3 ;  /* 0x000fdc0301007387 */ /* 0x0007e20000100800 */
[----:B0-----:R-:W-:-:S02]  /*6740*/  IMAD R0, R9, 0x32, RZ ;  /* 0x0000003209007824 */ /* 0x001fc400078e02ff */
[C---:B--2---:R-:W-:Y:S01]  /*6750*/  IMAD.WIDE R4, R8.reuse, 0x2, R18 ;  /* 0x0000000208047825 */ /* 0x044fe200078e0212 */
        /* <DEDUP_REMOVED lines=12> */
[----:B0-----:R-:W-:-:S03]  /*6820*/  IMAD.WIDE R4, R0, 0x2, R18 ;  /* 0x0000000200047825 */ /* 0x001fc600078e0212 */
[----:B------:R0:W-:Y:S01]  /*6830*/  STL [R1+0x1004], R3 ;  /* 0x0010040301007387 */ /* 0x0001e20000100800 */
[----:B--2---:R-:W-:-:S04]  /*6840*/  IMAD.WIDE R6, R0, 0x2, R14 ;  /* 0x0000000200067825 */ /* 0x004fc800078e020e */
        /* <DEDUP_REMOVED lines=12> */
[----:B-1----:R-:W-:Y:S02]  /*6910*/  IMAD R0, R11, 0x30, RZ ;  /* 0x000000300b007824 */ /* 0x002fe400078e02ff */
        /* <DEDUP_REMOVED lines=223> */
[----:B-1----:R-:W-:Y:S02]  /*7710*/  IMAD.SHL.U32 R0, R11, 0x20, RZ ;  /* 0x000000200b007824 */ /* 0x002fe400078e00ff */
        /* <DEDUP_REMOVED lines=353> */
[----:B------:R-:W4:Y:S01]  /*8d30*/  LDC R12, c[0x0][0x238] ;  /* 0x00008e00ff0c7b82 */ /* 0x000f220000000800 */
[----:B------:R1:W-:Y:S01]  /*8d40*/  STL [R1+0x154c], R3 ;  /* 0x00154c0301007387 */ /* 0x0003e20000100800 */
[----:B--2---:R-:W-:-:S03]  /*8d50*/  IMAD.WIDE R6, R8, 0x2, R22 ;  /* 0x0000000208067825 */ /* 0x004fc600078e0216 */
[----:B------:R-:W-:Y:S01]  /*8d60*/  STL [R1+0x1558], R4 ;  /* 0x0015580401007387 */ /* 0x000fe20000100800 */
[----:B-1----:R-:W-:-:S03]  /*8d70*/  IMAD.WIDE R2, R0, 0x2, R14 ;  /* 0x0000000200027825 */ /* 0x002fc600078e020e */
[----:B------:R1:W-:Y:S04]  /*8d80*/  STL [R1+0x1554], R5 ;  /* 0x0015540501007387 */ /* 0x0003e80000100800 */
[----:B------:R-:W-:Y:S04]  /*8d90*/  STL [R1+0x1560], R2 ;  /* 0x0015600201007387 */ /* 0x000fe80000100800 */
[----:B------:R2:W-:Y:S01]  /*8da0*/  STL [R1+0x155c], R3 ;  /* 0x00155c0301007387 */ /* 0x0005e20000100800 */
[----:B0-----:R-:W-:Y:S02]  /*8db0*/  IMAD R0, R9, 0x6, RZ ;  /* 0x0000000609007824 */ /* 0x001fe400078e02ff */
[C---:B-1----:R-:W-:Y:S01]  /*8dc0*/  IMAD.WIDE R4, R8.reuse, 0x2, R18 ;  /* 0x0000000208047825 */ /* 0x042fe200078e0212 */
[----:B------:R-:W-:Y:S03]  /*8dd0*/  STL [R1+0x1568], R6 ;  /* 0x0015680601007387 */ /* 0x000fe60000100800 */
[C---:B--2---:R-:W-:Y:S01]  /*8de0*/  IMAD.WIDE R2, R8.reuse, 0x2, R20 ;  /* 0x0000000208027825 */ /* 0x044fe200078e0214 */
        /* <DEDUP_REMOVED lines=10> */
[----:B---3--:R-:W-:-:S03]  /*8e90*/  IMAD R10, R10, 0x5, RZ ;  /* 0x000000050a0a7824 */ /* 0x008fc600078e02ff */
[----:B------:R2:W-:Y:S01]  /*8ea0*/  STL [R1+0x1584], R3 ;  /* 0x0015840301007387 */ /* 0x0005e20000100800 */
[----:B0-----:R-:W-:-:S04]  /*8eb0*/  IMAD.WIDE R4, R0, 0x2, R18 ;  /* 0x0000000200047825 */ /* 0x001fc800078e0212 */
[----:B-1----:R-:W-:-:S04]  /*8ec0*/  IMAD.WIDE R6, R0, 0x2, R14 ;  /* 0x0000000200067825 */ /* 0x002fc800078e020e */
[----:B--2---:R-:W-:-:S04]  /*8ed0*/  IMAD.WIDE R2, R0, 0x2, R20 ;  /* 0x0000000200027825 */ /* 0x004fc800078e0214 */
        /* <DEDUP_REMOVED lines=11> */
[----:B------:R-:W-:Y:S02]  /*8f90*/  IMAD.SHL.U32 R0, R11, 0x4, RZ ;  /* 0x000000040b007824 */ /* 0x000fe400078e00ff */
        /* <DEDUP_REMOVED lines=11> */
[----:B----4-:R-:W-:-:S02]  /*9050*/  IMAD R8, R12, 0x3, RZ ;  /* 0x000000030c087824 */ /* 0x010fc400078e02ff */
[C---:B--2---:R-:W-:Y:S01]  /*9060*/  IMAD.WIDE R4, R0.reuse, 0x2, R18 ;  /* 0x0000000200047825 */ /* 0x044fe200078e0212 */
[----:B------:R-:W-:Y:S01]  /*9070*/  STL [R1+0x15c8], R6 ;  /* 0x0015c80601007387 */ /* 0x000fe20000100800 */
[----:B------:R-:W2:Y:S02]  /*9080*/  LDC R12, c[0x0][0x238] ;  /* 0x00008e00ff0c7b82 */ /* 0x000ea40000000800 */
[C---:B------:R-:W-:Y:S01]  /*9090*/  IMAD.WIDE R2, R0.reuse, 0x2, R20 ;  /* 0x0000000200027825 */ /* 0x040fe200078e0214 */
[----:B------:R4:W-:Y:S04]  /*90a0*/  STL [R1+0x15c4], R7 ;  /* 0x0015c40701007387 */ /* 0x0009e80000100800 */
[----:B------:R-:W-:Y:S04]  /*90b0*/  STL [R1+0x15d0], R2 ;  /* 0x0015d00201007387 */ /* 0x000fe80000100800 */
[----:B------:R1:W-:Y:S01]  /*90c0*/  STL [R1+0x15cc], R3 ;  /* 0x0015cc0301007387 */ /* 0x0003e20000100800 */
[----:B----4-:R-:W-:-:S03]  /*90d0*/  IMAD.WIDE R6, R0, 0x2, R14 ;  /* 0x0000000200067825 */ /* 0x010fc600078e020e */
[----:B------:R-:W-:Y:S04]  /*90e0*/  STL [R1+0x15d8], R4 ;  /* 0x0015d80401007387 */ /* 0x000fe80000100800 */
[----:B------:R4:W-:Y:S01]  /*90f0*/  STL [R1+0x15d4], R5 ;  /* 0x0015d40501007387 */ /* 0x0009e20000100800 */
[----:B-1----:R-:W-:-:S03]  /*9100*/  IMAD.WIDE R2, R8, 0x2, R22 ;  /* 0x0000000208027825 */ /* 0x002fc600078e0216 */
[----:B------:R-:W-:Y:S04]  /*9110*/  STL [R1+0x15e0], R6 ;  /* 0x0015e00601007387 */ /* 0x000fe80000100800 */
[----:B------:R1:W-:Y:S04]  /*9120*/  STL [R1+0x15dc], R7 ;  /* 0x0015dc0701007387 */ /* 0x0003e80000100800 */
[----:B------:R-:W-:Y:S04]  /*9130*/  STL [R1+0x15e8], R2 ;  /* 0x0015e80201007387 */ /* 0x000fe80000100800 */
[----:B------:R3:W-:Y:S01]  /*9140*/  STL [R1+0x15e4], R3 ;  /* 0x0015e40301007387 */ /* 0x0007e20000100800 */
[----:B----4-:R-:W-:-:S04]  /*9150*/  IMAD.WIDE R4, R8, 0x2, R18 ;  /* 0x0000000208047825 */ /* 0x010fc800078e0212 */
[----:B0-----:R-:W-:Y:S02]  /*9160*/  IMAD.SHL.U32 R0, R9, 0x2, RZ ;  /* 0x0000000209007824 */ /* 0x001fe400078e00ff */
[----:B-1----:R-:W-:-:S04]  /*9170*/  IMAD.WIDE R6, R8, 0x2, R14 ;  /* 0x0000000208067825 */ /* 0x002fc800078e020e */
[----:B---3--:R-:W-:Y:S02]  /*9180*/  IMAD.WIDE R2, R8, 0x2, R20 ;  /* 0x0000000208027825 */ /* 0x008fe400078e0214 */
[----:B------:R-:W0:Y:S03]  /*9190*/  LDC R8, c[0x0][0x238] ;  /* 0x00008e00ff087b82 */ /* 0x000e260000000800 */
[----:B------:R-:W-:Y:S04]  /*91a0*/  STL [R1+0x15f0], R2 ;  /* 0x0015f00201007387 */ /* 0x000fe80000100800 */
[----:B------:R1:W-:Y:S04]  /*91b0*/  STL [R1+0x15ec], R3 ;  /* 0x0015ec0301007387 */ /* 0x0003e80000100800 */
[----:B------:R-:W-:Y:S04]  /*91c0*/  STL [R1+0x15f8], R4 ;  /* 0x0015f80401007387 */ /* 0x000fe80000100800 */
[----:B------:R3:W-:Y:S01]  /*91d0*/  STL [R1+0x15f4], R5 ;  /* 0x0015f40501007387 */ /* 0x0007e20000100800 */
[----:B-1----:R-:W-:-:S03]  /*91e0*/  IMAD.WIDE R2, R0, 0x2, R22 ;  /* 0x0000000200027825 */ /* 0x002fc600078e0216 */
[----:B------:R-:W-:Y:S04]  /*91f0*/  STL [R1+0x1600], R6 ;  /* 0x0016000601007387 */ /* 0x000fe80000100800 */
[----:B------:R1:W-:Y:S01]  /*9200*/  STL [R1+0x15fc], R7 ;  /* 0x0015fc0701007387 */ /* 0x0003e20000100800 */
[----:B---3--:R-:W-:-:S03]  /*9210*/  IMAD.WIDE R4, R0, 0x2, R20 ;  /* 0x0000000200047825 */ /* 0x008fc600078e0214 */
[----:B------:R-:W-:Y:S04]  /*9220*/  STL [R1+0x1608], R2 ;  /* 0x0016080201007387 */ /* 0x000fe80000100800 */
[----:B------:R3:W-:Y:S01]  /*9230*/  STL [R1+0x1604], R3 ;  /* 0x0016040301007387 */ /* 0x0007e20000100800 */
[----:B-1----:R-:W-:-:S03]  /*9240*/  IMAD.WIDE R6, R0, 0x2, R14 ;  /* 0x0000000200067825 */ /* 0x002fc600078e020e */
[----:B------:R-:W-:Y:S01]  /*9250*/  STL [R1+0x1610], R4 ;  /* 0x0016100401007387 */ /* 0x000fe20000100800 */
[----:B---3--:R-:W-:-:S03]  /*9260*/  IMAD.WIDE R2, R0, 0x2, R18 ;  /* 0x0000000200027825 */ /* 0x008fc600078e0212 */
[----:B------:R1:W-:Y:S04]  /*9270*/  STL [R1+0x160c], R5 ;  /* 0x00160c0501007387 */ /* 0x0003e80000100800 */
[----:B------:R-:W-:Y:S04]  /*9280*/  STL [R1+0x1618], R2 ;  /* 0x0016180201007387 */ /* 0x000fe80000100800 */
[----:B------:R3:W-:Y:S01]  /*9290*/  STL [R1+0x1614], R3 ;  /* 0x0016140301007387 */ /* 0x0007e20000100800 */
[----:B-1----:R-:W-:-:S03]  /*92a0*/  IMAD.WIDE R4, R10, 0x2, R22 ;  /* 0x000000020a047825 */ /* 0x002fc600078e0216 */
[----:B------:R-:W-:Y:S04]  /*92b0*/  STL [R1+0x1620], R6 ;  /* 0x0016200601007387 */ /* 0x000fe80000100800 */
[----:B------:R-:W-:Y:S01]  /*92c0*/  STL [R1+0x161c], R7 ;  /* 0x00161c0701007387 */ /* 0x000fe20000100800 */
[----:B---3--:R-:W-:-:S03]  /*92d0*/  IMAD.WIDE R2, R11, 0x2, R20 ;  /* 0x000000020b027825 */ /* 0x008fc600078e0214 */
[----:B------:R-:W-:Y:S04]  /*92e0*/  STL [R1+0x1628], R4 ;  /* 0x0016280401007387 */ /* 0x000fe80000100800 */
[----:B------:R2:W-:Y:S04]  /*92f0*/  STL [R1+0x1624], R5 ;  /* 0x0016240501007387 */ /* 0x0005e80000100800 */
[----:B------:R-:W-:Y:S04]  /*9300*/  STL [R1+0x1630], R2 ;  /* 0x0016300201007387 */ /* 0x000fe80000100800 */
[----:B------:R0:W-:Y:S01]  /*9310*/  STL [R1+0x162c], R3 ;  /* 0x00162c0301007387 */ /* 0x0001e20000100800 */
[----:B--2---:R-:W-:-:S05]  /*9320*/  IMAD.WIDE R4, R12, 0x2, R18 ;  /* 0x000000020c047825 */ /* 0x004fca00078e0212 */
[----:B------:R1:W-:Y:S01]  /*9330*/  STL [R1+0x1638], R4 ;  /* 0x0016380401007387 */ /* 0x0003e20000100800 */
[----:B0-----:R-:W-:-:S03]  /*9340*/  IMAD.WIDE R2, R8, 0x2, R14 ;  /* 0x0000000208027825 */ /* 0x001fc600078e020e */
[----:B------:R1:W-:Y:S04]  /*9350*/  STL [R1+0x1634], R5 ;  /* 0x0016340501007387 */ /* 0x0003e80000100800 */
[----:B------:R1:W-:Y:S04]  /*9360*/  STL [R1+0x1640], R2 ;  /* 0x0016400201007387 */ /* 0x0003e80000100800 */
[----:B------:R1:W-:Y:S04]  /*9370*/  STL [R1+0x163c], R3 ;  /* 0x00163c0301007387 */ /* 0x0003e80000100800 */
[----:B------:R1:W-:Y:S04]  /*9380*/  STL [R1+0x8b8], RZ ;  /* 0x0008b8ff01007387 */ /* 0x0003e80000100800 */
        /* <DEDUP_REMOVED lines=63> */
[----:B------:R1:W-:Y:S02]  /*9780*/  STL [R1+0x12c], RZ ;  /* 0x00012cff01007387 */ /* 0x0003e40000100800 */
.L_x_1:
[----:B01----:R-:W2:Y:S01]  /*9790*/  LDL.64 R2, [R1+0x238] ;  /* 0x0002380001027983 */ /* 0x003ea20000100a00 */
[----:B-----5:R-:W0:Y:S03]  /*97a0*/  LDC R9, c[0x0][0x230] ;  /* 0x00008c00ff097b82 */ /* 0x020e260000000800 */
[----:B--2---:R1:W-:Y:S04]  /*97b0*/  STL [R1+0x2c84], R3 ;  /* 0x002c840301007387 */ /* 0x0043e80000100800 */
[----:B-1----:R-:W0:Y:S04]  /*97c0*/  LDL R3, [R1+0x8b8] ;  /* 0x0008b80001037983 */ /* 0x002e280000100800 */
[----:B------:R-:W-:Y:S04]  /*97d0*/  STL [R1+0x258c], R15 ;  /* 0x00258c0f01007387 */ /* 0x000fe80000100800 */
        /* <DEDUP_REMOVED lines=73> */
[----:B------:R-:W-:Y:S01]  /*9c70*/  STL [R1+0x2760], R15 ;  /* 0x0027600f01007387 */ /* 0x000fe20000100800 */
[----:B0-----:R-:W-:-:S03]  /*9c80*/  IMAD R9, R3, -0x80, R9 ;  /* 0xffffff8003097824 */ /* 0x001fc600078e0209 */
        /* <DEDUP_REMOVED lines=163> */
[----:B------:R0:W-:Y:S04]  /*a6c0*/  STL [R1+0x2c80], R15 ;  /* 0x002c800f01007387 */ /* 0x0001e80000100800 */
        /* <DEDUP_REMOVED lines=232> */
[----:B------:R-:W2:Y:S01]  /*b550*/  LDL.LU R3, [R1+0x2c84] ;  /* 0x002c840001037983 */ /* 0x000ea20000300800 */
[----:B------:R-:W-:-:S02]  /*b560*/  ISETP.GT.AND P0, PT, R9, RZ, PT ;  /* 0x000000ff0900720c */ /* 0x000fc40003f04270 */
[----:B0-----:R-:W-:Y:S02]  /*b570*/  PRMT R15, RZ, 0x7610, R15 ;  /* 0x00007610ff0f7816 */ /* 0x001fe4000000000f */
[----:B-1----:R-:W-:Y:S02]  /*b580*/  PRMT R5, RZ, 0x7610, R5 ;  /* 0x00007610ff057816 */ /* 0x002fe40000000005 */
[----:B------:R-:W-:-:S07]  /*b590*/  ISETP.GT.AND P1, PT, R9, 0x1, PT ;  /* 0x000000010900780c */ /* 0x000fce0003f24270 */
[----:B--2---:R-:W2:Y:S04]  /*b5a0*/  @P0 LDG.E.U16 R15, desc[UR10][R2.64] ;  /* 0x0000000a020f0981 */ /* 0x004ea8000c1e1500 */
[----:B--2---:R0:W-:Y:S04]  /*b5b0*/  STL [R1+0x8a4], R15 ;  /* 0x0008a40f01007387 */ /* 0x0041e80000100800 */
[----:B0-----:R-:W2:Y:S04]  /*b5c0*/  LDL.LU R15, [R1+0x2c80] ;  /* 0x002c8000010f7983 */ /* 0x001ea80000300800 */
[----:B------:R-:W3:Y:S01]  /*b5d0*/  LDL.64 R2, [R1+0x230] ;  /* 0x0002300001027983 */ /* 0x000ee20000100a00 */
[----:B--2---:R-:W-:-:S03]  /*b5e0*/  PRMT R15, RZ, 0x7610, R15 ;  /* 0x00007610ff0f7816 */ /* 0x004fc6000000000f */
[----:B---3--:R-:W2:Y:S04]  /*b5f0*/  @P0 LDG.E.U16 R5, desc[UR10][R2.64] ;  /* 0x0000000a02050981 */ /* 0x008ea8000c1e1500 */
        /* <DEDUP_REMOVED lines=12> */
[----:B------:R-:W3:Y:S04]  /*b6c0*/  LDL R2, [R1+0x163c] ;  /* 0x00163c0001027983 */ /* 0x000ee80000100800 */
[----:B------:R-:W3:Y:S01]  /*b6d0*/  LDL R3, [R1+0x1640] ;  /* 0x0016400001037983 */ /* 0x000ee20000100800 */
[----:B------:R-:W-:-:S02]  /*b6e0*/  ISETP.GT.AND P0, PT, R9, 0x2, PT ;  /* 0x000000020900780c */ /* 0x000fc40003f04270 */
[----:B--2---:R-:W-:Y:S02]  /*b6f0*/  PRMT R5, RZ, 0x7610, R5 ;  /* 0x00007610ff057816 */ /* 0x004fe40000000005 */
[----:B---3--:R-:W-:-:S04]  /*b700*/  @P1 LOP3.LUT R3, R3, R2, RZ, 0x3c, !PT ;  /* 0x0000000203031212 */ /* 0x008fc800078e3cff */
[----:B------:R-:W-:-:S04]  /*b710*/  @P1 LOP3.LUT R2, R3, R2, RZ, 0x3c, !PT ;  /* 0x0000000203021212 */ /* 0x000fc800078e3cff */
[----:B------:R-:W-:-:S05]  /*b720*/  @P1 LOP3.LUT R3, R3, R2, RZ, 0x3c, !PT ;  /* 0x0000000203031212 */ /* 0x000fca00078e3cff */
[----:B------:R-:W2:Y:S04]  /*b730*/  @P1 LDG.E.U16 R15, desc[UR10][R2.64] ;  /* 0x0000000a020f1981 */ /* 0x000ea8000c1e1500 */
[----:B--2---:R0:W-:Y:S04]  /*b740*/  STL [R1+0x894], R15 ;  /* 0x0008940f01007387 */ /* 0x0041e80000100800 */
[----:B0-----:R-:W2:Y:S04]  /*b750*/  LDL.LU R15, [R1+0x2c70] ;  /* 0x002c7000010f7983 */ /* 0x001ea80000300800 */
[----:B------:R-:W3:Y:S04]  /*b760*/  LDL R2, [R1+0x1634] ;  /* 0x0016340001027983 */ /* 0x000ee80000100800 */
[----:B------:R-:W3:Y:S01]  /*b770*/  LDL R3, [R1+0x1638] ;  /* 0x0016380001037983 */ /* 0x000ee20000100800 */
[----:B--2---:R-:W-:-:S02]  /*b780*/  PRMT R15, RZ, 0x7610, R15 ;  /* 0x00007610ff0f7816 */ /* 0x004fc4000000000f */
        /* <DEDUP_REMOVED lines=3780> */
[----:B------:R-:W3:Y:S02]  /*1a3d0*/  LDL R3, [R1+0x970] ;  /* 0x0009700001037983 */ /* 0x000ee40000100800 */
[----:B---3--:R-:W-:-:S04]  /*1a3e0*/  @P1 LOP3.LUT R3, R3, R2, RZ, 0x3c, !PT ;  /* 0x0000000203031212 */ /* 0x008fc800078e3cff */
[----:B------:R-:W-:-:S04]  /*1a3f0*/  @P1 LOP3.LUT R2, R3, R2, RZ, 0x3c, !PT ;  /* 0x0000000203021212 */ /* 0x000fc800078e3cff */
[----:B------:R-:W-:-:S05]  /*1a400*/  @P1 LOP3.LUT R3, R3, R2, RZ, 0x3c, !PT ;  /* 0x0000000203031212 */ /* 0x000fca00078e3cff */
[----:B------:R-:W3:Y:S04]  /*1a410*/  @P1 LDG.E.U16 R15, desc[UR10][R2.64] ;  /* 0x0000000a020f1981 */ /* 0x000ee8000c1e1500 */
[----:B---3--:R0:W-:Y:S04]  /*1a420*/  STL [R1+0x1f4], R15 ;  /* 0x0001f40f01007387 */ /* 0x0081e80000100800 */
[----:B0-----:R-:W3:Y:S04]  /*1a430*/  LDL.LU R15, [R1+0x2608] ;  /* 0x00260800010f7983 */ /* 0x001ee80000300800 */
[----:B------:R-:W4:Y:S04]  /*1a440*/  LDL R2, [R1+0x964] ;  /* 0x0009640001027983 */ /* 0x000f280000100800 */
[----:B------:R-:W4:Y:S01]  /*1a450*/  LDL R3, [R1+0x968] ;  /* 0x0009680001037983 */ /* 0x000f220000100800 */
[----:B------:R-:W-:-:S02]  /*1a460*/  ISETP.GT.AND P0, PT, R9, 0x68, PT ;  /* 0x000000680900780c */ /* 0x000fc40003f04270 */
[----:B---3--:R-:W-:Y:S02]  /*1a470*/  PRMT R15, RZ, 0x7610, R15 ;  /* 0x00007610ff0f7816 */ /* 0x008fe4000000000f */
[----:B----4-:R-:W-:-:S04]  /*1a480*/  @P1 LOP3.LUT R3, R3, R2, RZ, 0x3c, !PT ;  /* 0x0000000203031212 */ /* 0x010fc800078e3cff */
[----:B------:R-:W-:-:S04]  /*1a490*/  @P1 LOP3.LUT R2, R3, R2, RZ, 0x3c, !PT ;  /* 0x0000000203021212 */ /* 0x000fc800078e3cff */
[----:B------:R-:W-:-:S05]  /*1a4a0*/  @P1 LOP3.LUT R3, R3, R2, RZ, 0x3c, !PT ;  /* 0x0000000203031212 */ /* 0x000fca00078e3cff */
[----:B------:R-:W3:Y:S04]  /*1a4b0*/  @P1 LDG.E.U16 R15, desc[UR10][R2.64] ;  /* 0x0000000a020f1981 */ /* 0x000ee8000c1e1500 */
[----:B---3--:R0:W-:Y:S04]  /*1a4c0*/  STL [R1+0x1e4], R15 ;  /* 0x0001e40f01007387 */ /* 0x0081e80000100800 */
[----:B0-----:R-:W3:Y:S04]  /*1a4d0*/  LDL.LU R15, [R1+0x2604] ;  /* 0x00260400010f7983 */ /* 0x001ee80000300800 */
[----:B------:R-:W4:Y:S04]  /*1a4e0*/  LDL R2, [R1+0x95c] ;  /* 0x00095c0001027983 */ /* 0x000f280000100800 */
[----:B------:R-:W4:Y:S01]  /*1a4f0*/  LDL R3, [R1+0x960] ;  /* 0x0009600001037983 */ /* 0x000f220000100800 */
[----:B---3--:R-:W-:-:S02]  /*1a500*/  PRMT R15, RZ, 0x7610, R15 ;  /* 0x00007610ff0f7816 */ /* 0x008fc4000000000f */
        /* <DEDUP_REMOVED lines=276> */
[----:B--2---:R-:W-:-:S02]  /*1b650*/  PRMT R5, RZ, 0x7610, R5 ;  /* 0x00007610ff057816 */ /* 0x004fc40000000005 */
[----:B----4-:R-:W-:-:S04]  /*1b660*/  @P1 LOP3.LUT R3, R3, R2, RZ, 0x3c, !PT ;  /* 0x0000000203031212 */ /* 0x010fc800078e3cff */
[----:B------:R-:W-:-:S04]  /*1b670*/  @P1 LOP3.LUT R2, R3, R2, RZ, 0x3c, !PT ;  /* 0x0000000203021212 */ /* 0x000fc800078e3cff */
[----:B------:R-:W-:-:S05]  /*1b680*/  @P1 LOP3.LUT R3, R3, R2, RZ, 0x3c, !PT ;  /* 0x0000000203031212 */ /* 0x000fca00078e3cff */
[----:B------:R-:W2:Y:S04]  /*1b690*/  @P1 LDG.E.U16 R5, desc[UR10][R2.64] ;  /* 0x0000000a02051981 */ /* 0x000ea8000c1e1500 */
[----:B--2---:R0:W-:Y:S04]  /*1b6a0*/  STL [R1+0x170], R5 ;  /* 0x0001700501007387 */ /* 0x0041e80000100800 */
[----:B0-----:R-:W2:Y:S04]  /*1b6b0*/  LDL.LU R5, [R1+0x2588] ;  /* 0x0025880001057983 */ /* 0x001ea80000300800 */
[----:B------:R-:W4:Y:S04]  /*1b6c0*/  LDL R2, [R1+0x16b0] ;  /* 0x0016b00001027983 */ /* 0x000f280000100800 */
[----:B------:R-:W4:Y:S01]  /*1b6d0*/  LDL R3, [R1+0x16bc] ;  /* 0x0016bc0001037983 */ /* 0x000f220000100800 */
[----:B------:R-:W-:-:S02]  /*1b6e0*/  PRMT R29, RZ, 0x7610, R29 ;  /* 0x00007610ff1d7816 */ /* 0x000fc4000000001d */
[----:B------:R-:W-:Y:S02]  /*1b6f0*/  ISETP.GT.AND P0, PT, R9, 0x70, PT ;  /* 0x000000700900780c */ /* 0x000fe40003f04270 */
[----:B----4-:R-:W-:-:S04]  /*1b700*/  @P1 LOP3.LUT R3, R3, R2, RZ, 0x3c, !PT ;  /* 0x0000000203031212 */ /* 0x010fc800078e3cff */
[----:B------:R-:W-:-:S04]  /*1b710*/  @P1 LOP3.LUT R2, R3, R2, RZ, 0x3c, !PT ;  /* 0x0000000203021212 */ /* 0x000fc800078e3cff */
[----:B------:R-:W-:-:S05]  /*1b720*/  @P1 LOP3.LUT R3, R3, R2, RZ, 0x3c, !PT ;  /* 0x0000000203031212 */ /* 0x000fca00078e3cff */
[----:B------:R-:W4:Y:S04]  /*1b730*/  @P1 LDG.E.U16 R29, desc[UR10][R2.64] ;  /* 0x0000000a021d1981 */ /* 0x000f28000c1e1500 */
[----:B----4-:R0:W-:Y:S04]  /*1b740*/  STL [R1+0x164], R29 ;  /* 0x0001641d01007387 */ /* 0x0101e80000100800 */
[----:B0-----:R-:W4:Y:S04]  /*1b750*/  LDL.LU R29, [R1+0x2584] ;  /* 0x00258400011d7983 */ /* 0x001f280000300800 */
[----:B------:R-:W3:Y:S04]  /*1b760*/  LDL R2, [R1+0x16b8] ;  /* 0x0016b80001027983 */ /* 0x000ee80000100800 */
[----:B------:R-:W3:Y:S01]  /*1b770*/  LDL R3, [R1+0x16c0] ;  /* 0x0016c00001037983 */ /* 0x000ee20000100800 */
[----:B------:R-:W-:-:S02]  /*1b780*/  PRMT R28, RZ, 0x7610, R28 ;  /* 0x00007610ff1c7816 */ /* 0x000fc4000000001c */
[----:B---3--:R-:W-:-:S04]  /*1b790*/  @P0 LOP3.LUT R3, R3, R2, RZ, 0x3c, !PT ;  /* 0x0000000203030212 */ /* 0x008fc800078e3cff */
[----:B------:R-:W-:-:S04]  /*1b7a0*/  @P0 LOP3.LUT R2, R3, R2, RZ, 0x3c, !PT ;  /* 0x0000000203020212 */ /* 0x000fc800078e3cff */
[----:B------:R-:W-:-:S05]  /*1b7b0*/  @P0 LOP3.LUT R3, R3, R2, RZ, 0x3c, !PT ;  /* 0x0000000203030212 */ /* 0x000fca00078e3cff */
[----:B------:R-:W3:Y:S04]  /*1b7c0*/  @P0 LDG.E.U16 R28, desc[UR10][R2.64] ;  /* 0x0000000a021c0981 */ /* 0x000ee8000c1e1500 */
[----:B---3--:R0:W-:Y:S04]  /*1b7d0*/  STL [R1+0x74], R28 ;  /* 0x0000741c01007387 */ /* 0x0081e80000100800 */
[----:B0-----:R-:W3:Y:S04]  /*1b7e0*/  LDL.LU R28, [R1+0x2580] ;  /* 0x00258000011c7983 */ /* 0x001ee80000300800 */
[----:B------:R-:W2:Y:S04]  /*1b7f0*/  LDL R2, [R1+0x16ac] ;  /* 0x0016ac0001027983 */ /* 0x000ea80000100800 */
[----:B------:R-:W2:Y:S01]  /*1b800*/  LDL R3, [R1+0x16c8] ;  /* 0x0016c80001037983 */ /* 0x000ea20000100800 */
[----:B------:R-:W-:-:S02]  /*1b810*/  PRMT R27, RZ, 0x7610, R27 ;  /* 0x00007610ff1b7816 */ /* 0x000fc4000000001b */
[----:B--2---:R-:W-:-:S04]  /*1b820*/  @P0 LOP3.LUT R3, R3, R2, RZ, 0x3c, !PT ;  /* 0x0000000203030212 */ /* 0x004fc800078e3cff */
        /* <DEDUP_REMOVED lines=17> */
[----:B------:R-:W-:Y:S02]  /*1b940*/  ISETP.GT.AND P1, PT, R9, 0x71, PT ;  /* 0x000000710900780c */ /* 0x000fe40003f24270 */
        /* <DEDUP_REMOVED lines=36> */
[----:B------:R-:W-:Y:S02]  /*1bb90*/  ISETP.GT.AND P0, PT, R9, 0x72, PT ;  /* 0x000000720900780c */ /* 0x000fe40003f04270 */
        /* <DEDUP_REMOVED lines=31> */
[----:B------:R-:W4:Y:S04]  /*1bd90*/  LDL R2, [R1+0x1710] ;  /* 0x0017100001027983 */ /* 0x000f280000100800 */
[----:B------:R-:W4:Y:S01]  /*1bda0*/  LDL R3, [R1+0x171c] ;  /* 0x00171c0001037983 */ /* 0x000f220000100800 */
[----:B------:R-:W-:-:S03]  /*1bdb0*/  PRMT R20, RZ, 0x7610, R20 ;  /* 0x00007610ff147816 */ /* 0x000fc60000000014 */
[----:B--2---:R0:W-:Y:S04]  /*1bdc0*/  STL [R1+0x30], R15 ;  /* 0x0000300f01007387 */ /* 0x0041e80000100800 */
[----:B0-----:R-:W2:Y:S01]  /*1bdd0*/  LDL R15, [R1+0x1740] ;  /* 0x00174000010f7983 */ /* 0x001ea20000100800 */
[-C--:B----4-:R-:W-:Y:S02]  /*1bde0*/  @P0 LOP3.LUT R3, R3, R2.reuse, RZ, 0x3c, !PT ;  /* 0x0000000203030212 */ /* 0x090fe400078e3cff */
[----:B------:R-:W-:Y:S02]  /*1bdf0*/  ISETP.GT.AND P1, PT, R9, 0x73, PT ;  /* 0x000000730900780c */ /* 0x000fe40003f24270 */
        /* <DEDUP_REMOVED lines=39> */
[----:B------:R-:W3:Y:S01]  /*1c070*/  @P1 LDG.E.U16 R11, desc[UR10][R2.64] ;  /* 0x0000000a020b1981 */ /* 0x000ee2000c1e1500 */
[----:B------:R-:W-:-:S03]  /*1c080*/  PRMT R5, RZ, 0x7610, R5 ;  /* 0x00007610ff057816 */ /* 0x000fc60000000005 */
[----:B---3--:R0:W-:Y:S04]  /*1c090*/  STL [R1+0x18], R11 ;  /* 0x0000180b01007387 */ /* 0x0081e80000100800 */
[----:B0-----:R-:W3:Y:S04]  /*1c0a0*/  LDL.LU R11, [R1+0x2548] ;  /* 0x00254800010b7983 */ /* 0x001ee80000300800 */
[----:B------:R-:W2:Y:S01]  /*1c0b0*/  LDL R3, [R1+0x1738] ;  /* 0x0017380001037983 */ /* 0x000ea20000100800 */
[----:B------:R-:W-:Y:S01]  /*1c0c0*/  @P0 IMAD.MOV.U32 R2, RZ, RZ, R15 ;  /* 0x000000ffff020224 */ /* 0x000fe200078e000f */
[----:B------:R-:W-:-:S02]  /*1c0d0*/  PRMT R10, RZ, 0x7610, R10 ;  /* 0x00007610ff0a7816 */ /* 0x000fc4000000000a */
[----:B------:R-:W4:Y:S04]  /*1c0e0*/  LDL R15, [R1+0x1764] ;  /* 0x00176400010f7983 */ /* 0x000f280000100800 */
[----:B--2---:R0:W2:Y:S04]  /*1c0f0*/  @P0 LDG.E.U16 R5, desc[UR10][R2.64] ;  /* 0x0000000a02050981 */ /* 0x0040a8000c1e1500 */
[----:B------:R-:W0:Y:S04]  /*1c100*/  LDL R2, [R1+0x172c] ;  /* 0x00172c0001027983 */ /* 0x000e280000100800 */
[----:B------:R-:W0:Y:S02]  /*1c110*/  LDL R3, [R1+0x1748] ;  /* 0x0017480001037983 */ /* 0x000e240000100800 */
[----:B0-----:R-:W-:-:S04]  /*1c120*/  @P0 LOP3.LUT R3, R3, R2, RZ, 0x3c, !PT ;  /* 0x0000000203030212 */ /* 0x001fc800078e3cff */
[----:B------:R-:W-:-:S04]  /*1c130*/  @P0 LOP3.LUT R2, R3, R2, RZ, 0x3c, !PT ;  /* 0x0000000203020212 */ /* 0x000fc800078e3cff */
[----:B------:R-:W-:-:S05]  /*1c140*/  @P0 LOP3.LUT R3, R3, R2, RZ, 0x3c, !PT ;  /* 0x0000000203030212 */ /* 0x000fca00078e3cff */
[----:B------:R-:W3:Y:S04]  /*1c150*/  @P0 LDG.E.U16 R10, desc[UR10][R2.64] ;  /* 0x0000000a020a0981 */ /* 0x000ee8000c1e1500 */
[----:B--2---:R0:W-:Y:S04]  /*1c160*/  STL [R1+0x14], R5 ;  /* 0x0000140501007387 */ /* 0x0041e80000100800 */
[----:B0-----:R-:W2:Y:S04]  /*1c170*/  LDL R5, [R1+0x1774] ;  /* 0x0017740001057983 */ /* 0x001ea80000100800 */
[----:B---3--:R0:W-:Y:S04]  /*1c180*/  STL [R1+0x10], R10 ;  /* 0x0000100a01007387 */ /* 0x0081e80000100800 */
[----:B0-----:R-:W3:Y:S04]  /*1c190*/  LDL.LU R10, [R1+0x2544] ;  /* 0x00254400010a7983 */ /* 0x001ee80000300800 */
        /* <DEDUP_REMOVED lines=9> */
[----:B------:R-:W2:Y:S04]  /*1c230*/  LDL R2, [R1+0x1750] ;  /* 0x0017500001027983 */ /* 0x000ea80000100800 */
[----:B------:R-:W2:Y:S01]  /*1c240*/  LDL R3, [R1+0x175c] ;  /* 0x00175c0001037983 */ /* 0x000ea20000100800 */
[----:B------:R-:W-:-:S02]  /*1c250*/  PRMT R6, RZ, 0x7610, R6 ;  /* 0x00007610ff067816 */ /* 0x000fc40000000006 */
[----:B--2---:R-:W-:-:S04]  /*1c260*/  @P0 LOP3.LUT R3, R3, R2, RZ, 0x3c, !PT ;  /* 0x0000000203030212 */ /* 0x004fc800078e3cff */
[----:B------:R-:W-:-:S04]  /*1c270*/  @P0 LOP3.LUT R2, R3, R2, RZ, 0x3c, !PT ;  /* 0x0000000203020212 */ /* 0x000fc800078e3cff */
[----:B------:R-:W-:-:S05]  /*1c280*/  @P0 LOP3.LUT R3, R3, R2, RZ, 0x3c, !PT ;  /* 0x0000000203030212 */ /* 0x000fca00078e3cff */
[----:B------:R-:W2:Y:S01]  /*1c290*/  @P0 LDG.E.U16 R6, desc[UR10][R2.64] ;  /* 0x0000000a02060981 */ /* 0x000ea2000c1e1500 */
[----:B------:R-:W-:-:S03]  /*1c2a0*/  ISETP.GT.AND P1, PT, R9, 0x75, PT ;  /* 0x000000750900780c */ /* 0x000fc60003f24270 */
[----:B--2---:R0:W-:Y:S04]  /*1c2b0*/  STL [R1+0x8], R6 ;  /* 0x0000080601007387 */ /* 0x0041e80000100800 */
[----:B0-----:R-:W2:Y:S04]  /*1c2c0*/  LDL.LU R6, [R1+0x253c] ;  /* 0x00253c0001067983 */ /* 0x001ea80000300800 */
        /* <DEDUP_REMOVED lines=15> */
[----:B------:R0:W4:Y:S01]  /*1c3c0*/  @P1 LDG.E.U16 R19, desc[UR10][R2.64] ;  /* 0x0000000a02131981 */ /* 0x000122000c1e1500 */
[----:B------:R-:W-:Y:S01]  /*1c3d0*/  PRMT R29, RZ, 0x7610, R29 ;  /* 0x00007610ff1d7816 */ /* 0x000fe2000000001d */
[----:B0-----:R-:W-:Y:S02]  /*1c3e0*/  @P1 IMAD.MOV.U32 R2, RZ, RZ, R5 ;  /* 0x000000ffff021224 */ /* 0x001fe400078e0005 */
[----:B------:R-:W-:-:S05]  /*1c3f0*/  @P1 IMAD.MOV.U32 R3, RZ, RZ, R15 ;  /* 0x000000ffff031224 */ /* 0x000fca00078e000f */
[----:B------:R-:W2:Y:S04]  /*1c400*/  @P1 LDG.E.U16 R29, desc[UR10][R2.64] ;  /* 0x0000000a021d1981 */ /* 0x000ea8000c1e1500 */
[----:B----4-:R0:W-:Y:S04]  /*1c410*/  STL [R1], R19 ;  /* 0x0000001301007387 */ /* 0x0101e80000100800 */
[----:B0-----:R-:W4:Y:S04]  /*1c420*/  LDL.LU R19, [R1+0x2534] ;  /* 0x0025340001137983 */ /* 0x001f280000300800 */
[----:B------:R-:W3:Y:S04]  /*1c430*/  LDL R2, [R1+0x1770] ;  /* 0x0017700001027983 */ /* 0x000ee80000100800 */
[----:B------:R-:W3:Y:S01]  /*1c440*/  LDL R3, [R1+0x177c] ;  /* 0x00177c0001037983 */ /* 0x000ee20000100800 */
[----:B------:R-:W-:-:S03]  /*1c450*/  PRMT R28, RZ, 0x7610, R28 ;  /* 0x00007610ff1c7816 */ /* 0x000fc6000000001c */
[----:B------:R-:W4:Y:S04]  /*1c460*/  LDL R15, [R1+0x1784] ;  /* 0x00178400010f7983 */ /* 0x000f280000100800 */
[----:B------:R-:W4:Y:S04]  /*1c470*/  LDL R5, [R1+0x1794] ;  /* 0x0017940001057983 */ /* 0x000f280000100800 */
[----:B--2---:R-:W-:Y:S01]  /*1c480*/  STL [R1+0x2480], R29 ;  /* 0x0024801d01007387 */ /* 0x004fe20000100800 */
[----:B---3--:R-:W-:-:S04]  /*1c490*/  @P1 LOP3.LUT R3, R3, R2, RZ, 0x3c, !PT ;  /* 0x0000000203031212 */ /* 0x008fc800078e3cff */
[----:B------:R-:W-:-:S04]  /*1c4a0*/  @P1 LOP3.LUT R2, R3, R2, RZ, 0x3c, !PT ;  /* 0x0000000203021212 */ /* 0x000fc800078e3cff */
[----:B------:R-:W-:-:S05]  /*1c4b0*/  @P1 LOP3.LUT R3, R3, R2, RZ, 0x3c, !PT ;  /* 0x0000000203031212 */ /* 0x000fca00078e3cff */
[----:B------:R0:W2:Y:S04]  /*1c4c0*/  @P1 LDG.E.U16 R28, desc[UR10][R2.64] ;  /* 0x0000000a021c1981 */ /* 0x0000a8000c1e1500 */
[----:B------:R-:W0:Y:S04]  /*1c4d0*/  LDL R2, [R1+0x1778] ;  /* 0x0017780001027983 */ /* 0x000e280000100800 */
[----:B------:R-:W0:Y:S01]  /*1c4e0*/  LDL R3, [R1+0x1780] ;  /* 0x0017800001037983 */ /* 0x000e220000100800 */
[----:B------:R-:W-:Y:S02]  /*1c4f0*/  ISETP.GT.AND P0, PT, R9, 0x76, PT ;  /* 0x000000760900780c */ /* 0x000fe40003f04270 */
[----:B------:R-:W-:-:S11]  /*1c500*/  PRMT R18, RZ, 0x7610, R18 ;  /* 0x00007610ff127816 */ /* 0x000fd60000000012 */
        /* <DEDUP_REMOVED lines=11> */
[----:B------:R-:W-:Y:S02]  /*1c5c0*/  PRMT R17, RZ, 0x7610, R17 ;  /* 0x00007610ff117816 */ /* 0x000fe40000000011 */
[----:B----4-:R-:W-:-:S04]  /*1c5d0*/  @P0 LOP3.LUT R3, R3, R2, RZ, 0x3c, !PT ;  /* 0x0000000203030212 */ /* 0x010fc800078e3cff */
[----:B------:R-:W-:-:S04]  /*1c5e0*/  @P0 LOP3.LUT R2, R3, R2, RZ, 0x3c, !PT ;  /* 0x0000000203020212 */ /* 0x000fc800078e3cff */
[----:B------:R-:W-:-:S05]  /*1c5f0*/  @P0 LOP3.LUT R3, R3, R2, RZ, 0x3c, !PT ;  /* 0x0000000203030212 */ /* 0x000fca00078e3cff */
[----:B------:R0:W4:Y:S02]  /*1c600*/  @P0 LDG.E.U16 R29, desc[UR10][R2.64] ;  /* 0x0000000a021d0981 */ /* 0x000124000c1e1500 */
[----:B0-----:R-:W-:Y:S02]  /*1c610*/  @P0 IMAD.MOV.U32 R2, RZ, RZ, R5 ;  /* 0x000000ffff020224 */ /* 0x001fe400078e0005 */
[----:B------:R-:W-:-:S05]  /*1c620*/  @P0 IMAD.MOV.U32 R3, RZ, RZ, R15 ;  /* 0x000000ffff030224 */ /* 0x000fca00078e000f */
[----:B------:R-:W2:Y:S04]  /*1c630*/  @P0 LDG.E.U16 R17, desc[UR10][R2.64] ;  /* 0x0000000a02110981 */ /* 0x000ea8000c1e1500 */
[----:B----4-:R0:W-:Y:S04]  /*1c640*/  STL [R1+0xdc], R29 ;  /* 0x0000dc1d01007387 */ /* 0x0101e80000100800 */
[----:B------:R-:W4:Y:S04]  /*1c650*/  LDL R15, [R1+0x17d0] ;  /* 0x0017d000010f7983 */ /* 0x000f280000100800 */
[----:B------:R-:W3:Y:S04]  /*1c660*/  LDL R5, [R1+0x17dc] ;  /* 0x0017dc0001057983 */ /* 0x000ee80000100800 */
[----:B0-----:R-:W4:Y:S04]  /*1c670*/  LDL R29, [R1+0x17d4] ;  /* 0x0017d400011d7983 */ /* 0x001f280000100800 */
[----:B--2---:R0:W-:Y:S04]  /*1c680*/  STL [R1+0xd4], R17 ;  /* 0x0000d41101007387 */ /* 0x0041e80000100800 */
[----:B0-----:R-:W2:Y:S04]  /*1c690*/  LDL.LU R17, [R1+0x252c] ;  /* 0x00252c0001117983 */ /* 0x001ea80000300800 */
[----:B------:R-:W3:Y:S04]  /*1c6a0*/  LDL R2, [R1+0x17b8] ;  /* 0x0017b80001027983 */ /* 0x000ee80000100800 */
[----:B------:R-:W3:Y:S01]  /*1c6b0*/  LDL R3, [R1+0x17c0] ;  /* 0x0017c00001037983 */ /* 0x000ee20000100800 */
[----:B------:R-:W-:-:S02]  /*1c6c0*/  ISETP.GT.AND P1, PT, R9, 0x78, PT ;  /* 0x000000780900780c */ /* 0x000fc40003f24270 */
[----:B------:R-:W-:-:S11]  /*1c6d0*/  PRMT R27, RZ, 0x7610, R27 ;  /* 0x00007610ff1b7816 */ /* 0x000fd6000000001b */
[----:B---3--:R-:W-:-:S04]  /*1c6e0*/  @P1 LOP3.LUT R3, R3, R2, RZ, 0x3c, !PT ;  /* 0x0000000203031212 */ /* 0x008fc800078e3cff */
[----:B------:R-:W-:-:S04]  /*1c6f0*/  @P1 LOP3.LUT R2, R3, R2, RZ, 0x3c, !PT ;  /* 0x0000000203021212 */ /* 0x000fc800078e3cff */
[----:B------:R-:W-:-:S05]  /*1c700*/  @P1 LOP3.LUT R3, R3, R2, RZ, 0x3c, !PT ;  /* 0x0000000203031212 */ /* 0x000fca00078e3cff */
[----:B------:R0:W3:Y:S04]  /*1c710*/  @P1 LDG.E.U16 R27, desc[UR10][R2.64] ;  /* 0x0000000a021b1981 */ /* 0x0000e8000c1e1500 */
[----:B------:R-:W4:Y:S01]  /*1c720*/  LDL R3, [R1+0x17ac] ;  /* 0x0017ac0001037983 */ /* 0x000f220000100800 */
[----:B------:R-:W-:Y:S01]  /*1c730*/  PRMT R26, RZ, 0x7610, R26 ;  /* 0x00007610ff1a7816 */ /* 0x000fe2000000001a */
[----:B0-----:R-:W-:Y:S02]  /*1c740*/  @P1 IMAD.MOV.U32 R2, RZ, RZ, R28 ;  /* 0x000000ffff021224 */ /* 0x001fe400078e001c */
[----:B---3--:R-:W-:Y:S01]  /*1c750*/  STL [R1+0x2508], R27 ;  /* 0x0025081b01007387 */ /* 0x008fe20000100800 */
[----:B------:R-:W-:Y:S02]  /*1c760*/  PRMT R25, RZ, 0x7610, R25 ;  /* 0x00007610ff197816 */ /* 0x000fe40000000019 */
[----:B------:R-:W-:Y:S01]  /*1c770*/  PRMT R24, RZ, 0x7610, R24 ;  /* 0x00007610ff187816 */ /* 0x000fe20000000018 */
[----:B------:R-:W3:Y:S04]  /*1c780*/  LDL R28, [R1+0x179c] ;  /* 0x00179c00011c7983 */ /* 0x000ee80000100800 */
[----:B----4-:R0:W4:Y:S04]  /*1c790*/  @P1 LDG.E.U16 R26, desc[UR10][R2.64] ;  /* 0x0000000a021a1981 */ /* 0x010128000c1e1500 */
[----:B------:R-:W2:Y:S01]  /*1c7a0*/  LDL R3, [R1+0x17c4] ;  /* 0x0017c40001037983 */ /* 0x000ea20000100800 */
[----:B0-----:R-:W-:-:S05]  /*1c7b0*/  @P1 IMAD.MOV.U32 R2, RZ, RZ, R29 ;  /* 0x000000ffff021224 */ /* 0x001fca00078e001d */
[----:B--2---:R0:W2:Y:S02]  /*1c7c0*/  @P1 LDG.E.U16 R25, desc[UR10][R2.64] ;  /* 0x0000000a02191981 */ /* 0x0040a4000c1e1500 */
[----:B0-----:R-:W-:Y:S02]  /*1c7d0*/  @P1 IMAD.MOV.U32 R2, RZ, RZ, R5 ;  /* 0x000000ffff021224 */ /* 0x001fe400078e0005 */
[----:B------:R-:W-:-:S05]  /*1c7e0*/  @P1 IMAD.MOV.U32 R3, RZ, RZ, R15 ;  /* 0x000000ffff031224 */ /* 0x000fca00078e000f */
[----:B------:R-:W3:Y:S04]  /*1c7f0*/  @P1 LDG.E.U16 R24, desc[UR10][R2.64] ;  /* 0x0000000a02181981 */ /* 0x000ee8000c1e1500 */
[----:B----4-:R-:W-:Y:S04]  /*1c800*/  STL [R1+0x250c], R26 ;  /* 0x00250c1a01007387 */ /* 0x010fe80000100800 */
[----:B--2---:R0:W-:Y:S04]  /*1c810*/  STL [R1+0x2510], R25 ;  /* 0x0025101901007387 */ /* 0x0041e80000100800 */
[----:B------:R-:W2:Y:S04]  /*1c820*/  LDL R15, [R1+0x17a8] ;  /* 0x0017a800010f7983 */ /* 0x000ea80000100800 */
[----:B------:R-:W4:Y:S04]  /*1c830*/  LDL R29, [R1+0x17a4] ;  /* 0x0017a400011d7983 */ /* 0x000f280000100800 */
[----:B------:R-:W4:Y:S04]  /*1c840*/  LDL R5, [R1+0x17b4] ;  /* 0x0017b40001057983 */ /* 0x000f280000100800 */
[----:B------:R-:W2:Y:S04]  /*1c850*/  LDL R3, [R1+0x1790] ;  /* 0x0017900001037983 */ /* 0x000ea80000100800 */
[----:B0-----:R-:W4:Y:S04]  /*1c860*/  LDL R25, [R1+0x17a0] ;  /* 0x0017a00001197983 */ /* 0x001f280000100800 */
[----:B---3--:R0:W-:Y:S04]  /*1c870*/  STL [R1+0x2514], R24 ;  /* 0x0025141801007387 */ /* 0x0081e80000100800 */
[----:B0-----:R-:W3:Y:S01]  /*1c880*/  LDL R24, [R1+0x1798] ;  /* 0x0017980001187983 */ /* 0x001ee20000100800 */
[----:B------:R-:W-:-:S02]  /*1c890*/  ISETP.GT.AND P1, PT, R9, 0x77, PT ;  /* 0x000000770900780c */ /* 0x000fc40003f24270 */
[----:B------:R-:W-:Y:S01]  /*1c8a0*/  PRMT R27, RZ, 0x7610, R27 ;  /* 0x00007610ff1b7816 */ /* 0x000fe2000000001b */
[----:B------:R-:W-:Y:S01]  /*1c8b0*/  @P0 IMAD.MOV.U32 R2, RZ, RZ, R28 ;  /* 0x000000ffff020224 */ /* 0x000fe200078e001c */
[----:B------:R-:W-:Y:S01]  /*1c8c0*/  PRMT R16, RZ, 0x7610, R16 ;  /* 0x00007610ff107816 */ /* 0x000fe20000000010 */
[----:B------:R-:W3:Y:S04]  /*1c8d0*/  LDL R28, [R1+0x17b0] ;  /* 0x0017b000011c7983 */ /* 0x000ee80000100800 */
[----:B--2---:R4:W2:Y:S04]  /*1c8e0*/  @P0 LDG.E.U16 R27, desc[UR10][R2.64] ;  /* 0x0000000a021b0981 */ /* 0x0048a8000c1e1500 */
[----:B----4-:R-:W-:-:S02]  /*1c8f0*/  @P1 IMAD.MOV.U32 R2, RZ, RZ, R25 ;  /* 0x000000ffff021224 */ /* 0x010fc400078e0019 */
[----:B---3--:R-:W-:-:S05]  /*1c900*/  @P1 IMAD.MOV.U32 R3, RZ, RZ, R24 ;  /* 0x000000ffff031224 */ /* 0x008fca00078e0018 */
[----:B------:R-:W3:Y:S04]  /*1c910*/  @P1 LDG.E.U16 R16, desc[UR10][R2.64] ;  /* 0x0000000a02101981 */ /* 0x000ee8000c1e1500 */
[----:B--2---:R0:W-:Y:S04]  /*1c920*/  STL [R1+0xb8], R27 ;  /* 0x0000b81b01007387 */ /* 0x0041e80000100800 */
[----:B------:R-:W2:Y:S04]  /*1c930*/  LDL R25, [R1+0x17d8] ;  /* 0x0017d80001197983 */ /* 0x000ea80000100800 */
[----:B------:R-:W4:Y:S04]  /*1c940*/  LDL R24, [R1+0x17e0] ;  /* 0x0017e00001187983 */ /* 0x000f280000100800 */
[----:B0-----:R-:W2:Y:S04]  /*1c950*/  LDL R27, [R1+0x17bc] ;  /* 0x0017bc00011b7983 */ /* 0x001ea80000100800 */
[----:B---3--:R0:W-:Y:S04]  /*1c960*/  STL [R1+0xb0], R16 ;  /* 0x0000b01001007387 */ /* 0x0081e80000100800 */
[----:B0-----:R-:W3:Y:S04]  /*1c970*/  LDL.LU R16, [R1+0x2528] ;  /* 0x0025280001107983 */ /* 0x001ee80000300800 */
[----:B------:R-:W4:Y:S01]  /*1c980*/  LDL R3, [R1+0x178c] ;  /* 0x00178c0001037983 */ /* 0x000f220000100800 */
[----:B------:R-:W-:Y:S01]  /*1c990*/  PRMT R14, RZ, 0x7610, R14 ;  /* 0x00007610ff0e7816 */ /* 0x000fe2000000000e */
[----:B------:R-:W-:Y:S01]  /*1c9a0*/  @P1 IMAD.MOV.U32 R2, RZ, RZ, R15 ;  /* 0x000000ffff021224 */ /* 0x000fe200078e000f */
[----:B------:R-:W-:-:S02]  /*1c9b0*/  PRMT R4, RZ, 0x7610, R4 ;  /* 0x00007610ff047816 */ /* 0x000fc40000000004 */
[----:B------:R-:W-:Y:S02]  /*1c9c0*/  PRMT R26, RZ, 0x7610, R26 ;  /* 0x00007610ff1a7816 */ /* 0x000fe4000000001a */
[----:B------:R-:W-:Y:S01]  /*1c9d0*/  ISETP.GT.AND P0, PT, R9, 0x79, PT ;  /* 0x000000790900780c */ /* 0x000fe20003f04270 */
[----:B------:R-:W3:Y:S04]  /*1c9e0*/  LDL R15, [R1+0x17cc] ;  /* 0x0017cc00010f7983 */ /* 0x000ee80000100800 */
[----:B----4-:R0:W4:Y:S02]  /*1c9f0*/  @P1 LDG.E.U16 R14, desc[UR10][R2.64] ;  /* 0x0000000a020e1981 */ /* 0x010124000c1e1500 */
[----:B0-----:R-:W-:Y:S02]  /*1ca00*/  @P1 IMAD.MOV.U32 R2, RZ, RZ, R5 ;  /* 0x000000ffff021224 */ /* 0x001fe400078e0005 */
[----:B------:R-:W-:-:S05]  /*1ca10*/  @P1 IMAD.MOV.U32 R3, RZ, RZ, R29 ;  /* 0x000000ffff031224 */ /* 0x000fca00078e001d */
[----:B------:R2:W3:Y:S02]  /*1ca20*/  @P1 LDG.E.U16 R4, desc[UR10][R2.64] ;  /* 0x0000000a02041981 */ /* 0x0004e4000c1e1500 */
[----:B--2---:R-:W-:Y:S02]  /*1ca30*/  @P1 IMAD.MOV.U32 R2, RZ, RZ, R27 ;  /* 0x000000ffff021224 */ /* 0x004fe400078e001b */
[----:B------:R-:W-:-:S05]  /*1ca40*/  @P1 IMAD.MOV.U32 R3, RZ, RZ, R28 ;  /* 0x000000ffff031224 */ /* 0x000fca00078e001c */
[----:B------:R0:W2:Y:S01]  /*1ca50*/  @P1 LDG.E.U16 R26, desc[UR10][R2.64] ;  /* 0x0000000a021a1981 */ /* 0x0000a2000c1e1500 */
[----:B------:R-:W-:Y:S01]  /*1ca60*/  PRMT R23, RZ, 0x7610, R23 ;  /* 0x00007610ff177816 */ /* 0x000fe20000000017 */
[----:B0-----:R-:W-:Y:S02]  /*1ca70*/  @P0 IMAD.MOV.U32 R2, RZ, RZ, R24 ;  /* 0x000000ffff020224 */ /* 0x001fe400078e0018 */
[----:B------:R-:W-:-:S05]  /*1ca80*/  @P0 IMAD.MOV.U32 R3, RZ, RZ, R25 ;  /* 0x000000ffff030224 */ /* 0x000fca00078e0019 */
[----:B------:R0:W2:Y:S04]  /*1ca90*/  @P0 LDG.E.U16 R23, desc[UR10][R2.64] ;  /* 0x0000000a02170981 */ /* 0x0000a8000c1e1500 */
[----:B----4-:R1:W-:Y:S04]  /*1caa0*/  STL [R1+0xa8], R14 ;  /* 0x0000a80e01007387 */ /* 0x0103e80000100800 */
[----:B------:R-:W4:Y:S04]  /*1cab0*/  LDL R5, [R1+0x17e4] ;  /* 0x0017e40001057983 */ /* 0x000f280000100800 */
[----:B-1----:R-:W4:Y:S04]  /*1cac0*/  LDL R14, [R1+0x17e8] ;  /* 0x0017e800010e7983 */ /* 0x002f280000100800 */
[----:B---3--:R1:W-:Y:S04]  /*1cad0*/  STL [R1+0xa0], R4 ;  /* 0x0000a00401007387 */ /* 0x0083e80000100800 */
[----:B-1----:R-:W3:Y:S04]  /*1cae0*/  LDL R4, [R1+0x17f4] ;  /* 0x0017f40001047983 */ /* 0x002ee80000100800 */
[----:B--2---:R1:W-:Y:S04]  /*1caf0*/  STL [R1+0x98], R26 ;  /* 0x0000981a01007387 */ /* 0x0043e80000100800 */
[----:B------:R-:W2:Y:S04]  /*1cb00*/  LDL R25, [R1+0x17fc] ;  /* 0x0017fc0001197983 */ /* 0x000ea80000100800 */
[----:B-1----:R-:W2:Y:S01]  /*1cb10*/  LDL R26, [R1+0x17f0] ;  /* 0x0017f000011a7983 */ /* 0x002ea20000100800 */
[----:B------:R-:W-:Y:S01]  /*1cb20*/  PRMT R22, RZ, 0x7610, R22 ;  /* 0x00007610ff167816 */ /* 0x000fe20000000016 */
[----:B0-----:R-:W-:-:S02]  /*1cb30*/  @P0 IMAD.MOV.U32 R3, RZ, RZ, R15 ;  /* 0x000000ffff030224 */ /* 0x001fc400078e000f */
[----:B------:R0:W-:Y:S04]  /*1cb40*/  STL [R1+0x24e8], R23 ;  /* 0x0024e81701007387 */ /* 0x0001e80000100800 */
[----:B------:R-:W2:Y:S04]  /*1cb50*/  LDL R24, [R1+0x17f8] ;  /* 0x0017f80001187983 */ /* 0x000ea80000100800 */
[----:B0-----:R-:W2:Y:S01]  /*1cb60*/  LDL R23, [R1+0x1800] ;  /* 0x0018000001177983 */ /* 0x001ea20000100800 */
[----:B----4-:R-:W-:-:S05]  /*1cb70*/  @P0 IMAD.MOV.U32 R2, RZ, RZ, R14 ;  /* 0x000000ffff020224 */ /* 0x010fca00078e000e */
[----:B------:R0:W4:Y:S01]  /*1cb80*/  @P0 LDG.E.U16 R22, desc[UR10][R2.64] ;  /* 0x0000000a02160981 */ /* 0x000122000c1e1500 */
[----:B------:R-:W-:Y:S02]  /*1cb90*/  PRMT R21, RZ, 0x7610, R21 ;  /* 0x00007610ff157816 */ /* 0x000fe40000000015 */
[----:B------:R-:W-:Y:S01]  /*1cba0*/  PRMT R20, RZ, 0x7610, R20 ;  /* 0x00007610ff147816 */ /* 0x000fe20000000014 */
[----:B0-----:R-:W-:Y:S02]  /*1cbb0*/  @P0 IMAD.MOV.U32 R3, RZ, RZ, R5 ;  /* 0x000000ffff030224 */ /* 0x001fe400078e0005 */
[----:B---3--:R-:W-:-:S05]  /*1cbc0*/  @P0 IMAD.MOV.U32 R2, RZ, RZ, R4 ;  /* 0x000000ffff020224 */ /* 0x008fca00078e0004 */
[----:B------:R2:W3:Y:S01]  /*1cbd0*/  @P0 LDG.E.U16 R21, desc[UR10][R2.64] ;  /* 0x0000000a02150981 */ /* 0x0004e2000c1e1500 */
[----:B------:R-:W-:Y:S01]  /*1cbe0*/  ISETP.GT.AND P1, PT, R9, 0x7a, PT ;  /* 0x0000007a0900780c */ /* 0x000fe20003f24270 */
[----:B--2---:R-:W-:Y:S02]  /*1cbf0*/  @P0 IMAD.MOV.U32 R2, RZ, RZ, R25 ;  /* 0x000000ffff020224 */ /* 0x004fe400078e0019 */
[----:B------:R-:W-:-:S05]  /*1cc00*/  @P0 IMAD.MOV.U32 R3, RZ, RZ, R26 ;  /* 0x000000ffff030224 */ /* 0x000fca00078e001a */
[----:B------:R0:W2:Y:S01]  /*1cc10*/  @P0 LDG.E.U16 R20, desc[UR10][R2.64] ;  /* 0x0000000a02140981 */ /* 0x0000a2000c1e1500 */
[----:B------:R-:W-:-:S04]  /*1cc20*/  PRMT R7, RZ, 0x7610, R7 ;  /* 0x00007610ff077816 */ /* 0x000fc80000000007 */
[----:B0-----:R-:W-:Y:S02]  /*1cc30*/  @P1 IMAD.MOV.U32 R3, RZ, RZ, R24 ;  /* 0x000000ffff031224 */ /* 0x001fe400078e0018 */
[----:B------:R-:W-:-:S05]  /*1cc40*/  @P1 IMAD.MOV.U32 R2, RZ, RZ, R23 ;  /* 0x000000ffff021224 */ /* 0x000fca00078e0017 */
[----:B------:R-:W2:Y:S04]  /*1cc50*/  @P1 LDG.E.U16 R7, desc[UR10][R2.64] ;  /* 0x0000000a02071981 */ /* 0x000ea8000c1e1500 */
[----:B----4-:R-:W-:Y:S04]  /*1cc60*/  STL [R1+0x24ec], R22 ;  /* 0x0024ec1601007387 */ /* 0x010fe80000100800 */
[----:B------:R-:W4:Y:S04]  /*1cc70*/  LDL R5, [R1+0x17ec] ;  /* 0x0017ec0001057983 */ /* 0x000f280000100800 */
[----:B------:R-:W4:Y:S04]  /*1cc80*/  LDL R4, [R1+0x1808] ;  /* 0x0018080001047983 */ /* 0x000f280000100800 */
[----:B------:R-:W4:Y:S04]  /*1cc90*/  LDL R15, [R1+0x1804] ;  /* 0x00180400010f7983 */ /* 0x000f280000100800 */
[----:B------:R-:W4:Y:S01]  /*1cca0*/  LDL R14, [R1+0x1814] ;  /* 0x00181400010e7983 */ /* 0x000f220000100800 */
[----:B------:R-:W-:-:S03]  /*1ccb0*/  PRMT R13, RZ, 0x7610, R13 ;  /* 0x00007610ff0d7816 */ /* 0x000fc6000000000d */
[----:B---3--:R0:W-:Y:S04]  /*1ccc0*/  STL [R1+0x24f0], R21 ;  /* 0x0024f01501007387 */ /* 0x0081e80000100800 */
[----:B--2---:R1:W-:Y:S04]  /*1ccd0*/  STL [R1+0x24f4], R20 ;  /* 0x0024f41401007387 */ /* 0x0043e80000100800 */
[----:B0-----:R-:W2:Y:S04]  /*1cce0*/  LDL R21, [R1+0x1810] ;  /* 0x0018100001157983 */ /* 0x001ea80000100800 */
[----:B-1----:R-:W3:Y:S04]  /*1ccf0*/  LDL R20, [R1+0x181c] ;  /* 0x00181c0001147983 */ /* 0x002ee80000100800 */
[----:B------:R0:W-:Y:S01]  /*1cd00*/  STL [R1+0x24c8], R7 ;  /* 0x0024c80701007387 */ /* 0x0001e20000100800 */
[----:B----4-:R-:W-:-:S02]  /*1cd10*/  @P1 IMAD.MOV.U32 R3, RZ, RZ, R5 ;  /* 0x000000ffff031224 */ /* 0x010fc400078e0005 */
[----:B------:R-:W-:Y:S01]  /*1cd20*/  @P1 IMAD.MOV.U32 R2, RZ, RZ, R4 ;  /* 0x000000ffff021224 */ /* 0x000fe200078e0004 */
[----:B------:R-:W4:Y:S04]  /*1cd30*/  LDL R5, [R1+0x1818] ;  /* 0x0018180001057983 */ /* 0x000f280000100800 */
[----:B------:R-:W4:Y:S04]  /*1cd40*/  LDL R4, [R1+0x1820] ;  /* 0x0018200001047983 */ /* 0x000f280000100800 */
[----:B------:R1:W4:Y:S01]  /*1cd50*/  @P1 LDG.E.U16 R13, desc[UR10][R2.64] ;  /* 0x0000000a020d1981 */ /* 0x000322000c1e1500 */
[----:B------:R-:W-:-:S02]  /*1cd60*/  PRMT R12, RZ, 0x7610, R12 ;  /* 0x00007610ff0c7816 */ /* 0x000fc4000000000c */
[----:B------:R-:W-:Y:S01]  /*1cd70*/  PRMT R11, RZ, 0x7610, R11 ;  /* 0x00007610ff0b7816 */ /* 0x000fe2000000000b */
[----:B-1----:R-:W-:Y:S02]  /*1cd80*/  @P1 IMAD.MOV.U32 R2, RZ, RZ, R14 ;  /* 0x000000ffff021224 */ /* 0x002fe400078e000e */
[----:B------:R-:W-:-:S05]  /*1cd90*/  @P1 IMAD.MOV.U32 R3, RZ, RZ, R15 ;  /* 0x000000ffff031224 */ /* 0x000fca00078e000f */
[----:B------:R2:W4:Y:S01]  /*1cda0*/  @P1 LDG.E.U16 R12, desc[UR10][R2.64] ;  /* 0x0000000a020c1981 */ /* 0x000522000c1e1500 */
[----:B------:R-:W-:Y:S01]  /*1cdb0*/  ISETP.GT.AND P0, PT, R9, 0x7b, PT ;  /* 0x0000007b0900780c */ /* 0x000fe20003f04270 */
[----:B--2---:R-:W-:Y:S02]  /*1cdc0*/  @P1 IMAD.MOV.U32 R3, RZ, RZ, R21 ;  /* 0x000000ffff031224 */ /* 0x004fe400078e0015 */
[----:B---3--:R-:W-:-:S05]  /*1cdd0*/  @P1 IMAD.MOV.U32 R2, RZ, RZ, R20 ;  /* 0x000000ffff021224 */ /* 0x008fca00078e0014 */
[----:B------:R1:W2:Y:S02]  /*1cde0*/  @P1 LDG.E.U16 R11, desc[UR10][R2.64] ;  /* 0x0000000a020b1981 */ /* 0x0002a4000c1e1500 */
[----:B-1----:R-:W-:-:S06]  /*1cdf0*/  PRMT R3, RZ, 0x7610, R3 ;  /* 0x00007610ff037816 */ /* 0x002fcc0000000003 */
[----:B----4-:R-:W3:Y:S04]  /*1ce00*/  @P0 LDG.E.U16 R3, desc[UR10][R4.64] ;  /* 0x0000000a04030981 */ /* 0x010ee8000c1e1500 */
[----:B------:R1:W-:Y:S04]  /*1ce10*/  STL [R1+0x24cc], R13 ;  /* 0x0024cc0d01007387 */ /* 0x0003e80000100800 */
[----:B------:R-:W4:Y:S04]  /*1ce20*/  LDL R15, [R1+0x180c] ;  /* 0x00180c00010f7983 */ /* 0x000f280000100800 */
[----:B------:R-:W4:Y:S04]  /*1ce30*/  LDL R14, [R1+0x1828] ;  /* 0x00182800010e7983 */ /* 0x000f280000100800 */
[----:B0-----:R-:W4:Y:S04]  /*1ce40*/  LDL R7, [R1+0x1834] ;  /* 0x0018340001077983 */ /* 0x001f280000100800 */
[----:B-1----:R-:W4:Y:S04]  /*1ce50*/  LDL R13, [R1+0x1824] ;  /* 0x00182400010d7983 */ /* 0x002f280000100800 */
[----:B------:R-:W-:Y:S01]  /*1ce60*/  STL [R1+0x24d0], R12 ;  /* 0x0024d00c01007387 */ /* 0x000fe20000100800 */
[----:B------:R-:W-:-:S03]  /*1ce70*/  PRMT R10, RZ, 0x7610, R10 ;  /* 0x00007610ff0a7816 */ /* 0x000fc6000000000a */
[----:B--2---:R-:W-:Y:S04]  /*1ce80*/  STL [R1+0x24d4], R11 ;  /* 0x0024d40b01007387 */ /* 0x004fe80000100800 */
[----:B------:R-:W2:Y:S04]  /*1ce90*/  LDL R21, [R1+0x1830] ;  /* 0x0018300001157983 */ /* 0x000ea80000100800 */
[----:B------:R-:W2:Y:S04]  /*1cea0*/  LDL R20, [R1+0x183c] ;  /* 0x00183c0001147983 */ /* 0x000ea80000100800 */
[----:B---3--:R0:W-:Y:S01]  /*1ceb0*/  STL [R1+0x24a0], R3 ;  /* 0x0024a00301007387 */ /* 0x0081e20000100800 */
[----:B----4-:R-:W-:-:S02]  /*1cec0*/  @P0 IMAD.MOV.U32 R5, RZ, RZ, R15 ;  /* 0x000000ffff050224 */ /* 0x010fc400078e000f */
[----:B------:R-:W-:Y:S01]  /*1ced0*/  @P0 IMAD.MOV.U32 R4, RZ, RZ, R14 ;  /* 0x000000ffff040224 */ /* 0x000fe200078e000e */
[----:B------:R-:W3:Y:S04]  /*1cee0*/  LDL R15, [R1+0x1838] ;  /* 0x00183800010f7983 */ /* 0x000ee80000100800 */
[----:B------:R1:W4:Y:S04]  /*1cef0*/  @P0 LDG.E.U16 R10, desc[UR10][R4.64] ;  /* 0x0000000a040a0981 */ /* 0x000328000c1e1500 */
[----:B0-----:R-:W4:Y:S01]  /*1cf00*/  LDL R3, [R1+0x1840] ;  /* 0x0018400001037983 */ /* 0x001f220000100800 */
[----:B------:R-:W-:-:S02]  /*1cf10*/  PRMT R8, RZ, 0x7610, R8 ;  /* 0x00007610ff087816 */ /* 0x000fc40000000008 */
[----:B------:R-:W-:Y:S02]  /*1cf20*/  ISETP.GT.AND P1, PT, R9, 0x7c, PT ;  /* 0x0000007c0900780c */ /* 0x000fe40003f24270 */
[----:B------:R-:W-:Y:S01]  /*1cf30*/  PRMT R6, RZ, 0x7610, R6 ;  /* 0x00007610ff067816 */ /* 0x000fe20000000006 */
[----:B-1----:R-:W-:Y:S02]  /*1cf40*/  @P0 IMAD.MOV.U32 R4, RZ, RZ, R7 ;  /* 0x000000ffff040224 */ /* 0x002fe400078e0007 */
[----:B------:R-:W-:-:S05]  /*1cf50*/  @P0 IMAD.MOV.U32 R5, RZ, RZ, R13 ;  /* 0x000000ffff050224 */ /* 0x000fca00078e000d */
[----:B------:R2:W4:Y:S01]  /*1cf60*/  @P0 LDG.E.U16 R8, desc[UR10][R4.64] ;  /* 0x0000000a04080981 */ /* 0x000522000c1e1500 */
[----:B------:R-:W-:Y:S01]  /*1cf70*/  PRMT R0, RZ, 0x7610, R0 ;  /* 0x00007610ff007816 */ /* 0x000fe20000000000 */
[----:B--2---:R-:W-:Y:S02]  /*1cf80*/  @P0 IMAD.MOV.U32 R5, RZ, RZ, R21 ;  /* 0x000000ffff050224 */ /* 0x004fe400078e0015 */
[----:B------:R-:W-:-:S05]  /*1cf90*/  @P0 IMAD.MOV.U32 R4, RZ, RZ, R20 ;  /* 0x000000ffff040224 */ /* 0x000fca00078e0014 */
[----:B------:R3:W2:Y:S02]  /*1cfa0*/  @P0 LDG.E.U16 R6, desc[UR10][R4.64] ;  /* 0x0000000a04060981 */ /* 0x0006a4000c1e1500 */
[----:B---3--:R-:W-:Y:S02]  /*1cfb0*/  @P1 IMAD.MOV.U32 R5, RZ, RZ, R15 ;  /* 0x000000ffff051224 */ /* 0x008fe400078e000f */
[----:B----4-:R-:W-:Y:S01]  /*1cfc0*/  @P1 IMAD.MOV.U32 R4, RZ, RZ, R3 ;  /* 0x000000ffff041224 */ /* 0x010fe200078e0003 */
[----:B------:R0:W-:Y:S04]  /*1cfd0*/  STL [R1+0x24a4], R10 ;  /* 0x0024a40a01007387 */ /* 0x0001e80000100800 */
[----:B------:R-:W3:Y:S04]  /*1cfe0*/  LDL R14, [R1+0x182c] ;  /* 0x00182c00010e7983 */ /* 0x000ee80000100800 */
[----:B------:R-:W4:Y:S04]  /*1cff0*/  LDL R13, [R1+0x1848] ;  /* 0x00184800010d7983 */ /* 0x000f280000100800 */
[----:B------:R-:W4:Y:S04]  /*1d000*/  LDL R7, [R1+0x1854] ;  /* 0x0018540001077983 */ /* 0x000f280000100800 */
[----:B------:R1:W4:Y:S04]  /*1d010*/  @P1 LDG.E.U16 R0, desc[UR10][R4.64] ;  /* 0x0000000a04001981 */ /* 0x000328000c1e1500 */
[----:B0-----:R-:W4:Y:S04]  /*1d020*/  LDL R10, [R1+0x1844] ;  /* 0x00184400010a7983 */ /* 0x001f280000100800 */
[----:B------:R-:W-:Y:S01]  /*1d030*/  STL [R1+0x24a8], R8 ;  /* 0x0024a80801007387 */ /* 0x000fe20000100800 */
[----:B-1----:R-:W-:-:S03]  /*1d040*/  PRMT R5, RZ, 0x7610, R5 ;  /* 0x00007610ff057816 */ /* 0x002fc60000000005 */
[----:B--2---:R-:W-:Y:S04]  /*1d050*/  STL [R1+0x24ac], R6 ;  /* 0x0024ac0601007387 */ /* 0x004fe80000100800 */
[----:B------:R-:W2:Y:S04]  /*1d060*/  LDL R21, [R1+0x1850] ;  /* 0x0018500001157983 */ /* 0x000ea80000100800 */
[----:B------:R-:W2:Y:S01]  /*1d070*/  LDL R3, [R1+0x185c] ;  /* 0x00185c0001037983 */ /* 0x000ea20000100800 */
[----:B---3--:R-:W-:Y:S02]  /*1d080*/  @P1 IMAD.MOV.U32 R15, RZ, RZ, R14 ;  /* 0x000000ffff0f1224 */ /* 0x008fe400078e000e */
[----:B----4-:R-:W-:Y:S01]  /*1d090*/  @P1 IMAD.MOV.U32 R14, RZ, RZ, R13 ;  /* 0x000000ffff0e1224 */ /* 0x010fe200078e000d */
[----:B------:R-:W-:Y:S04]  /*1d0a0*/  STL [R1+0x2498], R0 ;  /* 0x0024980001007387 */ /* 0x000fe80000100800 */
[----:B------:R-:W3:Y:S04]  /*1d0b0*/  LDL R20, [R1+0x1858] ;  /* 0x0018580001147983 */ /* 0x000ee80000100800 */
[----:B------:R-:W4:Y:S04]  /*1d0c0*/  LDL R13, [R1+0x1860] ;  /* 0x00186000010d7983 */ /* 0x000f280000100800 */
[----:B------:R0:W4:Y:S01]  /*1d0d0*/  @P1 LDG.E.U16 R5, desc[UR10][R14.64] ;  /* 0x0000000a0e051981 */ /* 0x000122000c1e1500 */
[----:B------:R-:W-:-:S02]  /*1d0e0*/  PRMT R4, RZ, 0x7610, R4 ;  /* 0x00007610ff047816 */ /* 0x000fc40000000004 */
[----:B------:R-:W-:Y:S02]  /*1d0f0*/  ISETP.GT.AND P0, PT, R9, 0x7d, PT ;  /* 0x0000007d0900780c */ /* 0x000fe40003f04270 */
[----:B------:R-:W-:Y:S01]  /*1d100*/  PRMT R2, RZ, 0x7610, R2 ;  /* 0x00007610ff027816 */ /* 0x000fe20000000002 */
[----:B0-----:R-:W-:Y:S02]  /*1d110*/  @P1 IMAD.MOV.U32 R14, RZ, RZ, R7 ;  /* 0x000000ffff0e1224 */ /* 0x001fe400078e0007 */
[----:B------:R-:W-:-:S05]  /*1d120*/  @P1 IMAD.MOV.U32 R15, RZ, RZ, R10 ;  /* 0x000000ffff0f1224 */ /* 0x000fca00078e000a */
[----:B------:R2:W4:Y:S01]  /*1d130*/  @P1 LDG.E.U16 R4, desc[UR10][R14.64] ;  /* 0x0000000a0e041981 */ /* 0x000522000c1e1500 */
[----:B------:R-:W-:Y:S01]  /*1d140*/  PRMT R19, RZ, 0x7610, R19 ;  /* 0x00007610ff137816 */ /* 0x000fe20000000013 */
[----:B--2---:R-:W-:Y:S02]  /*1d150*/  @P1 IMAD.MOV.U32 R15, RZ, RZ, R21 ;  /* 0x000000ffff0f1224 */ /* 0x004fe400078e0015 */
[----:B------:R-:W-:-:S05]  /*1d160*/  @P1 IMAD.MOV.U32 R14, RZ, RZ, R3 ;  /* 0x000000ffff0e1224 */ /* 0x000fca00078e0003 */
[----:B------:R3:W2:Y:S02]  /*1d170*/  @P1 LDG.E.U16 R2, desc[UR10][R14.64] ;  /* 0x0000000a0e021981 */ /* 0x0006a4000c1e1500 */
[----:B---3--:R-:W-:Y:S02]  /*1d180*/  @P0 IMAD.MOV.U32 R15, RZ, RZ, R20 ;  /* 0x000000ffff0f0224 */ /* 0x008fe400078e0014 */
[----:B----4-:R-:W-:-:S05]  /*1d190*/  @P0 IMAD.MOV.U32 R14, RZ, RZ, R13 ;  /* 0x000000ffff0e0224 */ /* 0x010fca00078e000d */
[----:B------:R-:W3:Y:S04]  /*1d1a0*/  @P0 LDG.E.U16 R19, desc[UR10][R14.64] ;  /* 0x0000000a0e130981 */ /* 0x000ee8000c1e1500 */
[----:B------:R-:W-:Y:S04]  /*1d1b0*/  STL [R1+0x249c], R5 ;  /* 0x00249c0501007387 */ /* 0x000fe80000100800 */
[----:B------:R-:W4:Y:S04]  /*1d1c0*/  LDL R10, [R1+0x184c] ;  /* 0x00184c00010a7983 */ /* 0x000f280000100800 */
[----:B------:R-:W4:Y:S04]  /*1d1d0*/  LDL R7, [R1+0x1868] ;  /* 0x0018680001077983 */ /* 0x000f280000100800 */
[----:B------:R0:W-:Y:S04]  /*1d1e0*/  STL [R1+0x24b0], R4 ;  /* 0x0024b00401007387 */ /* 0x0001e80000100800 */
[----:B------:R-:W4:Y:S04]  /*1d1f0*/  LDL R3, [R1+0x1874] ;  /* 0x0018740001037983 */ /* 0x000f280000100800 */
[----:B0-----:R-:W4:Y:S04]  /*1d200*/  LDL R4, [R1+0x1864] ;  /* 0x0018640001047983 */ /* 0x001f280000100800 */
[----:B--2---:R-:W-:Y:S04]  /*1d210*/  STL [R1+0x24b4], R2 ;  /* 0x0024b40201007387 */ /* 0x004fe80000100800 */
[----:B------:R-:W2:Y:S04]  /*1d220*/  LDL R21, [R1+0x1870] ;  /* 0x0018700001157983 */ /* 0x000ea80000100800 */
[----:B------:R-:W2:Y:S01]  /*1d230*/  LDL R20, [R1+0x187c] ;  /* 0x00187c0001147983 */ /* 0x000ea20000100800 */
[----:B------:R-:W-:-:S03]  /*1d240*/  PRMT R18, RZ, 0x7610, R18 ;  /* 0x00007610ff127816 */ /* 0x000fc60000000012 */
[----:B---3--:R0:W-:Y:S04]  /*1d250*/  STL [R1+0x2488], R19 ;  /* 0x0024881301007387 */ /* 0x0081e80000100800 */
[----:B------:R-:W3:Y:S01]  /*1d260*/  LDL R13, [R1+0x1880] ;  /* 0x00188000010d7983 */ /* 0x000ee20000100800 */
[----:B----4-:R-:W-:Y:S02]  /*1d270*/  @P0 IMAD.MOV.U32 R14, RZ, RZ, R7 ;  /* 0x000000ffff0e0224 */ /* 0x010fe400078e0007 */
[----:B------:R-:W-:Y:S01]  /*1d280*/  @P0 IMAD.MOV.U32 R15, RZ, RZ, R10 ;  /* 0x000000ffff0f0224 */ /* 0x000fe200078e000a */
[----:B------:R-:W4:Y:S04]  /*1d290*/  LDL R7, [R1+0x1888] ;  /* 0x0018880001077983 */ /* 0x000f280000100800 */
[----:B------:R-:W4:Y:S04]  /*1d2a0*/  LDL R10, [R1+0x186c] ;  /* 0x00186c00010a7983 */ /* 0x000f280000100800 */
[----:B------:R1:W4:Y:S04]  /*1d2b0*/  @P0 LDG.E.U16 R18, desc[UR10][R14.64] ;  /* 0x0000000a0e120981 */ /* 0x000328000c1e1500 */
[----:B0-----:R-:W4:Y:S01]  /*1d2c0*/  LDL R19, [R1+0x1878] ;  /* 0x0018780001137983 */ /* 0x001f220000100800 */
[----:B------:R-:W-:Y:S01]  /*1d2d0*/  PRMT R17, RZ, 0x7610, R17 ;  /* 0x00007610ff117816 */ /* 0x000fe20000000011 */
[----:B-1----:R-:W-:Y:S01]  /*1d2e0*/  @P0 IMAD.MOV.U32 R14, RZ, RZ, R3 ;  /* 0x000000ffff0e0224 */ /* 0x002fe200078e0003 */
[----:B------:R-:W-:Y:S01]  /*1d2f0*/  ISETP.GT.AND P1, PT, R9, 0x7e, PT ;  /* 0x0000007e0900780c */ /* 0x000fe20003f24270 */
[----:B------:R-:W-:Y:S01]  /*1d300*/  @P0 IMAD.MOV.U32 R15, RZ, RZ, R4 ;  /* 0x000000ffff0f0224 */ /* 0x000fe200078e0004 */
[----:B------:R-:W-:-:S04]  /*1d310*/  PRMT R16, RZ, 0x7610, R16 ;  /* 0x00007610ff107816 */ /* 0x000fc80000000010 */
[----:B------:R2:W4:Y:S02]  /*1d320*/  @P0 LDG.E.U16 R17, desc[UR10][R14.64] ;  /* 0x0000000a0e110981 */ /* 0x000524000c1e1500 */
[----:B--2---:R-:W-:Y:S02]  /*1d330*/  @P0 IMAD.MOV.U32 R15, RZ, RZ, R21 ;  /* 0x000000ffff0f0224 */ /* 0x004fe400078e0015 */
[----:B------:R-:W-:-:S05]  /*1d340*/  @P0 IMAD.MOV.U32 R14, RZ, RZ, R20 ;  /* 0x000000ffff0e0224 */ /* 0x000fca00078e0014 */
[----:B------:R3:W2:Y:S01]  /*1d350*/  @P0 LDG.E.U16 R16, desc[UR10][R14.64] ;  /* 0x0000000a0e100981 */ /* 0x0006a2000c1e1500 */
[----:B------:R-:W-:Y:S02]  /*1d360*/  PRMT R11, RZ, 0x7610, R11 ;  /* 0x00007610ff0b7816 */ /* 0x000fe4000000000b */
[----:B------:R-:W-:Y:S01]  /*1d370*/  PRMT R6, RZ, 0x7610, R6 ;  /* 0x00007610ff067816 */ /* 0x000fe20000000006 */
[----:B---3--:R-:W-:Y:S02]  /*1d380*/  @P1 IMAD.MOV.U32 R14, RZ, RZ, R13 ;  /* 0x000000ffff0e1224 */ /* 0x008fe400078e000d */
[----:B----4-:R-:W-:-:S05]  /*1d390*/  @P1 IMAD.MOV.U32 R15, RZ, RZ, R19 ;  /* 0x000000ffff0f1224 */ /* 0x010fca00078e0013 */
[----:B------:R0:W3:Y:S04]  /*1d3a0*/  @P1 LDG.E.U16 R11, desc[UR10][R14.64] ;  /* 0x0000000a0e0b1981 */ /* 0x0000e8000c1e1500 */
[----:B------:R1:W-:Y:S04]  /*1d3b0*/  STL [R1+0x248c], R18 ;  /* 0x00248c1201007387 */ /* 0x0003e80000100800 */
[----:B------:R-:W4:Y:S04]  /*1d3c0*/  LDL R4, [R1+0x1884] ;  /* 0x0018840001047983 */ /* 0x000f280000100800 */
[----:B------:R-:W4:Y:S01]  /*1d3d0*/  LDL R3, [R1+0x1894] ;  /* 0x0018940001037983 */ /* 0x000f220000100800 */
[----:B0-----:R-:W-:-:S02]  /*1d3e0*/  @P1 IMAD.MOV.U32 R14, RZ, RZ, R7 ;  /* 0x000000ffff0e1224 */ /* 0x001fc400078e0007 */
[----:B------:R-:W-:-:S05]  /*1d3f0*/  @P1 IMAD.MOV.U32 R15, RZ, RZ, R10 ;  /* 0x000000ffff0f1224 */ /* 0x000fca00078e000a */
[----:B------:R4:W4:Y:S04]  /*1d400*/  @P1 LDG.E.U16 R6, desc[UR10][R14.64] ;  /* 0x0000000a0e061981 */ /* 0x000928000c1e1500 */
[----:B------:R-:W-:Y:S04]  /*1d410*/  STL [R1+0x2490], R17 ;  /* 0x0024901101007387 */ /* 0x000fe80000100800 */
[----:B--2---:R0:W-:Y:S04]  /*1d420*/  STL [R1+0x2494], R16 ;  /* 0x0024941001007387 */ /* 0x0041e80000100800 */
[----:B------:R-:W2:Y:S04]  /*1d430*/  LDL R19, [R1+0x1890] ;  /* 0x0018900001137983 */ /* 0x000ea80000100800 */
[----:B-1----:R-:W2:Y:S04]  /*1d440*/  LDL R18, [R1+0x189c] ;  /* 0x00189c0001127983 */ /* 0x002ea80000100800 */
[----:B------:R-:W2:Y:S04]  /*1d450*/  LDL R13, [R1+0x1898] ;  /* 0x00189800010d7983 */ /* 0x000ea80000100800 */
[----:B0-----:R-:W2:Y:S01]  /*1d460*/  LDL R16, [R1+0x188c] ;  /* 0x00188c0001107983 */ /* 0x001ea20000100800 */
[----:B------:R-:W-:-:S03]  /*1d470*/  PRMT R0, RZ, 0x7610, R0 ;  /* 0x00007610ff007816 */ /* 0x000fc60000000000 */
[----:B---3--:R0:W-:Y:S04]  /*1d480*/  STL [R1+0x64], R11 ;  /* 0x0000640b01007387 */ /* 0x0081e80000100800 */
[----:B------:R-:W3:Y:S04]  /*1d490*/  LDL R10, [R1+0x8d4] ;  /* 0x0008d400010a7983 */ /* 0x000ee80000100800 */
[----:B------:R-:W3:Y:S01]  /*1d4a0*/  LDL R7, [R1+0x8c8] ;  /* 0x0008c80001077983 */ /* 0x000ee20000100800 */
[----:B----4-:R-:W-:Y:S02]  /*1d4b0*/  @P1 IMAD.MOV.U32 R14, RZ, RZ, R3 ;  /* 0x000000ffff0e1224 */ /* 0x010fe400078e0003 */
[----:B------:R-:W-:-:S05]  /*1d4c0*/  @P1 IMAD.MOV.U32 R15, RZ, RZ, R4 ;  /* 0x000000ffff0f1224 */ /* 0x000fca00078e0004 */
[----:B------:R2:W4:Y:S04]  /*1d4d0*/  @P1 LDG.E.U16 R0, desc[UR10][R14.64] ;  /* 0x0000000a0e001981 */ /* 0x000528000c1e1500 */
[----:B0-----:R-:W4:Y:S04]  /*1d4e0*/  LDL R11, [R1+0x8d0] ;  /* 0x0008d000010b7983 */ /* 0x001f280000100800 */
[----:B------:R0:W-:Y:S04]  /*1d4f0*/  STL [R1+0x5c], R6 ;  /* 0x00005c0601007387 */ /* 0x0001e80000100800 */
[----:B------:R-:W4:Y:S04]  /*1d500*/  LDL R4, [R1+0x8c0] ;  /* 0x0008c00001047983 */ /* 0x000f280000100800 */
[----:B------:R-:W4:Y:S04]  /*1d510*/  LDL R3, [R1+0x8c4] ;  /* 0x0008c40001037983 */ /* 0x000f280000100800 */
[----:B0-----:R-:W4:Y:S01]  /*1d520*/  LDL R6, [R1+0x8cc] ;  /* 0x0008cc0001067983 */ /* 0x001f220000100800 */
[----:B------:R-:W-:-:S02]  /*1d530*/  ISETP.GT.AND P0, PT, R9, 0x7f, PT ;  /* 0x0000007f0900780c */ /* 0x000fc40003f04270 */
[----:B------:R-:W-:Y:S01]  /*1d540*/  PRMT R17, RZ, 0x7610, R17 ;  /* 0x00007610ff117816 */ /* 0x000fe20000000011 */
[----:B--2---:R-:W-:Y:S02]  /*1d550*/  @P1 IMAD.MOV.U32 R15, RZ, RZ, R19 ;  /* 0x000000ffff0f1224 */ /* 0x004fe400078e0013 */
[----:B------:R-:W-:Y:S01]  /*1d560*/  @P1 IMAD.MOV.U32 R14, RZ, RZ, R18 ;  /* 0x000000ffff0e1224 */ /* 0x000fe200078e0012 */
[----:B------:R-:W-:-:S04]  /*1d570*/  PRMT R12, RZ, 0x7610, R12 ;  /* 0x00007610ff0c7816 */ /* 0x000fc8000000000c */
[----:B------:R0:W2:Y:S01]  /*1d580*/  @P1 LDG.E.U16 R17, desc[UR10][R14.64] ;  /* 0x0000000a0e111981 */ /* 0x0000a2000c1e1500 */
[----:B------:R-:W-:Y:S02]  /*1d590*/  PRMT R8, RZ, 0x7610, R8 ;  /* 0x00007610ff087816 */ /* 0x000fe40000000008 */
[----:B0-----:R-:W-:Y:S02]  /*1d5a0*/  @P0 IMAD.MOV.U32 R14, RZ, RZ, R13 ;  /* 0x000000ffff0e0224 */ /* 0x001fe400078e000d */
        /* <DEDUP_REMOVED lines=8> */
[----:B------:R-:W4:Y:S01]  /*1d630*/  LDL.LU R16, [R1+0x898] ;  /* 0x0008980001107983 */ /* 0x000f220000300800 */
[----:B0-----:R-:W-:Y:S02]  /*1d640*/  @P0 IMAD.MOV.U32 R15, RZ, RZ, R7 ;  /* 0x000000ffff0f0224 */ /* 0x001fe400078e0007 */
[----:B------:R-:W-:-:S05]  /*1d650*/  @P0 IMAD.MOV.U32 R14, RZ, RZ, R6 ;  /* 0x000000ffff0e0224 */ /* 0x000fca00078e0006 */
[----:B------:R0:W3:Y:S02]  /*1d660*/  @P0 LDG.E.U16 R5, desc[UR10][R14.64] ;  /* 0x0000000a0e050981 */ /* 0x0000e4000c1e1500 */
[----:B0-----:R-:W-:Y:S02]  /*1d670*/  @P0 IMAD.MOV.U32 R14, RZ, RZ, R3 ;  /* 0x000000ffff0e0224 */ /* 0x001fe400078e0003 */
[----:B------:R-:W-:-:S05]  /*1d680*/  @P0 IMAD.MOV.U32 R15, RZ, RZ, R4 ;  /* 0x000000ffff0f0224 */ /* 0x000fca00078e0004 */
[----:B------:R0:W3:Y:S01]  /*1d690*/  @P0 LDG.E.U16 R2, desc[UR10][R14.64] ;  /* 0x0000000a0e020981 */ /* 0x0000e2000c1e1500 */
[----:B-1----:R-:W0:Y:S01]  /*1d6a0*/  S2R R0, SR_TID.X ;  /* 0x0000000000007919 */ /* 0x002e220000002100 */
[----:B------:R-:W1:Y:S08]  /*1d6b0*/  S2UR UR5, SR_CgaCtaId ;  /* 0x00000000000579c3 */ /* 0x000e700000008800 */
[----:B------:R-:W-:Y:S01]  /*1d6c0*/  BAR.SYNC.DEFER_BLOCKING 0x0 ;  /* 0x0000000000007b1d */ /* 0x000fe20000010000 */
[----:B0-----:R-:W-:-:S05]  /*1d6d0*/  LOP3.LUT R14, R0, 0x3f, RZ, 0xc0, !PT ;  /* 0x0000003f000e7812 */ /* 0x001fca00078ec0ff */
[----:B----4-:R0:W-:Y:S04]  /*1d6e0*/  STL [R1+0x2524], R16 ;  /* 0x0025241001007387 */ /* 0x0101e80000100800 */
[----:B0-----:R-:W4:Y:S04]  /*1d6f0*/  LDL.LU R16, [R1+0x8a4] ;  /* 0x0008a40001107983 */ /* 0x001f280000300800 */
[----:B--2---:R0:W-:Y:S04]  /*1d700*/  STL [R1+0x4c], R17 ;  /* 0x00004c1101007387 */ /* 0x0041e80000100800 */
[----:B0-----:R-:W2:Y:S04]  /*1d710*/  LDL.LU R17, [R1+0x824] ;  /* 0x0008240001117983 */ /* 0x001ea80000300800 */
[----:B------:R-:W2:Y:S04]  /*1d720*/  LDL.LU R18, [R1+0x820] ;  /* 0x0008200001127983 */ /* 0x000ea80000300800 */
[----:B------:R-:W2:Y:S04]  /*1d730*/  LDL.LU R19, [R1+0x81c] ;  /* 0x00081c0001137983 */ /* 0x000ea80000300800 */
[----:B---3--:R0:W-:Y:S04]  /*1d740*/  STL [R1+0x2c], R2 ;  /* 0x00002c0201007387 */ /* 0x0081e80000100800 */
[----:B0-----:R-:W3:Y:S04]  /*1d750*/  LDL.LU R2, [R1+0x818] ;  /* 0x0008180001027983 */ /* 0x001ee80000300800 */
[----:B------:R-:W3:Y:S04]  /*1d760*/  LDL.LU R4, [R1+0x7a4] ;  /* 0x0007a40001047983 */ /* 0x000ee80000300800 */
[----:B------:R0:W-:Y:S04]  /*1d770*/  STL [R1+0x34], R5 ;  /* 0x0000340501007387 */ /* 0x0001e80000100800 */
[----:B0-----:R-:W3:Y:S04]  /*1d780*/  LDL.LU R5, [R1+0x7a0] ;  /* 0x0007a00001057983 */ /* 0x001ee80000300800 */
[----:B------:R-:W3:Y:S04]  /*1d790*/  LDL.LU R0, [R1+0x79c] ;  /* 0x00079c0001007983 */ /* 0x000ee80000300800 */
[----:B------:R-:W3:Y:S04]  /*1d7a0*/  LDL.LU R6, [R1+0x798] ;  /* 0x0007980001067983 */ /* 0x000ee80000300800 */
[----:B------:R0:W-:Y:S04]  /*1d7b0*/  STL [R1+0x3c], R8 ;  /* 0x00003c0801007387 */ /* 0x0001e80000100800 */
[----:B0-----:R-:W3:Y:S04]  /*1d7c0*/  LDL.LU R8, [R1+0x724] ;  /* 0x0007240001087983 */ /* 0x001ee80000300800 */
[----:B------:R-:W3:Y:S04]  /*1d7d0*/  LDL.LU R10, [R1+0x720] ;  /* 0x00072000010a7983 */ /* 0x000ee80000300800 */
[----:B------:R-:W3:Y:S04]  /*1d7e0*/  LDL.LU R3, [R1+0x71c] ;  /* 0x00071c0001037983 */ /* 0x000ee80000300800 */
[----:B------:R-:W3:Y:S04]  /*1d7f0*/  LDL.LU R11, [R1+0x718] ;  /* 0x00071800010b7983 */ /* 0x000ee80000300800 */
[----:B------:R0:W-:Y:S04]  /*1d800*/  STL [R1+0x40], R12 ;  /* 0x0000400c01007387 */ /* 0x0001e80000100800 */
[----:B0-----:R-:W3:Y:S04]  /*1d810*/  LDL.LU R12, [R1+0x698] ;  /* 0x00069800010c7983 */ /* 0x001ee80000300800 */
[----:B------:R-:W3:Y:S04]  /*1d820*/  LDL.LU R13, [R1+0x694] ;  /* 0x00069400010d7983 */ /* 0x000ee80000300800 */
[----:B------:R-:W3:Y:S04]  /*1d830*/  LDL.LU R7, [R1+0x690] ;  /* 0x0006900001077983 */ /* 0x000ee80000300800 */
[----:B------:R-:W3:Y:S04]  /*1d840*/  LDL.LU R20, [R1+0x68c] ;  /* 0x00068c0001147983 */ /* 0x000ee80000300800 */
[----:B------:R-:W3:Y:S04]  /*1d850*/  LDL.LU R21, [R1+0x614] ;  /* 0x0006140001157983 */ /* 0x000ee80000300800 */
[----:B------:R-:W3:Y:S04]  /*1d860*/  LDL.LU R22, [R1+0x610] ;  /* 0x0006100001167983 */ /* 0x000ee80000300800 */
[----:B------:R-:W3:Y:S04]  /*1d870*/  LDL.LU R23, [R1+0x60c] ;  /* 0x00060c0001177983 */ /* 0x000ee80000300800 */
[----:B------:R-:W2:Y:S01]  /*1d880*/  LDL.LU R24, [R1+0x608] ;  /* 0x0006080001187983 */ /* 0x000ea20000300800 */
[----:B------:R-:W-:Y:S01]  /*1d890*/  UMOV UR4, 0x400 ;  /* 0x0000040000047882 */ /* 0x000fe20000000000 */
[C---:B------:R-:W-:Y:S01]  /*1d8a0*/  LOP3.LUT R15, R14.reuse, 0x40, RZ, 0xfc, !PT ;  /* 0x000000400e0f7812 */ /* 0x040fe200078efcff */
[----:B-1----:R-:W-:Y:S01]  /*1d8b0*/  ULEA UR4, UR5, UR4, 0x18 ;  /* 0x0000000405047291 */ /* 0x002fe2000f8ec03f */
[----:B------:R-:W3:Y:S01]  /*1d8c0*/  LDL.LU R25, [R1+0x594] ;  /* 0x0005940001197983 */ /* 0x000ee20000300800 */
[----:B------:R-:W-:-:S02]  /*1d8d0*/  ISETP.GE.AND P0, PT, R14, R9, PT ;  /* 0x000000090e00720c */ /* 0x000fc40003f06270 */
[----:B------:R-:W-:Y:S01]  /*1d8e0*/  ISETP.GE.AND P1, PT, R15, R9, PT ;  /* 0x000000090f00720c */ /* 0x000fe20003f26270 */
[----:B------:R-:W3:Y:S01]  /*1d8f0*/  LDL.LU R26, [R1+0x590] ;  /* 0x00059000011a7983 */ /* 0x000ee20000300800 */
[----:B------:R-:W-:-:S03]  /*1d900*/  IMAD.SHL.U32 R9, R14, 0x2, RZ ;  /* 0x000000020e097824 */ /* 0x000fc600078e00ff */
[----:B------:R-:W3:Y:S04]  /*1d910*/  LDL.LU R27, [R1+0x58c] ;  /* 0x00058c00011b7983 */ /* 0x000ee80000300800 */
[----:B------:R-:W3:Y:S04]  /*1d920*/  LDL.LU R28, [R1+0x588] ;  /* 0x00058800011c7983 */ /* 0x000ee80000300800 */
[----:B------:R-:W3:Y:S04]  /*1d930*/  LDL.LU R29, [R1+0x514] ;  /* 0x00051400011d7983 */ /* 0x000ee80000300800 */
[----:B------:R-:W3:Y:S04]  /*1d940*/  LDL.LU R15, [R1+0x89c] ;  /* 0x00089c00010f7983 */ /* 0x000ee80000300800 */
[----:B------:R-:W3:Y:S04]  /*1d950*/  LDL.LU R14, [R1+0x8a0] ;  /* 0x0008a000010e7983 */ /* 0x000ee80000300800 */
[----:B----4-:R0:W-:Y:S04]  /*1d960*/  STS.U16 [R9+UR4], R16 ;  /* 0x0000001009007988 */ /* 0x0101e80008000404 */
[----:B0-----:R-:W4:Y:S04]  /*1d970*/  LDL.LU R16, [R1+0x2524] ;  /* 0x0025240001107983 */ /* 0x001f280000300800 */
[----:B--2---:R0:W-:Y:S04]  /*1d980*/  STS.U16 [R9+UR4+0x5180], R24 ;  /* 0x0051801809007988 */ /* 0x0041e80008000404 */
[----:B0-----:R-:W2:Y:S04]  /*1d990*/  LDL.LU R24, [R1+0x494] ;  /* 0x0004940001187983 */ /* 0x001ea80000300800 */
[----:B--2---:R0:W-:Y:S04]  /*1d9a0*/  STL [R1+0x2518], R24 ;  /* 0x0025181801007387 */ /* 0x0041e80000100800 */
[----:B0-----:R-:W2:Y:S04]  /*1d9b0*/  LDL.LU R24, [R1+0x508] ;  /* 0x0005080001187983 */ /* 0x001ea80000300800 */
[----:B--2---:R0:W-:Y:S04]  /*1d9c0*/  STL [R1+0x251c], R24 ;  /* 0x00251c1801007387 */ /* 0x0041e80000100800 */
[----:B0-----:R-:W2:Y:S04]  /*1d9d0*/  LDL.LU R24, [R1+0x50c] ;  /* 0x00050c0001187983 */ /* 0x001ea80000300800 */
[----:B---3--:R-:W-:Y:S04]  /*1d9e0*/  STS.U16 [R9+UR4+0x6000], R25 ;  /* 0x0060001909007988 */ /* 0x008fe80008000404 */
[----:B------:R-:W-:Y:S04]  /*1d9f0*/  STS.U16 [R9+UR4+0x6080], R26 ;  /* 0x0060801a09007988 */ /* 0x000fe80008000404 */
[----:B------:R-:W-:Y:S04]  /*1da00*/  STS.U16 [R9+UR4+0x6100], R27 ;  /* 0x0061001b09007988 */ /* 0x000fe80008000404 */
[----:B------:R-:W-:Y:S04]  /*1da10*/  STS.U16 [R9+UR4+0x80], R14 ;  /* 0x0000800e09007988 */ /* 0x000fe80008000404 */
[----:B------:R-:W-:Y:S04]  /*1da20*/  STS.U16 [R9+UR4+0x100], R15 ;  /* 0x0001000f09007988 */ /* 0x000fe80008000404 */
[----:B----4-:R-:W-:Y:S04]  /*1da30*/  STS.U16 [R9+UR4+0x180], R16 ;  /* 0x0001801009007988 */ /* 0x010fe80008000404 */
[----:B------:R-:W-:Y:S04]  /*1da40*/  STS.U16 [R9+UR4+0x1000], R17 ;  /* 0x0010001109007988 */ /* 0x000fe80008000404 */
[----:B------:R-:W-:Y:S04]  /*1da50*/  STS.U16 [R9+UR4+0x1080], R18 ;  /* 0x0010801209007988 */ /* 0x000fe80008000404 */
[----:B------:R-:W-:Y:S04]  /*1da60*/  STS.U16 [R9+UR4+0x1100], R19 ;  /* 0x0011001309007988 */ /* 0x000fe80008000404 */
[----:B------:R-:W-:Y:S04]  /*1da70*/  STS.U16 [R9+UR4+0x1180], R2 ;  /* 0x0011800209007988 */ /* 0x000fe80008000404 */
[----:B------:R-:W-:Y:S04]  /*1da80*/  STS.U16 [R9+UR4+0x2000], R4 ;  /* 0x0020000409007988 */ /* 0x000fe80008000404 */
[----:B------:R-:W-:Y:S04]  /*1da90*/  STS.U16 [R9+UR4+0x2080], R5 ;  /* 0x0020800509007988 */ /* 0x000fe80008000404 */
[----:B------:R-:W-:Y:S04]  /*1daa0*/  STS.U16 [R9+UR4+0x2100], R0 ;  /* 0x0021000009007988 */ /* 0x000fe80008000404 */
[----:B--2---:R0:W-:Y:S04]  /*1dab0*/  STL [R1+0x2520], R24 ;  /* 0x0025201801007387 */ /* 0x0041e80000100800 */
[----:B0-----:R-:W2:Y:S04]  /*1dac0*/  LDL.LU R24, [R1+0x510] ;  /* 0x0005100001187983 */ /* 0x001ea80000300800 */
[----:B------:R-:W3:Y:S04]  /*1dad0*/  LDL.LU R25, [R1+0x490] ;  /* 0x0004900001197983 */ /* 0x000ee80000300800 */
[----:B------:R-:W4:Y:S04]  /*1dae0*/  LDL.LU R26, [R1+0x48c] ;  /* 0x00048c00011a7983 */ /* 0x000f280000300800 */
        /* <DEDUP_REMOVED lines=10> */
[----:B------:R0:W-:Y:S04]  /*1db90*/  STS.U16 [R9+UR4+0x2180], R6 ;  /* 0x0021800609007988 */ /* 0x0001e80008000404 */
[----:B------:R-:W4:Y:S04]  /*1dba0*/  LDL.LU R0, [R1+0x250] ;  /* 0x0002500001007983 */ /* 0x000f280000300800 */
[----:B------:R1:W-:Y:S04]  /*1dbb0*/  STS.U16 [R9+UR4+0x3000], R8 ;  /* 0x0030000809007988 */ /* 0x0003e80008000404 */
[----:B------:R1:W-:Y:S04]  /*1dbc0*/  STS.U16 [R9+UR4+0x3080], R10 ;  /* 0x0030800a09007988 */ /* 0x0003e80008000404 */
[----:B------:R1:W-:Y:S04]  /*1dbd0*/  STS.U16 [R9+UR4+0x3100], R3 ;  /* 0x0031000309007988 */ /* 0x0003e80008000404 */
[----:B------:R1:W-:Y:S04]  /*1dbe0*/  STS.U16 [R9+UR4+0x3180], R11 ;  /* 0x0031800b09007988 */ /* 0x0003e80008000404 */
[----:B------:R1:W-:Y:S04]  /*1dbf0*/  STS.U16 [R9+UR4+0x4000], R12 ;  /* 0x0040000c09007988 */ /* 0x0003e80008000404 */
[----:B0-----:R-:W4:Y:S04]  /*1dc00*/  LDL.LU R6, [R1+0x24c] ;  /* 0x00024c0001067983 */ /* 0x001f280000300800 */
[----:B-1----:R-:W4:Y:S04]  /*1dc10*/  LDL.LU R8, [R1+0x248] ;  /* 0x0002480001087983 */ /* 0x002f280000300800 */
        /* <DEDUP_REMOVED lines=18> */
[----:B0-----:R-:W4:Y:S04]  /*1dd40*/  LDL.LU R28, [R1+0x6c] ;  /* 0x00006c00011c7983 */ /* 0x001f280000300800 */
[----:B-1----:R-:W4:Y:S04]  /*1dd50*/  LDL.LU R29, [R1+0x68] ;  /* 0x00006800011d7983 */ /* 0x002f280000300800 */
[----:B--2---:R0:W-:Y:S04]  /*1dd60*/  STS.U16 [R9+UR4+0x7080], R24 ;  /* 0x0070801809007988 */ /* 0x0041e80008000404 */
[----:B0-----:R-:W2:Y:S04]  /*1dd70*/  LDL.LU R24, [R1+0x2520] ;  /* 0x0025200001187983 */ /* 0x001ea80000300800 */
[----:B--2---:R0:W-:Y:S04]  /*1dd80*/  STS.U16 [R9+UR4+0x7100], R24 ;  /* 0x0071001809007988 */ /* 0x0041e80008000404 */
[----:B0-----:R-:W2:Y:S04]  /*1dd90*/  LDL.LU R24, [R1+0x251c] ;  /* 0x00251c0001187983 */ /* 0x001ea80000300800 */
[----:B--2---:R0:W-:Y:S04]  /*1dda0*/  STS.U16 [R9+UR4+0x7180], R24 ;  /* 0x0071801809007988 */ /* 0x0041e80008000404 */
[----:B0-----:R-:W2:Y:S04]  /*1ddb0*/  LDL.LU R24, [R1+0x2518] ;  /* 0x0025180001187983 */ /* 0x001ea80000300800 */
[----:B---3--:R-:W-:Y:S04]  /*1ddc0*/  STS.U16 [R9+UR4+0x8080], R25 ;  /* 0x0080801909007988 */ /* 0x008fe80008000404 */
[----:B----4-:R-:W-:Y:S04]  /*1ddd0*/  STS.U16 [R9+UR4+0x8100], R26 ;  /* 0x0081001a09007988 */ /* 0x010fe80008000404 */
[----:B------:R-:W-:Y:S04]  /*1dde0*/  STS.U16 [R9+UR4+0x8180], R27 ;  /* 0x0081801b09007988 */ /* 0x000fe80008000404 */
[----:B------:R-:W-:Y:S04]  /*1ddf0*/  STS.U16 [R9+UR4+0x9080], R15 ;  /* 0x0090800f09007988 */ /* 0x000fe80008000404 */
[----:B--2---:R0:W-:Y:S04]  /*1de00*/  STS.U16 [R9+UR4+0x8000], R24 ;  /* 0x0080001809007988 */ /* 0x0041e80008000404 */
[----:B0-----:R-:W2:Y:S04]  /*1de10*/  LDL.LU R24, [R1+0x2514] ;  /* 0x0025140001187983 */ /* 0x001ea80000300800 */
[----:B------:R-:W3:Y:S04]  /*1de20*/  LDL.LU R25, [R1+0x2510] ;  /* 0x0025100001197983 */ /* 0x000ee80000300800 */
[----:B------:R-:W4:Y:S04]  /*1de30*/  LDL.LU R26, [R1+0x250c] ;  /* 0x00250c00011a7983 */ /* 0x000f280000300800 */
[----:B------:R-:W2:Y:S04]  /*1de40*/  LDL.LU R27, [R1+0x2508] ;  /* 0x00250800011b7983 */ /* 0x000ea80000300800 */
[----:B------:R-:W3:Y:S04]  /*1de50*/  LDL.LU R15, [R1+0x80c] ;  /* 0x00080c00010f7983 */ /* 0x000ee80000300800 */
[----:B------:R-:W-:Y:S04]  /*1de60*/  STS.U16 [R9+UR4+0x9100], R16 ;  /* 0x0091001009007988 */ /* 0x000fe80008000404 */
        /* <DEDUP_REMOVED lines=16> */
[----:B---3--:R0:W-:Y:S04]  /*1df70*/  STL [R1+0x2504], R15 ;  /* 0x0025040f01007387 */ /* 0x0081e80000100800 */
[----:B0-----:R-:W3:Y:S04]  /*1df80*/  LDL.LU R15, [R1+0x894] ;  /* 0x00089400010f7983 */ /* 0x001ee80000300800 */
[----:B------:R-:W3:Y:S04]  /*1df90*/  LDL.LU R16, [R1+0x808] ;  /* 0x0008080001107983 */ /* 0x000ee80000300800 */
        /* <DEDUP_REMOVED lines=16> */
[----:B------:R0:W-:Y:S04]  /*1e0a0*/  STS.U16 [R9+UR4+0xd180], R21 ;  /* 0x00d1801509007988 */ /* 0x0001e80008000404 */
[----:B------:R1:W-:Y:S04]  /*1e0b0*/  STS.U16 [R9+UR4+0xe000], R22 ;  /* 0x00e0001609007988 */ /* 0x0003e80008000404 */
[----:B------:R4:W-:Y:S04]  /*1e0c0*/  STS.U16 [R9+UR4+0xe080], R23 ;  /* 0x00e0801709007988 */ /* 0x0009e80008000404 */
[----:B------:R2:W-:Y:S04]  /*1e0d0*/  STS.U16 [R9+UR4+0xe100], R28 ;  /* 0x00e1001c09007988 */ /* 0x0005e80008000404 */
[----:B------:R2:W-:Y:S04]  /*1e0e0*/  STS.U16 [R9+UR4+0xe180], R29 ;  /* 0x00e1801d09007988 */ /* 0x0005e80008000404 */
[----:B0-----:R-:W3:Y:S04]  /*1e0f0*/  LDL.LU R21, [R1+0x580] ;  /* 0x0005800001157983 */ /* 0x001ee80000300800 */
[----:B-1----:R-:W3:Y:S04]  /*1e100*/  LDL.LU R22, [R1+0x578] ;  /* 0x0005780001167983 */ /* 0x002ee80000300800 */
[----:B----4-:R-:W4:Y:S04]  /*1e110*/  LDL.LU R23, [R1+0x570] ;  /* 0x0005700001177983 */ /* 0x010f280000300800 */
[----:B--2---:R-:W2:Y:S04]  /*1e120*/  LDL.LU R28, [R1+0x568] ;  /* 0x00056800011c7983 */ /* 0x004ea80000300800 */
[----:B------:R-:W2:Y:S04]  /*1e130*/  LDL.LU R29, [R1+0x500] ;  /* 0x00050000011d7983 */ /* 0x000ea80000300800 */
[----:B------:R-:W-:Y:S04]  /*1e140*/  STL [R1+0x244c], R27 ;  /* 0x00244c1b01007387 */ /* 0x000fe80000100800 */
[----:B------:R-:W-:Y:S04]  /*1e150*/  STS.U16 [R9+UR4+0xf000], R27 ;  /* 0x00f0001b09007988 */ /* 0x000fe80008000404 */
[----:B------:R0:W-:Y:S04]  /*1e160*/  STL [R1+0x2454], R27 ;  /* 0x0024541b01007387 */ /* 0x0001e80000100800 */
[----:B------:R1:W-:Y:S04]  /*1e170*/  STS.U16 [R9+UR4+0x9000], R14 ;  /* 0x0090000e09007988 */ /* 0x0003e80008000404 */
[----:B------:R-:W-:Y:S04]  /*1e180*/  STS.U16 [R9+UR4+0xf080], R26 ;  /* 0x00f0801a09007988 */ /* 0x000fe80008000404 */
[----:B------:R-:W-:Y:S04]  /*1e190*/  STS.U16 [R9+UR4+0xf100], R25 ;  /* 0x00f1001909007988 */ /* 0x000fe80008000404 */
[----:B------:R-:W-:Y:S04]  /*1e1a0*/  STS.U16 [R9+UR4+0xf180], R24 ;  /* 0x00f1801809007988 */ /* 0x000fe80008000404 */
[----:B0-----:R-:W2:Y:S04]  /*1e1b0*/  LDL.LU R27, [R1+0x810] ;  /* 0x00081000011b7983 */ /* 0x001ea80000300800 */
[----:B------:R0:W-:Y:S01]  /*1e1c0*/  STL [R1+0x2450], R26 ;  /* 0x0024501a01007387 */ /* 0x0001e20000100800 */
[----:B-1----:R-:W-:-:S03]  /*1e1d0*/  LOP3.LUT R14, R9, 0x10, RZ, 0x3c, !PT ;  /* 0x00000010090e7812 */ /* 0x002fc600078e3cff */
[----:B0-----:R-:W2:Y:S04]  /*1e1e0*/  LDL.LU R26, [R1+0x814] ;  /* 0x00081400011a7983 */ /* 0x001ea80000300800 */
[----:B------:R0:W-:Y:S04]  /*1e1f0*/  STL [R1+0x2458], R25 ;  /* 0x0024581901007387 */ /* 0x0001e80000100800 */
[----:B0-----:R-:W2:Y:S04]  /*1e200*/  LDL.LU R25, [R1+0x888] ;  /* 0x0008880001197983 */ /* 0x001ea80000300800 */
[----:B------:R0:W-:Y:S04]  /*1e210*/  STL [R1+0x245c], R24 ;  /* 0x00245c1801007387 */ /* 0x0001e80000100800 */
[----:B0-----:R-:W2:Y:S04]  /*1e220*/  LDL.LU R24, [R1+0x88c] ;  /* 0x00088c0001187983 */ /* 0x001ea80000300800 */
[----:B------:R-:W2:Y:S04]  /*1e230*/  LDL.LU R9, [R1+0x890] ;  /* 0x0008900001097983 */ /* 0x000ea80000300800 */
[----:B---3--:R0:W-:Y:S04]  /*1e240*/  STS.U16 [R14+UR4+0x200], R15 ;  /* 0x0002000f0e007988 */ /* 0x0081e80008000404 */
[----:B0-----:R-:W3:Y:S04]  /*1e250*/  LDL.LU R15, [R1+0x2504] ;  /* 0x00250400010f7983 */ /* 0x001ee80000300800 */
[----:B------:R0:W-:Y:S04]  /*1e260*/  STS.U16 [R14+UR4+0x5380], R20 ;  /* 0x005380140e007988 */ /* 0x0001e80008000404 */
[----:B0-----:R-:W4:Y:S04]  /*1e270*/  LDL.LU R20, [R1+0x480] ;  /* 0x0004800001147983 */ /* 0x001f280000300800 */
[----:B----4-:R0:W-:Y:S04]  /*1e280*/  STL [R1+0x24f8], R20 ;  /* 0x0024f81401007387 */ /* 0x0101e80000100800 */
[----:B0-----:R-:W4:Y:S04]  /*1e290*/  LDL.LU R20, [R1+0x4e8] ;  /* 0x0004e80001147983 */ /* 0x001f280000300800 */
[----:B----4-:R0:W-:Y:S04]  /*1e2a0*/  STL [R1+0x24fc], R20 ;  /* 0x0024fc1401007387 */ /* 0x0101e80000100800 */
[----:B0-----:R-:W4:Y:S04]  /*1e2b0*/  LDL.LU R20, [R1+0x4f0] ;  /* 0x0004f00001147983 */ /* 0x001f280000300800 */
[----:B------:R-:W-:Y:S04]  /*1e2c0*/  STS.U16 [R14+UR4+0x6200], R21 ;  /* 0x006200150e007988 */ /* 0x000fe80008000404 */
[----:B------:R-:W-:Y:S04]  /*1e2d0*/  STS.U16 [R14+UR4+0x6280], R22 ;  /* 0x006280160e007988 */ /* 0x000fe80008000404 */
[----:B------:R-:W-:Y:S04]  /*1e2e0*/  STS.U16 [R14+UR4+0x6300], R23 ;  /* 0x006300170e007988 */ /* 0x000fe80008000404 */
[----:B--2---:R-:W-:Y:S04]  /*1e2f0*/  STS.U16 [R14+UR4+0x280], R9 ;  /* 0x000280090e007988 */ /* 0x004fe80008000404 */
[----:B------:R-:W-:Y:S04]  /*1e300*/  STS.U16 [R14+UR4+0x300], R24 ;  /* 0x000300180e007988 */ /* 0x000fe80008000404 */
[----:B------:R-:W-:Y:S04]  /*1e310*/  STS.U16 [R14+UR4+0x380], R25 ;  /* 0x000380190e007988 */ /* 0x000fe80008000404 */
[----:B------:R-:W-:Y:S04]  /*1e320*/  STS.U16 [R14+UR4+0x1200], R26 ;  /* 0x0012001a0e007988 */ /* 0x000fe80008000404 */
[----:B------:R-:W-:Y:S04]  /*1e330*/  STS.U16 [R14+UR4+0x1280], R27 ;  /* 0x0012801b0e007988 */ /* 0x000fe80008000404 */
[----:B---3--:R-:W-:Y:S04]  /*1e340*/  STS.U16 [R14+UR4+0x1300], R15 ;  /* 0x0013000f0e007988 */ /* 0x008fe80008000404 */
[----:B------:R-:W-:Y:S04]  /*1e350*/  STS.U16 [R14+UR4+0x1380], R16 ;  /* 0x001380100e007988 */ /* 0x000fe80008000404 */
[----:B------:R-:W-:Y:S04]  /*1e360*/  STS.U16 [R14+UR4+0x2200], R17 ;  /* 0x002200110e007988 */ /* 0x000fe80008000404 */
[----:B------:R-:W-:Y:S04]  /*1e370*/  STS.U16 [R14+UR4+0x2280], R18 ;  /* 0x002280120e007988 */ /* 0x000fe80008000404 */
[----:B------:R-:W-:Y:S04]  /*1e380*/  STS.U16 [R14+UR4+0x2300], R19 ;  /* 0x002300130e007988 */ /* 0x000fe80008000404 */
[----:B----4-:R0:W-:Y:S04]  /*1e390*/  STL [R1+0x2500], R20 ;  /* 0x0025001401007387 */ /* 0x0101e80000100800 */
        /* <DEDUP_REMOVED lines=74> */
[----:B------:R0:W-:Y:S02]  /*1e840*/  STS.U16 [R14+UR4+0x9200], R9 ;  /* 0x009200090e007988 */ /* 0x0001e40008000404 */
[----:B0-----:R-:W0:Y:S02]  /*1e850*/  S2R R9, SR_TID.X ;  /* 0x0000000000097919 */ /* 0x001e240000002100 */
[----:B---3--:R1:W-:Y:S04]  /*1e860*/  STL [R1+0x24e4], R24 ;  /* 0x0024e41801007387 */ /* 0x0083e80000100800 */
[----:B-1----:R-:W3:Y:S04]  /*1e870*/  LDL.LU R24, [R1+0x880] ;  /* 0x0008800001187983 */ /* 0x002ee80000300800 */
        /* <DEDUP_REMOVED lines=15> */
[----:B------:R-:W3:Y:S01]  /*1e970*/  LDL.LU R11, [R1+0x5c8] ;  /* 0x0005c800010b7983 */ /* 0x000ee20000300800 */
[----:B0-----:R-:W-:-:S03]  /*1e980*/  LOP3.LUT R9, R9, 0x3f, RZ, 0xc0, !PT ;  /* 0x0000003f09097812 */ /* 0x001fc600078ec0ff */
[----:B------:R0:W-:Y:S04]  /*1e990*/  STS.U16 [R14+UR4+0xd380], R12 ;  /* 0x00d3800c0e007988 */ /* 0x0001e80008000404 */
[----:B------:R1:W-:Y:S04]  /*1e9a0*/  STS.U16 [R14+UR4+0xe200], R13 ;  /* 0x00e2000d0e007988 */ /* 0x0003e80008000404 */
[----:B------:R4:W-:Y:S01]  /*1e9b0*/  STS.U16 [R14+UR4+0xe280], R7 ;  /* 0x00e280070e007988 */ /* 0x0009e20008000404 */
[----:B------:R-:W-:-:S03]  /*1e9c0*/  IMAD.SHL.U32 R9, R9, 0x2, RZ ;  /* 0x0000000209097824 */ /* 0x000fc600078e00ff */
[----:B------:R2:W-:Y:S04]  /*1e9d0*/  STS.U16 [R14+UR4+0xe300], R28 ;  /* 0x00e3001c0e007988 */ /* 0x0005e80008000404 */
[----:B------:R-:W-:Y:S04]  /*1e9e0*/  STS.U16 [R14+UR4+0xa280], R15 ;  /* 0x00a2800f0e007988 */ /* 0x000fe80008000404 */
[----:B------:R2:W-:Y:S04]  /*1e9f0*/  STS.U16 [R14+UR4+0xe380], R29 ;  /* 0x00e3801d0e007988 */ /* 0x0005e80008000404 */
[----:B0-----:R-:W3:Y:S04]  /*1ea00*/  LDL.LU R12, [R1+0x560] ;  /* 0x00056000010c7983 */ /* 0x001ee80000300800 */
[----:B-1----:R-:W3:Y:S04]  /*1ea10*/  LDL.LU R13, [R1+0x558] ;  /* 0x00055800010d7983 */ /* 0x002ee80000300800 */
[----:B----4-:R-:W4:Y:S04]  /*1ea20*/  LDL.LU R7, [R1+0x550] ;  /* 0x0005500001077983 */ /* 0x010f280000300800 */
[----:B--2---:R-:W2:Y:S04]  /*1ea30*/  LDL.LU R28, [R1+0x548] ;  /* 0x00054800011c7983 */ /* 0x004ea80000300800 */
[----:B------:R-:W-:Y:S04]  /*1ea40*/  STS.U16 [R14+UR4+0xf200], R23 ;  /* 0x00f200170e007988 */ /* 0x000fe80008000404 */
[----:B------:R-:W2:Y:S01]  /*1ea50*/  LDL.LU R29, [R1+0x4e0] ;  /* 0x0004e000011d7983 */ /* 0x000ea20000300800 */
[----:B------:R-:W-:-:S03]  /*1ea60*/  LOP3.LUT R15, R9, 0x20, RZ, 0x3c, !PT ;  /* 0x00000020090f7812 */ /* 0x000fc600078e3cff */
[----:B------:R-:W2:Y:S04]  /*1ea70*/  LDL.LU R9, [R1+0x7f0] ;  /* 0x0007f00001097983 */ /* 0x000ea80000300800 */
[----:B------:R0:W-:Y:S04]  /*1ea80*/  STL [R1+0x2460], R23 ;  /* 0x0024601701007387 */ /* 0x0001e80000100800 */
[----:B------:R-:W-:Y:S04]  /*1ea90*/  STS.U16 [R14+UR4+0xf280], R22 ;  /* 0x00f280160e007988 */ /* 0x000fe80008000404 */
[----:B------:R-:W-:Y:S04]  /*1eaa0*/  STS.U16 [R14+UR4+0xf300], R21 ;  /* 0x00f300150e007988 */ /* 0x000fe80008000404 */
[----:B------:R-:W-:Y:S04]  /*1eab0*/  STS.U16 [R14+UR4+0xf380], R20 ;  /* 0x00f380140e007988 */ /* 0x000fe80008000404 */
[----:B0-----:R-:W2:Y:S04]  /*1eac0*/  LDL.LU R23, [R1+0x7f8] ;  /* 0x0007f80001177983 */ /* 0x001ea80000300800 */
[----:B------:R0:W-:Y:S04]  /*1ead0*/  STL [R1+0x2464], R22 ;  /* 0x0024641601007387 */ /* 0x0001e80000100800 */
[----:B0-----:R-:W2:Y:S04]  /*1eae0*/  LDL.LU R22, [R1+0x800] ;  /* 0x0008000001167983 */ /* 0x001ea80000300800 */
[----:B------:R0:W-:Y:S04]  /*1eaf0*/  STL [R1+0x2468], R21 ;  /* 0x0024681501007387 */ /* 0x0001e80000100800 */
[----:B0-----:R-:W2:Y:S04]  /*1eb00*/  LDL.LU R21, [R1+0x868] ;  /* 0x0008680001157983 */ /* 0x001ea80000300800 */
[----:B------:R-:W2:Y:S04]  /*1eb10*/  LDL.LU R14, [R1+0x870] ;  /* 0x00087000010e7983 */ /* 0x000ea80000300800 */
[----:B------:R0:W-:Y:S04]  /*1eb20*/  STL [R1+0x246c], R20 ;  /* 0x00246c1401007387 */ /* 0x0001e80000100800 */
[----:B0-----:R-:W2:Y:S04]  /*1eb30*/  LDL.LU R20, [R1+0x878] ;  /* 0x0008780001147983 */ /* 0x001ea80000300800 */
        /* <DEDUP_REMOVED lines=80> */
[----:B------:R0:W-:Y:S02]  /*1f040*/  STS.U16 [R15+UR4+0x9400], R9 ;  /* 0x009400090f007988 */ /* 0x0001e40008000404 */
[----:B0-----:R-:W0:Y:S02]  /*1f050*/  S2R R9, SR_TID.X ;  /* 0x0000000000097919 */ /* 0x001e240000002100 */
        /* <DEDUP_REMOVED lines=20> */
[----:B------:R-:W3:Y:S04]  /*1f1a0*/  LDL.LU R17, [R1+0x648] ;  /* 0x0006480001117983 */ /* 0x000ee80000300800 */
[----:B------:R4:W-:Y:S01]  /*1f1b0*/  STS.U16 [R15+UR4+0xc480], R19 ;  /* 0x00c480130f007988 */ /* 0x0009e20008000404 */
[----:B0-----:R-:W-:-:S03]  /*1f1c0*/  LOP3.LUT R9, R9, 0x3f, RZ, 0xc0, !PT ;  /* 0x0000003f09097812 */ /* 0x001fc600078ec0ff */
[----:B------:R0:W-:Y:S04]  /*1f1d0*/  STS.U16 [R15+UR4+0xc500], R2 ;  /* 0x00c500020f007988 */ /* 0x0001e80008000404 */
[----:B------:R2:W-:Y:S04]  /*1f1e0*/  STS.U16 [R15+UR4+0xc580], R4 ;  /* 0x00c580040f007988 */ /* 0x0005e80008000404 */
[----:B------:R2:W-:Y:S04]  /*1f1f0*/  STS.U16 [R15+UR4+0xd400], R5 ;  /* 0x00d400050f007988 */ /* 0x0005e80008000404 */
[----:B-1----:R-:W3:Y:S04]  /*1f200*/  LDL.LU R18, [R1+0x644] ;  /* 0x0006440001127983 */ /* 0x002ee80000300800 */
[----:B----4-:R-:W4:Y:S04]  /*1f210*/  LDL.LU R19, [R1+0x640] ;  /* 0x0006400001137983 */ /* 0x010f280000300800 */
[----:B------:R1:W-:Y:S04]  /*1f220*/  STS.U16 [R15+UR4+0xd480], R0 ;  /* 0x00d480000f007988 */ /* 0x0003e80008000404 */
[----:B0-----:R-:W4:Y:S04]  /*1f230*/  LDL.LU R2, [R1+0x63c] ;  /* 0x00063c0001027983 */ /* 0x001f280000300800 */
[----:B--2---:R-:W2:Y:S04]  /*1f240*/  LDL.LU R4, [R1+0x5c4] ;  /* 0x0005c40001047983 */ /* 0x004ea80000300800 */
[----:B------:R-:W2:Y:S04]  /*1f250*/  LDL.LU R5, [R1+0x5c0] ;  /* 0x0005c00001057983 */ /* 0x000ea80000300800 */
[----:B------:R0:W-:Y:S01]  /*1f260*/  STS.U16 [R15+UR4+0xd500], R6 ;  /* 0x00d500060f007988 */ /* 0x0001e20008000404 */
[----:B------:R-:W-:-:S03]  /*1f270*/  IMAD.SHL.U32 R9, R9, 0x2, RZ ;  /* 0x0000000209097824 */ /* 0x000fc600078e00ff */
[----:B------:R0:W-:Y:S04]  /*1f280*/  STS.U16 [R15+UR4+0xd580], R8 ;  /* 0x00d580080f007988 */ /* 0x0001e80008000404 */
[----:B------:R0:W-:Y:S04]  /*1f290*/  STS.U16 [R15+UR4+0xe400], R10 ;  /* 0x00e4000a0f007988 */ /* 0x0001e80008000404 */
[----:B-1----:R-:W2:Y:S04]  /*1f2a0*/  LDL.LU R0, [R1+0x5bc] ;  /* 0x0005bc0001007983 */ /* 0x002ea80000300800 */
[----:B------:R1:W-:Y:S04]  /*1f2b0*/  STS.U16 [R15+UR4+0xe480], R3 ;  /* 0x00e480030f007988 */ /* 0x0003e80008000404 */
[----:B------:R1:W-:Y:S04]  /*1f2c0*/  STS.U16 [R15+UR4+0xe500], R28 ;  /* 0x00e5001c0f007988 */ /* 0x0003e80008000404 */
[----:B0-----:R-:W2:Y:S04]  /*1f2d0*/  LDL.LU R6, [R1+0x5b8] ;  /* 0x0005b80001067983 */ /* 0x001ea80000300800 */
[----:B------:R-:W2:Y:S04]  /*1f2e0*/  LDL.LU R8, [R1+0x544] ;  /* 0x0005440001087983 */ /* 0x000ea80000300800 */
[----:B------:R-:W2:Y:S04]  /*1f2f0*/  LDL.LU R10, [R1+0x540] ;  /* 0x00054000010a7983 */ /* 0x000ea80000300800 */
[----:B------:R0:W-:Y:S04]  /*1f300*/  STS.U16 [R15+UR4+0x9500], R14 ;  /* 0x0095000e0f007988 */ /* 0x0001e80008000404 */
[----:B-1----:R-:W2:Y:S04]  /*1f310*/  LDL.LU R3, [R1+0x53c] ;  /* 0x00053c0001037983 */ /* 0x002ea80000300800 */
[----:B------:R1:W-:Y:S04]  /*1f320*/  STS.U16 [R15+UR4+0xe580], R29 ;  /* 0x00e5801d0f007988 */ /* 0x0003e80008000404 */
[----:B------:R-:W2:Y:S04]  /*1f330*/  LDL.LU R28, [R1+0x538] ;  /* 0x00053800011c7983 */ /* 0x000ea80000300800 */
[----:B------:R1:W-:Y:S04]  /*1f340*/  STS.U16 [R15+UR4+0xf400], R7 ;  /* 0x00f400070f007988 */ /* 0x0003e80008000404 */
[----:B------:R-:W-:Y:S01]  /*1f350*/  STS.U16 [R15+UR4+0xf480], R13 ;  /* 0x00f4800d0f007988 */ /* 0x000fe20008000404 */
[----:B0-----:R-:W-:-:S03]  /*1f360*/  LOP3.LUT R14, R9, 0x30, RZ, 0x3c, !PT ;  /* 0x00000030090e7812 */ /* 0x001fc600078e3cff */
[----:B-1----:R-:W2:Y:S04]  /*1f370*/  LDL.LU R29, [R1+0x4c4] ;  /* 0x0004c400011d7983 */ /* 0x002ea80000300800 */
[----:B------:R-:W4:Y:S04]  /*1f380*/  LDL.LU R9, [R1+0x7dc] ;  /* 0x0007dc0001097983 */ /* 0x000f280000300800 */
[----:B------:R-:W2:Y:S04]  /*1f390*/  LDL.LU R7, [R1+0x7e0] ;  /* 0x0007e00001077983 */ /* 0x000ea80000300800 */
[----:B------:R0:W-:Y:S04]  /*1f3a0*/  STL [R1+0x2470], R13 ;  /* 0x0024700d01007387 */ /* 0x0001e80000100800 */
[----:B------:R-:W-:Y:S04]  /*1f3b0*/  STS.U16 [R15+UR4+0xf500], R12 ;  /* 0x00f5000c0f007988 */ /* 0x000fe80008000404 */
[----:B------:R-:W-:Y:S04]  /*1f3c0*/  STS.U16 [R15+UR4+0xf580], R11 ;  /* 0x00f5800b0f007988 */ /* 0x000fe80008000404 */
[----:B0-----:R-:W2:Y:S04]  /*1f3d0*/  LDL.LU R13, [R1+0x7e4] ;  /* 0x0007e400010d7983 */ /* 0x001ea80000300800 */
[----:B------:R0:W-:Y:S04]  /*1f3e0*/  STL [R1+0x2474], R12 ;  /* 0x0024740c01007387 */ /* 0x0001e80000100800 */
[----:B0-----:R-:W2:Y:S04]  /*1f3f0*/  LDL.LU R12, [R1+0x858] ;  /* 0x00085800010c7983 */ /* 0x001ea80000300800 */
[----:B------:R-:W2:Y:S04]  /*1f400*/  LDL.LU R11, [R1+0x860] ;  /* 0x00086000010b7983 */ /* 0x000ea80000300800 */
[----:B------:R-:W2:Y:S04]  /*1f410*/  LDL.LU R15, [R1+0x85c] ;  /* 0x00085c00010f7983 */ /* 0x000ea80000300800 */
[----:B---3--:R0:W-:Y:S04]  /*1f420*/  STS.U16 [R14+UR4+0x600], R20 ;  /* 0x000600140e007988 */ /* 0x0081e80008000404 */
[----:B0-----:R-:W3:Y:S04]  /*1f430*/  LDL.LU R20, [R1+0x24c4] ;  /* 0x0024c40001147983 */ /* 0x001ee80000300800 */
[----:B----4-:R-:W-:Y:S04]  /*1f440*/  STS.U16 [R14+UR4+0x1700], R9 ;  /* 0x001700090e007988 */ /* 0x010fe80008000404 */
[----:B--2---:R-:W-:Y:S04]  /*1f450*/  STS.U16 [R14+UR4+0x1680], R7 ;  /* 0x001680070e007988 */ /* 0x004fe80008000404 */
[----:B------:R-:W-:Y:S04]  /*1f460*/  STS.U16 [R14+UR4+0x1600], R13 ;  /* 0x0016000d0e007988 */ /* 0x000fe80008000404 */
[----:B------:R-:W-:Y:S04]  /*1f470*/  STS.U16 [R14+UR4+0x780], R12 ;  /* 0x0007800c0e007988 */ /* 0x000fe80008000404 */
[----:B------:R-:W-:Y:S04]  /*1f480*/  STS.U16 [R14+UR4+0x680], R11 ;  /* 0x0006800b0e007988 */ /* 0x000fe80008000404 */
[----:B------:R-:W-:Y:S04]  /*1f490*/  STS.U16 [R14+UR4+0x700], R15 ;  /* 0x0007000f0e007988 */ /* 0x000fe80008000404 */
[----:B---3--:R-:W-:Y:S04]  /*1f4a0*/  STS.U16 [R14+UR4+0x1780], R20 ;  /* 0x001780140e007988 */ /* 0x008fe80008000404 */
[----:B------:R0:W-:Y:S04]  /*1f4b0*/  STS.U16 [R14+UR4+0x4780], R2 ;  /* 0x004780020e007988 */ /* 0x0001e80008000404 */
[----:B0-----:R-:W2:Y:S04]  /*1f4c0*/  LDL.LU R2, [R1+0x444] ;  /* 0x0004440001027983 */ /* 0x001ea80000300800 */
[----:B--2---:R0:W-:Y:S04]  /*1f4d0*/  STL [R1+0x24b8], R2 ;  /* 0x0024b80201007387 */ /* 0x0041e80000100800 */
[----:B0-----:R-:W2:Y:S04]  /*1f4e0*/  LDL.LU R2, [R1+0x4b8] ;  /* 0x0004b80001027983 */ /* 0x001ea80000300800 */
[----:B--2---:R0:W-:Y:S04]  /*1f4f0*/  STL [R1+0x24bc], R2 ;  /* 0x0024bc0201007387 */ /* 0x0041e80000100800 */
[----:B0-----:R-:W2:Y:S04]  /*1f500*/  LDL.LU R2, [R1+0x4bc] ;  /* 0x0004bc0001027983 */ /* 0x001ea80000300800 */
        /* <DEDUP_REMOVED lines=45> */
[----:B0-----:R-:W4:Y:S04]  /*1f7e0*/  LDL.LU R5, [R1+0x24] ;  /* 0x0000240001057983 */ /* 0x001f280000300800 */
[----:B-1----:R-:W4:Y:S04]  /*1f7f0*/  LDL.LU R0, [R1+0x20] ;  /* 0x0000200001007983 */ /* 0x002f280000300800 */
[----:B------:R-:W4:Y:S04]  /*1f800*/  LDL.LU R28, [R1+0x1c] ;  /* 0x00001c00011c7983 */ /* 0x000f280000300800 */
[----:B------:R-:W4:Y:S04]  /*1f810*/  LDL.LU R29, [R1+0x18] ;  /* 0x00001800011d7983 */ /* 0x000f280000300800 */
        /* <DEDUP_REMOVED lines=31> */
[----:B--2---:R1:W-:Y:S04]  /*1fa10*/  STS.U16 [R14+UR4+0x8600], R2 ;  /* 0x008600020e007988 */ /* 0x0043e80008000404 */
[----:B-1----:R-:W2:Y:S04]  /*1fa20*/  LDL.LU R2, [R1+0x24b4] ;  /* 0x0024b40001027983 */ /* 0x002ea80000300800 */
[----:B------:R-:W3:Y:S04]  /*1fa30*/  LDL.LU R4, [R1+0x24b0] ;  /* 0x0024b00001047983 */ /* 0x000ee80000300800 */
[----:B------:R-:W4:Y:S04]  /*1fa40*/  LDL.LU R6, [R1+0x24ac] ;  /* 0x0024ac0001067983 */ /* 0x000f280000300800 */
[----:B------:R-:W2:Y:S04]  /*1fa50*/  LDL.LU R8, [R1+0x24a8] ;  /* 0x0024a80001087983 */ /* 0x000ea80000300800 */
[----:B------:R-:W3:Y:S04]  /*1fa60*/  LDL.LU R10, [R1+0x24a4] ;  /* 0x0024a400010a7983 */ /* 0x000ee80000300800 */
[----:B------:R-:W4:Y:S04]  /*1fa70*/  LDL.LU R3, [R1+0x24a0] ;  /* 0x0024a00001037983 */ /* 0x000f280000300800 */
[----:B------:R-:W2:Y:S04]  /*1fa80*/  LDL.LU R0, [R1+0x854] ;  /* 0x0008540001007983 */ /* 0x000ea80000300800 */
        /* <DEDUP_REMOVED lines=16> */
[----:B------:R-:W2:Y:S01]  /*1fb90*/  LDL.LU R29, [R1+0x5ac] ;  /* 0x0005ac00011d7983 */ /* 0x000ea20000300800 */
[----:B0-----:R-:W-:-:S03]  /*1fba0*/  LOP3.LUT R9, R9, 0x3f, RZ, 0xc0, !PT ;  /* 0x0000003f09097812 */ /* 0x001fc600078ec0ff */
[----:B------:R0:W-:Y:S02]  /*1fbb0*/  STS.U16 [R14+UR4+0xd700], R18 ;  /* 0x00d700120e007988 */ /* 0x0001e40008000404 */
[----:B------:R-:W-:Y:S02]  /*1fbc0*/  IMAD.SHL.U32 R9, R9, 0x2, RZ ;  /* 0x0000000209097824 */ /* 0x000fe400078e00ff */
[----:B------:R1:W-:Y:S04]  /*1fbd0*/  STS.U16 [R14+UR4+0xa780], R7 ;  /* 0x00a780070e007988 */ /* 0x0003e80008000404 */
[----:B------:R1:W-:Y:S04]  /*1fbe0*/  STS.U16 [R14+UR4+0xe600], R5 ;  /* 0x00e600050e007988 */ /* 0x0003e80008000404 */
[----:B0-----:R-:W2:Y:S01]  /*1fbf0*/  LDL.LU R18, [R1+0x5a8] ;  /* 0x0005a80001127983 */ /* 0x001ea20000300800 */
[----:B-1----:R-:W-:-:S03]  /*1fc00*/  LOP3.LUT R7, R9, 0x40, RZ, 0x3c, !PT ;  /* 0x0000004009077812 */ /* 0x002fc600078e3cff */
[----:B------:R-:W2:Y:S04]  /*1fc10*/  LDL.LU R5, [R1+0x534] ;  /* 0x0005340001057983 */ /* 0x000ea80000300800 */
[----:B------:R-:W2:Y:S04]  /*1fc20*/  LDL.LU R9, [R1+0x7d0] ;  /* 0x0007d00001097983 */ /* 0x000ea80000300800 */
[----:B----4-:R0:W-:Y:S04]  /*1fc30*/  STS.U16 [R14+UR4+0xf600], R3 ;  /* 0x00f600030e007988 */ /* 0x0101e80008000404 */
[----:B---3--:R-:W-:Y:S04]  /*1fc40*/  STS.U16 [R14+UR4+0xf680], R10 ;  /* 0x00f6800a0e007988 */ /* 0x008fe80008000404 */
[----:B--2---:R-:W-:Y:S04]  /*1fc50*/  STS.U16 [R14+UR4+0xf700], R8 ;  /* 0x00f700080e007988 */ /* 0x004fe80008000404 */
[----:B------:R-:W-:Y:S04]  /*1fc60*/  STS.U16 [R14+UR4+0xf780], R6 ;  /* 0x00f780060e007988 */ /* 0x000fe80008000404 */
[----:B------:R-:W-:Y:S04]  /*1fc70*/  STS.U16 [R7+UR4+0x800], R0 ;  /* 0x0008000007007988 */ /* 0x000fe80008000404 */
[----:B0-----:R-:W2:Y:S04]  /*1fc80*/  LDL.LU R3, [R1+0x7d4] ;  /* 0x0007d40001037983 */ /* 0x001ea80000300800 */
[----:B------:R0:W-:Y:S04]  /*1fc90*/  STL [R1+0x2478], R10 ;  /* 0x0024780a01007387 */ /* 0x0001e80000100800 */
[----:B0-----:R-:W3:Y:S04]  /*1fca0*/  LDL.LU R10, [R1+0x848] ;  /* 0x00084800010a7983 */ /* 0x001ee80000300800 */
[----:B------:R-:W4:Y:S04]  /*1fcb0*/  LDL.LU R8, [R1+0x84c] ;  /* 0x00084c0001087983 */ /* 0x000f280000300800 */
[----:B------:R-:W3:Y:S04]  /*1fcc0*/  LDL.LU R14, [R1+0x850] ;  /* 0x00085000010e7983 */ /* 0x000ee80000300800 */
[----:B------:R-:W-:Y:S04]  /*1fcd0*/  STL [R1+0x247c], R6 ;  /* 0x00247c0601007387 */ /* 0x000fe80000100800 */
[----:B------:R-:W4:Y:S04]  /*1fce0*/  LDL.LU R0, [R1+0x530] ;  /* 0x0005300001007983 */ /* 0x000f280000300800 */
[----:B------:R0:W-:Y:S04]  /*1fcf0*/  STS.U16 [R7+UR4+0x1900], R27 ;  /* 0x0019001b07007988 */ /* 0x0001e80008000404 */
[----:B------:R1:W-:Y:S04]  /*1fd00*/  STS.U16 [R7+UR4+0x1980], R19 ;  /* 0x0019801307007988 */ /* 0x0003e80008000404 */
[----:B0-----:R-:W3:Y:S04]  /*1fd10*/  LDL.LU R27, [R1+0x52c] ;  /* 0x00052c00011b7983 */ /* 0x001ee80000300800 */
[----:B-1----:R-:W3:Y:S04]  /*1fd20*/  LDL.LU R19, [R1+0x528] ;  /* 0x0005280001137983 */ /* 0x002ee80000300800 */
[----:B------:R0:W-:Y:S04]  /*1fd30*/  STS.U16 [R7+UR4+0x2880], R28 ;  /* 0x0028801c07007988 */ /* 0x0001e80008000404 */
[----:B------:R1:W-:Y:S04]  /*1fd40*/  STS.U16 [R7+UR4+0x5900], R29 ;  /* 0x0059001d07007988 */ /* 0x0003e80008000404 */
[----:B0-----:R-:W3:Y:S04]  /*1fd50*/  LDL.LU R28, [R1+0x4b4] ;  /* 0x0004b400011c7983 */ /* 0x001ee80000300800 */
[----:B-1----:R-:W3:Y:S04]  /*1fd60*/  LDL.LU R29, [R1+0x4b0] ;  /* 0x0004b000011d7983 */ /* 0x002ee80000300800 */
[----:B------:R0:W-:Y:S04]  /*1fd70*/  STS.U16 [R7+UR4+0x6800], R5 ;  /* 0x0068000507007988 */ /* 0x0001e80008000404 */
[----:B------:R1:W-:Y:S04]  /*1fd80*/  STS.U16 [R7+UR4+0x5800], R16 ;  /* 0x0058001007007988 */ /* 0x0003e80008000404 */
[----:B------:R-:W-:Y:S04]  /*1fd90*/  STS.U16 [R7+UR4+0x1880], R9 ;  /* 0x0018800907007988 */ /* 0x000fe80008000404 */
[----:B------:R-:W-:Y:S04]  /*1fda0*/  STS.U16 [R7+UR4+0x5880], R17 ;  /* 0x0058801107007988 */ /* 0x000fe80008000404 */
[----:B0-----:R-:W3:Y:S04]  /*1fdb0*/  LDL.LU R5, [R1+0x4ac] ;  /* 0x0004ac0001057983 */ /* 0x001ee80000300800 */
[----:B-1----:R-:W3:Y:S04]  /*1fdc0*/  LDL.LU R16, [R1+0x4a8] ;  /* 0x0004a80001107983 */ /* 0x002ee80000300800 */
        /* <DEDUP_REMOVED lines=12> */
[----:B--2---:R-:W-:Y:S04]  /*1fe90*/  STS.U16 [R7+UR4+0x1800], R3 ;  /* 0x0018000307007988 */ /* 0x004fe80008000404 */
[----:B----4-:R0:W-:Y:S04]  /*1fea0*/  STS.U16 [R7+UR4+0x6880], R0 ;  /* 0x0068800007007988 */ /* 0x0101e80008000404 */
[----:B---3--:R1:W-:Y:S04]  /*1feb0*/  STS.U16 [R7+UR4+0x880], R14 ;  /* 0x0008800e07007988 */ /* 0x0083e80008000404 */
[----:B------:R2:W-:Y:S04]  /*1fec0*/  STS.U16 [R7+UR4+0x900], R8 ;  /* 0x0009000807007988 */ /* 0x0005e80008000404 */
[----:B------:R3:W-:Y:S04]  /*1fed0*/  STS.U16 [R7+UR4+0x980], R10 ;  /* 0x0009800a07007988 */ /* 0x0007e80008000404 */
[----:B0-----:R-:W4:Y:S04]  /*1fee0*/  LDL.LU R0, [R1+0x434] ;  /* 0x0004340001007983 */ /* 0x001f280000300800 */
[----:B------:R-:W4:Y:S04]  /*1fef0*/  LDL.LU R9, [R1+0x430] ;  /* 0x0004300001097983 */ /* 0x000f280000300800 */
[----:B------:R-:W4:Y:S04]  /*1ff00*/  LDL.LU R6, [R1+0x42c] ;  /* 0x00042c0001067983 */ /* 0x000f280000300800 */
[----:B-1----:R-:W4:Y:S04]  /*1ff10*/  LDL.LU R14, [R1+0x428] ;  /* 0x00042800010e7983 */ /* 0x002f280000300800 */
[----:B--2---:R-:W2:Y:S04]  /*1ff20*/  LDL.LU R8, [R1+0x3b4] ;  /* 0x0003b40001087983 */ /* 0x004ea80000300800 */
[----:B------:R-:W2:Y:S04]  /*1ff30*/  LDL.LU R17, [R1+0x3b0] ;  /* 0x0003b00001117983 */ /* 0x000ea80000300800 */
[----:B------:R-:W2:Y:S04]  /*1ff40*/  LDL.LU R18, [R1+0x3ac] ;  /* 0x0003ac0001127983 */ /* 0x000ea80000300800 */
[----:B------:R0:W-:Y:S04]  /*1ff50*/  STS.U16 [R7+UR4+0x6980], R19 ;  /* 0x0069801307007988 */ /* 0x0001e80008000404 */
[----:B---3--:R-:W3:Y:S04]  /*1ff60*/  LDL.LU R10, [R1+0x3a8] ;  /* 0x0003a800010a7983 */ /* 0x008ee80000300800 */
        /* <DEDUP_REMOVED lines=14> */
[----:B------:R1:W-:Y:S04]  /*20050*/  STS.U16 [R7+UR4+0x6900], R27 ;  /* 0x0069001b07007988 */ /* 0x0003e80008000404 */
[----:B------:R1:W-:Y:S04]  /*20060*/  STS.U16 [R7+UR4+0x7880], R29 ;  /* 0x0078801d07007988 */ /* 0x0003e80008000404 */
[----:B0-----:R-:W3:Y:S04]  /*20070*/  LDL.LU R28, [R1+0x90] ;  /* 0x00009000011c7983 */ /* 0x001ee80000300800 */
[----:B-1----:R-:W3:Y:S04]  /*20080*/  LDL.LU R27, [R1+0x8c] ;  /* 0x00008c00011b7983 */ /* 0x002ee80000300800 */
[----:B------:R-:W3:Y:S04]  /*20090*/  LDL.LU R29, [R1+0x88] ;  /* 0x00008800011d7983 */ /* 0x000ee80000300800 */
[----:B------:R0:W-:Y:S04]  /*200a0*/  STS.U16 [R7+UR4+0x7900], R5 ;  /* 0x0079000507007988 */ /* 0x0001e80008000404 */
[----:B------:R1:W-:Y:S04]  /*200b0*/  STS.U16 [R7+UR4+0x7980], R16 ;  /* 0x0079801007007988 */ /* 0x0003e80008000404 */
[----:B0-----:R-:W3:Y:S04]  /*200c0*/  LDL.LU R5, [R1+0x249c] ;  /* 0x00249c0001057983 */ /* 0x001ee80000300800 */
[----:B-1----:R-:W3:Y:S04]  /*200d0*/  LDL.LU R16, [R1+0x14] ;  /* 0x0000140001107983 */ /* 0x002ee80000300800 */
[----:B----4-:R0:W-:Y:S04]  /*200e0*/  STS.U16 [R7+UR4+0x8800], R0 ;  /* 0x0088000007007988 */ /* 0x0101e80008000404 */
[----:B--2---:R1:W-:Y:S04]  /*200f0*/  STS.U16 [R7+UR4+0x9880], R17 ;  /* 0x0098801107007988 */ /* 0x0043e80008000404 */
[----:B------:R2:W-:Y:S04]  /*20100*/  STS.U16 [R7+UR4+0x9900], R18 ;  /* 0x0099001207007988 */ /* 0x0005e80008000404 */
[----:B0-----:R-:W4:Y:S04]  /*20110*/  LDL.LU R0, [R1+0x2498] ;  /* 0x0024980001007983 */ /* 0x001f280000300800 */
[----:B-1----:R-:W4:Y:S04]  /*20120*/  LDL.LU R17, [R1+0x10] ;  /* 0x0000100001117983 */ /* 0x002f280000300800 */
[----:B--2---:R-:W2:Y:S04]  /*20130*/  LDL.LU R18, [R1+0xc] ;  /* 0x00000c0001127983 */ /* 0x004ea80000300800 */
[----:B---3--:R0:W-:Y:S04]  /*20140*/  STS.U16 [R7+UR4+0xa800], R19 ;  /* 0x00a8001307007988 */ /* 0x0081e80008000404 */
[----:B------:R-:W-:Y:S04]  /*20150*/  STS.U16 [R7+UR4+0x8980], R14 ;  /* 0x0089800e07007988 */ /* 0x000fe80008000404 */
[----:B0-----:R-:W3:Y:S04]  /*20160*/  LDL.LU R19, [R1+0x8] ;  /* 0x0000080001137983 */ /* 0x001ee80000300800 */
[----:B------:R0:W-:Y:S04]  /*20170*/  STS.U16 [R7+UR4+0xd880], R28 ;  /* 0x00d8801c07007988 */ /* 0x0001e80008000404 */
[----:B------:R1:W-:Y:S04]  /*20180*/  STS.U16 [R7+UR4+0xd980], R29 ;  /* 0x00d9801d07007988 */ /* 0x0003e80008000404 */
[----:B0-----:R-:W3:Y:S04]  /*20190*/  LDL.LU R28, [R1+0x844] ;  /* 0x00084400011c7983 */ /* 0x001ee80000300800 */
[----:B------:R-:W3:Y:S04]  /*201a0*/  LDL.LU R14, [R1+0x840] ;  /* 0x00084000010e7983 */ /* 0x000ee80000300800 */
[----:B-1----:R-:W3:Y:S04]  /*201b0*/  LDL.LU R29, [R1+0x83c] ;  /* 0x00083c00011d7983 */ /* 0x002ee80000300800 */
[----:B------:R0:W-:Y:S02]  /*201c0*/  STS.U16 [R7+UR4+0x8880], R9 ;  /* 0x0088800907007988 */ /* 0x0001e40008000404 */
[----:B0-----:R-:W0:Y:S02]  /*201d0*/  S2R R9, SR_TID.X ;  /* 0x0000000000097919 */ /* 0x001e240000002100 */
[----:B------:R1:W-:Y:S04]  /*201e0*/  STS.U16 [R7+UR4+0x9800], R8 ;  /* 0x0098000807007988 */ /* 0x0003e80008000404 */
[----:B------:R1:W-:Y:S04]  /*201f0*/  STS.U16 [R7+UR4+0x9980], R10 ;  /* 0x0099800a07007988 */ /* 0x0003e80008000404 */
[----:B------:R1:W-:Y:S04]  /*20200*/  STS.U16 [R7+UR4+0xa900], R11 ;  /* 0x00a9000b07007988 */ /* 0x0003e80008000404 */
[----:B------:R0:W-:Y:S04]  /*20210*/  STS.U16 [R7+UR4+0xa980], R15 ;  /* 0x00a9800f07007988 */ /* 0x0001e80008000404 */
[----:B------:R0:W-:Y:S04]  /*20220*/  STS.U16 [R7+UR4+0xb800], R12 ;  /* 0x00b8000c07007988 */ /* 0x0001e80008000404 */
[----:B------:R0:W-:Y:S04]  /*20230*/  STS.U16 [R7+UR4+0xb900], R20 ;  /* 0x00b9001407007988 */ /* 0x0001e80008000404 */
[----:B-1----:R-:W3:Y:S04]  /*20240*/  LDL.LU R8, [R1+0x838] ;  /* 0x0008380001087983 */ /* 0x002ee80000300800 */
[----:B------:R-:W3:Y:S04]  /*20250*/  LDL.LU R10, [R1+0x7c4] ;  /* 0x0007c400010a7983 */ /* 0x000ee80000300800 */
[----:B------:R-:W3:Y:S04]  /*20260*/  LDL.LU R11, [R1+0x7c0] ;  /* 0x0007c000010b7983 */ /* 0x000ee80000300800 */
[----:B0-----:R-:W3:Y:S04]  /*20270*/  LDL.LU R15, [R1+0x7bc] ;  /* 0x0007bc00010f7983 */ /* 0x001ee80000300800 */
[----:B------:R-:W3:Y:S04]  /*20280*/  LDL.LU R12, [R1+0x7b8] ;  /* 0x0007b800010c7983 */ /* 0x000ee80000300800 */
[----:B------:R0:W-:Y:S04]  /*20290*/  STS.U16 [R7+UR4+0xb980], R21 ;  /* 0x00b9801507007988 */ /* 0x0001e80008000404 */
        /* <DEDUP_REMOVED lines=8> */
[----:B------:R-:W3:Y:S04]  /*20320*/  LDL.LU R23, [R1+0x738] ;  /* 0x0007380001177983 */ /* 0x000ee80000300800 */
[----:B------:R-:W3:Y:S04]  /*20330*/  LDL.LU R13, [R1+0x6b8] ;  /* 0x0006b800010d7983 */ /* 0x000ee80000300800 */
[----:B------:R-:W3:Y:S01]  /*20340*/  LDL.LU R24, [R1+0x6b4] ;  /* 0x0006b40001187983 */ /* 0x000ee20000300800 */
[----:B------:R-:W-:-:S03]  /*20350*/  LOP3.LUT R9, R9, 0x3f, RZ, 0xc0, !PT ;  /* 0x0000003f09097812 */ /* 0x000fc600078ec0ff */
[----:B------:R0:W-:Y:S04]  /*20360*/  STS.U16 [R7+UR4+0xd800], R26 ;  /* 0x00d8001a07007988 */ /* 0x0001e80008000404 */
[----:B------:R-:W3:Y:S01]  /*20370*/  LDL.LU R25, [R1+0x6b0] ;  /* 0x0006b00001197983 */ /* 0x000ee20000300800 */
[----:B------:R-:W-:-:S03]  /*20380*/  IMAD.SHL.U32 R9, R9, 0x2, RZ ;  /* 0x0000000209097824 */ /* 0x000fc600078e00ff */
[----:B------:R1:W-:Y:S04]  /*20390*/  STS.U16 [R7+UR4+0xd900], R27 ;  /* 0x00d9001b07007988 */ /* 0x0003e80008000404 */
[----:B------:R1:W-:Y:S04]  /*203a0*/  STS.U16 [R7+UR4+0xe800], R16 ;  /* 0x00e8001007007988 */ /* 0x0003e80008000404 */
[----:B------:R1:W-:Y:S04]  /*203b0*/  STS.U16 [R7+UR4+0xa880], R3 ;  /* 0x00a8800307007988 */ /* 0x0003e80008000404 */
[----:B0-----:R-:W3:Y:S04]  /*203c0*/  LDL.LU R26, [R1+0x6ac] ;  /* 0x0006ac00011a7983 */ /* 0x001ee80000300800 */
[----:B-1----:R-:W3:Y:S04]  /*203d0*/  LDL.LU R27, [R1+0x628] ;  /* 0x00062800011b7983 */ /* 0x002ee80000300800 */
[----:B------:R-:W3:Y:S01]  /*203e0*/  LDL.LU R16, [R1+0x624] ;  /* 0x0006240001107983 */ /* 0x000ee20000300800 */
[----:B------:R-:W-:-:S03]  /*203f0*/  LOP3.LUT R3, R9, 0x50, RZ, 0x3c, !PT ;  /* 0x0000005009037812 */ /* 0x000fc600078e3cff */
[----:B------:R-:W-:Y:S04]  /*20400*/  STS.U16 [R7+UR4+0x8900], R6 ;  /* 0x0089000607007988 */ /* 0x000fe80008000404 */
[----:B------:R-:W-:Y:S04]  /*20410*/  STS.U16 [R7+UR4+0xf880], R5 ;  /* 0x00f8800507007988 */ /* 0x000fe80008000404 */
[----:B------:R-:W-:Y:S04]  /*20420*/  STS.U16 [R7+UR4+0xf900], R4 ;  /* 0x00f9000407007988 */ /* 0x000fe80008000404 */
[----:B------:R-:W-:Y:S04]  /*20430*/  STS.U16 [R7+UR4+0xf980], R2 ;  /* 0x00f9800207007988 */ /* 0x000fe80008000404 */
[----:B----4-:R-:W-:Y:S04]  /*20440*/  STS.U16 [R7+UR4+0xf800], R0 ;  /* 0x00f8000007007988 */ /* 0x010fe80008000404 */
[----:B------:R0:W-:Y:S04]  /*20450*/  STS.U16 [R7+UR4+0xe880], R17 ;  /* 0x00e8801107007988 */ /* 0x0001e80008000404 */
[----:B--2---:R1:W-:Y:S04]  /*20460*/  STS.U16 [R7+UR4+0xe900], R18 ;  /* 0x00e9001207007988 */ /* 0x0043e80008000404 */
[----:B0-----:R-:W2:Y:S04]  /*20470*/  LDL.LU R17, [R1+0x620] ;  /* 0x0006200001117983 */ /* 0x001ea80000300800 */
[----:B-1----:R-:W4:Y:S04]  /*20480*/  LDL.LU R18, [R1+0x61c] ;  /* 0x00061c0001127983 */ /* 0x002f280000300800 */
[----:B---3--:R0:W-:Y:S04]  /*20490*/  STS.U16 [R7+UR4+0xe980], R19 ;  /* 0x00e9801307007988 */ /* 0x0081e80008000404 */
[----:B0-----:R-:W3:Y:S04]  /*204a0*/  LDL.LU R19, [R1+0x5a4] ;  /* 0x0005a40001137983 */ /* 0x001ee80000300800 */
[----:B------:R0:W-:Y:S04]  /*204b0*/  STS.U16 [R3+UR4+0xa00], R28 ;  /* 0x000a001c03007988 */ /* 0x0001e80008000404 */
[----:B------:R1:W-:Y:S04]  /*204c0*/  STS.U16 [R3+UR4+0xb00], R29 ;  /* 0x000b001d03007988 */ /* 0x0003e80008000404 */
[----:B0-----:R-:W3:Y:S04]  /*204d0*/  LDL.LU R28, [R1+0x5a0] ;  /* 0x0005a000011c7983 */ /* 0x001ee80000300800 */
[----:B-1----:R-:W3:Y:S04]  /*204e0*/  LDL.LU R29, [R1+0x59c] ;  /* 0x00059c00011d7983 */ /* 0x002ee80000300800 */
[----:B------:R-:W-:Y:S04]  /*204f0*/  STS.U16 [R3+UR4+0xa80], R14 ;  /* 0x000a800e03007988 */ /* 0x000fe80008000404 */
[----:B------:R0:W-:Y:S04]  /*20500*/  STS.U16 [R3+UR4+0x2a00], R20 ;  /* 0x002a001403007988 */ /* 0x0001e80008000404 */
[----:B------:R1:W-:Y:S04]  /*20510*/  STS.U16 [R3+UR4+0x2a80], R21 ;  /* 0x002a801503007988 */ /* 0x0003e80008000404 */
[----:B0-----:R-:W3:Y:S04]  /*20520*/  LDL.LU R20, [R1+0x598] ;  /* 0x0005980001147983 */ /* 0x001ee80000300800 */
[----:B------:R0:W-:Y:S04]  /*20530*/  STS.U16 [R3+UR4+0x2b00], R22 ;  /* 0x002b001603007988 */ /* 0x0001e80008000404 */
[----:B------:R0:W-:Y:S04]  /*20540*/  STS.U16 [R3+UR4+0x2b80], R23 ;  /* 0x002b801703007988 */ /* 0x0001e80008000404 */
[----:B------:R-:W-:Y:S04]  /*20550*/  STS.U16 [R3+UR4+0x3a80], R24 ;  /* 0x003a801803007988 */ /* 0x000fe80008000404 */
[----:B-1----:R-:W3:Y:S04]  /*20560*/  LDL.LU R21, [R1+0x524] ;  /* 0x0005240001157983 */ /* 0x002ee80000300800 */
[----:B0-----:R-:W3:Y:S04]  /*20570*/  LDL.LU R22, [R1+0x520] ;  /* 0x0005200001167983 */ /* 0x001ee80000300800 */
[----:B------:R-:W3:Y:S04]  /*20580*/  LDL.LU R23, [R1+0x51c] ;  /* 0x00051c0001177983 */ /* 0x000ee80000300800 */
[----:B------:R-:W-:Y:S04]  /*20590*/  STS.U16 [R3+UR4+0x3b00], R25 ;  /* 0x003b001903007988 */ /* 0x000fe80008000404 */
[----:B------:R0:W-:Y:S04]  /*205a0*/  STS.U16 [R3+UR4+0x4a80], R16 ;  /* 0x004a801003007988 */ /* 0x0001e80008000404 */
[----:B------:R-:W-:Y:S04]  /*205b0*/  STS.U16 [R3+UR4+0x4a00], R27 ;  /* 0x004a001b03007988 */ /* 0x000fe80008000404 */
[----:B0-----:R-:W3:Y:S04]  /*205c0*/  LDL.LU R16, [R1+0x518] ;  /* 0x0005180001107983 */ /* 0x001ee80000300800 */
[----:B------:R-:W-:Y:S04]  /*205d0*/  STS.U16 [R3+UR4+0x1a80], R11 ;  /* 0x001a800b03007988 */ /* 0x000fe80008000404 */
[----:B------:R-:W-:Y:S04]  /*205e0*/  STS.U16 [R3+UR4+0x3b80], R26 ;  /* 0x003b801a03007988 */ /* 0x000fe80008000404 */
[----:B------:R-:W-:Y:S04]  /*205f0*/  STS.U16 [R3+UR4+0xb80], R8 ;  /* 0x000b800803007988 */ /* 0x000fe80008000404 */
[----:B--2---:R0:W-:Y:S04]  /*20600*/  STS.U16 [R3+UR4+0x4b00], R17 ;  /* 0x004b001103007988 */ /* 0x0041e80008000404 */
[----:B----4-:R1:W-:Y:S04]  /*20610*/  STS.U16 [R3+UR4+0x4b80], R18 ;  /* 0x004b801203007988 */ /* 0x0103e80008000404 */
[----:B0-----:R-:W2:Y:S04]  /*20620*/  LDL.LU R17, [R1+0x4a4] ;  /* 0x0004a40001117983 */ /* 0x001ea80000300800 */
[----:B-1----:R-:W4:Y:S04]  /*20630*/  LDL.LU R18, [R1+0x4a0] ;  /* 0x0004a00001127983 */ /* 0x002f280000300800 */
[----:B------:R-:W4:Y:S04]  /*20640*/  LDL.LU R24, [R1+0x49c] ;  /* 0x00049c0001187983 */ /* 0x000f280000300800 */
[----:B------:R-:W4:Y:S04]  /*20650*/  LDL.LU R25, [R1+0x498] ;  /* 0x0004980001197983 */ /* 0x000f280000300800 */
[----:B---3--:R0:W-:Y:S04]  /*20660*/  STS.U16 [R3+UR4+0x5a00], R19 ;  /* 0x005a001303007988 */ /* 0x0081e80008000404 */
[----:B0-----:R-:W3:Y:S04]  /*20670*/  LDL.LU R19, [R1+0x424] ;  /* 0x0004240001137983 */ /* 0x001ee80000300800 */
[----:B------:R-:W3:Y:S04]  /*20680*/  LDL.LU R27, [R1+0x420] ;  /* 0x00042000011b7983 */ /* 0x000ee80000300800 */
[----:B------:R0:W-:Y:S04]  /*20690*/  STS.U16 [R3+UR4+0x5a80], R28 ;  /* 0x005a801c03007988 */ /* 0x0001e80008000404 */
[----:B------:R1:W-:Y:S04]  /*206a0*/  STS.U16 [R3+UR4+0x5b00], R29 ;  /* 0x005b001d03007988 */ /* 0x0003e80008000404 */
[----:B0-----:R-:W3:Y:S04]  /*206b0*/  LDL.LU R28, [R1+0x41c] ;  /* 0x00041c00011c7983 */ /* 0x001ee80000300800 */
        /* <DEDUP_REMOVED lines=12> */
[----:B0-----:R-:W3:Y:S04]  /*20780*/  LDL.LU R10, [R1+0x258] ;  /* 0x00025800010a7983 */ /* 0x001ee80000300800 */
[----:B-1----:R-:W3:Y:S04]  /*20790*/  LDL.LU R15, [R1+0x1c4] ;  /* 0x0001c400010f7983 */ /* 0x002ee80000300800 */
[----:B------:R-:W3:Y:S04]  /*207a0*/  LDL.LU R12, [R1+0x1c0] ;  /* 0x0001c000010c7983 */ /* 0x000ee80000300800 */
[----:B------:R0:W-:Y:S04]  /*207b0*/  STS.U16 [R3+UR4+0x5b80], R20 ;  /* 0x005b801403007988 */ /* 0x0001e80008000404 */
[----:B------:R-:W3:Y:S04]  /*207c0*/  LDL.LU R13, [R1+0x1bc] ;  /* 0x0001bc00010d7983 */ /* 0x000ee80000300800 */
[----:B------:R1:W-:Y:S04]  /*207d0*/  STS.U16 [R3+UR4+0x6a00], R21 ;  /* 0x006a001503007988 */ /* 0x0003e80008000404 */
[----:B0-----:R-:W3:Y:S04]  /*207e0*/  LDL.LU R20, [R1+0x1b8] ;  /* 0x0001b80001147983 */ /* 0x001ee80000300800 */
[----:B------:R0:W-:Y:S04]  /*207f0*/  STS.U16 [R3+UR4+0x6a80], R22 ;  /* 0x006a801603007988 */ /* 0x0001e80008000404 */
[----:B------:R0:W-:Y:S04]  /*20800*/  STS.U16 [R3+UR4+0x6b00], R23 ;  /* 0x006b001703007988 */ /* 0x0001e80008000404 */
[----:B-1----:R-:W3:Y:S04]  /*20810*/  LDL.LU R21, [R1+0x104] ;  /* 0x0001040001157983 */ /* 0x002ee80000300800 */
[----:B0-----:R-:W3:Y:S04]  /*20820*/  LDL.LU R22, [R1+0x100] ;  /* 0x0001000001167983 */ /* 0x001ee80000300800 */
[----:B------:R-:W3:Y:S04]  /*20830*/  LDL.LU R23, [R1+0xfc] ;  /* 0x0000fc0001177983 */ /* 0x000ee80000300800 */
[----:B------:R0:W-:Y:S04]  /*20840*/  STS.U16 [R3+UR4+0x6b80], R16 ;  /* 0x006b801003007988 */ /* 0x0001e80008000404 */
[----:B0-----:R-:W3:Y:S04]  /*20850*/  LDL.LU R16, [R1+0x2494] ;  /* 0x0024940001107983 */ /* 0x001ee80000300800 */
[----:B--2---:R0:W-:Y:S04]  /*20860*/  STS.U16 [R3+UR4+0x7a00], R17 ;  /* 0x007a001103007988 */ /* 0x0041e80008000404 */
[----:B----4-:R1:W-:Y:S04]  /*20870*/  STS.U16 [R3+UR4+0x7a80], R18 ;  /* 0x007a801203007988 */ /* 0x0103e80008000404 */
[----:B------:R2:W-:Y:S04]  /*20880*/  STS.U16 [R3+UR4+0x7b00], R24 ;  /* 0x007b001803007988 */ /* 0x0005e80008000404 */
[----:B------:R4:W-:Y:S04]  /*20890*/  STS.U16 [R3+UR4+0x7b80], R25 ;  /* 0x007b801903007988 */ /* 0x0009e80008000404 */
[----:B0-----:R-:W3:Y:S04]  /*208a0*/  LDL.LU R17, [R1+0x2490] ;  /* 0x0024900001117983 */ /* 0x001ee80000300800 */
[----:B-1----:R-:W3:Y:S04]  /*208b0*/  LDL.LU R18, [R1+0x248c] ;  /* 0x00248c0001127983 */ /* 0x002ee80000300800 */
[----:B--2---:R-:W2:Y:S04]  /*208c0*/  LDL.LU R24, [R1+0xf8] ;  /* 0x0000f80001187983 */ /* 0x004ea80000300800 */
[----:B----4-:R-:W4:Y:S04]  /*208d0*/  LDL.LU R25, [R1+0x84] ;  /* 0x0000840001197983 */ /* 0x010f280000300800 */
[----:B---3--:R0:W-:Y:S04]  /*208e0*/  STS.U16 [R3+UR4+0x8a00], R19 ;  /* 0x008a001303007988 */ /* 0x0081e80008000404 */
[----:B------:R1:W-:Y:S04]  /*208f0*/  STS.U16 [R3+UR4+0x8a80], R27 ;  /* 0x008a801b03007988 */ /* 0x0003e80008000404 */
[----:B0-----:R-:W3:Y:S04]  /*20900*/  LDL.LU R19, [R1+0x2488] ;  /* 0x0024880001137983 */ /* 0x001ee80000300800 */
[----:B-1----:R-:W3:Y:S04]  /*20910*/  LDL.LU R27, [R1+0x80] ;  /* 0x00008000011b7983 */ /* 0x002ee80000300800 */
[----:B------:R0:W-:Y:S04]  /*20920*/  STS.U16 [R3+UR4+0x8b00], R28 ;  /* 0x008b001c03007988 */ /* 0x0001e80008000404 */
[----:B------:R1:W-:Y:S04]  /*20930*/  STS.U16 [R3+UR4+0x8b80], R29 ;  /* 0x008b801d03007988 */ /* 0x0003e80008000404 */
[----:B------:R-:W-:Y:S04]  /*20940*/  STS.U16 [R3+UR4+0x9a80], R9 ;  /* 0x009a800903007988 */ /* 0x000fe80008000404 */
[----:B------:R1:W-:Y:S04]  /*20950*/  STS.U16 [R3+UR4+0x9b80], R11 ;  /* 0x009b800b03007988 */ /* 0x0003e80008000404 */
[----:B------:R1:W-:Y:S04]  /*20960*/  STS.U16 [R3+UR4+0xaa00], R26 ;  /* 0x00aa001a03007988 */ /* 0x0003e80008000404 */
[----:B0-----:R-:W3:Y:S04]  /*20970*/  LDL.LU R28, [R1+0x2484] ;  /* 0x00248400011c7983 */ /* 0x001ee80000300800 */
[----:B-1----:R-:W3:Y:S04]  /*20980*/  LDL.LU R29, [R1+0x2480] ;  /* 0x00248000011d7983 */ /* 0x002ee80000300800 */
[----:B------:R-:W3:Y:S04]  /*20990*/  LDL.LU R11, [R1+0x7c] ;  /* 0x00007c00010b7983 */ /* 0x000ee80000300800 */
[----:B------:R0:W-:Y:S04]  /*209a0*/  STS.U16 [R3+UR4+0xab00], R8 ;  /* 0x00ab000803007988 */ /* 0x0001e80008000404 */
[----:B------:R-:W3:Y:S04]  /*209b0*/  LDL.LU R26, [R1+0x78] ;  /* 0x00007800011a7983 */ /* 0x000ee80000300800 */
[----:B------:R-:W3:Y:S04]  /*209c0*/  LDL.LU R9, [R1+0x4] ;  /* 0x0000040001097983 */ /* 0x000ee80000300800 */
[----:B0-----:R-:W3:Y:S04]  /*209d0*/  LDL.LU R8, [R1] ;  /* 0x0000000001087983 */ /* 0x001ee80000300800 */
[----:B------:R0:W-:Y:S04]  /*209e0*/  STS.U16 [R3+UR4+0x9b00], R6 ;  /* 0x009b000603007988 */ /* 0x0001e80008000404 */
        /* <DEDUP_REMOVED lines=9> */
[----:B------:R-:W3:Y:S04]  /*20a80*/  LDL.LU R2, [R1+0x7b0] ;  /* 0x0007b00001027983 */ /* 0x000ee80000300800 */
[----:B------:R0:W-:Y:S04]  /*20a90*/  STS.U16 [R3+UR4+0xba00], R15 ;  /* 0x00ba000f03007988 */ /* 0x0001e80008000404 */
[----:B------:R-:W3:Y:S04]  /*20aa0*/  LDL.LU R20, [R1+0x7ac] ;  /* 0x0007ac0001147983 */ /* 0x000ee80000300800 */
[----:B------:R1:W-:Y:S04]  /*20ab0*/  STS.U16 [R3+UR4+0xca00], R21 ;  /* 0x00ca001503007988 */ /* 0x0003e80008000404 */
[----:B------:R1:W-:Y:S04]  /*20ac0*/  STS.U16 [R3+UR4+0xca80], R22 ;  /* 0x00ca801603007988 */ /* 0x0003e80008000404 */
[----:B------:R1:W-:Y:S04]  /*20ad0*/  STS.U16 [R3+UR4+0xcb00], R23 ;  /* 0x00cb001703007988 */ /* 0x0003e80008000404 */
[----:B0-----:R-:W3:Y:S04]  /*20ae0*/  LDL.LU R15, [R1+0x7a8] ;  /* 0x0007a800010f7983 */ /* 0x001ee80000300800 */
[----:B-1----:R-:W3:Y:S04]  /*20af0*/  LDL.LU R21, [R1+0x734] ;  /* 0x0007340001157983 */ /* 0x002ee80000300800 */
[----:B------:R-:W3:Y:S04]  /*20b00*/  LDL.LU R22, [R1+0x730] ;  /* 0x0007300001167983 */ /* 0x000ee80000300800 */
[----:B------:R-:W3:Y:S04]  /*20b10*/  LDL.LU R23, [R1+0x72c] ;  /* 0x00072c0001177983 */ /* 0x000ee80000300800 */
[----:B------:R-:W-:Y:S04]  /*20b20*/  STS.U16 [R3+UR4+0xaa80], R14 ;  /* 0x00aa800e03007988 */ /* 0x000fe80008000404 */
[----:B------:R-:W-:Y:S04]  /*20b30*/  STS.U16 [R3+UR4+0xfb80], R16 ;  /* 0x00fb801003007988 */ /* 0x000fe80008000404 */
[----:B--2---:R0:W-:Y:S04]  /*20b40*/  STS.U16 [R3+UR4+0xcb80], R24 ;  /* 0x00cb801803007988 */ /* 0x0041e80008000404 */
[----:B----4-:R1:W-:Y:S04]  /*20b50*/  STS.U16 [R3+UR4+0xda00], R25 ;  /* 0x00da001903007988 */ /* 0x0103e80008000404 */
[----:B------:R-:W-:Y:S04]  /*20b60*/  STS.U16 [R3+UR4+0xfa80], R18 ;  /* 0x00fa801203007988 */ /* 0x000fe80008000404 */
[----:B------:R-:W-:Y:S04]  /*20b70*/  STS.U16 [R3+UR4+0xfb00], R17 ;  /* 0x00fb001103007988 */ /* 0x000fe80008000404 */
[----:B0-----:R-:W2:Y:S04]  /*20b80*/  LDL.LU R24, [R1+0x728] ;  /* 0x0007280001187983 */ /* 0x001ea80000300800 */
[----:B---3--:R0:W-:Y:S04]  /*20b90*/  STS.U16 [R3+UR4+0xda80], R27 ;  /* 0x00da801b03007988 */ /* 0x0081e80008000404 */
[----:B-1----:R-:W3:Y:S04]  /*20ba0*/  LDL.LU R25, [R1+0x6a8] ;  /* 0x0006a80001197983 */ /* 0x002ee80000300800 */
[----:B------:R-:W-:Y:S04]  /*20bb0*/  STS.U16 [R3+UR4+0xfa00], R19 ;  /* 0x00fa001303007988 */ /* 0x000fe80008000404 */
[----:B0-----:R-:W4:Y:S04]  /*20bc0*/  LDL.LU R27, [R1+0x6a4] ;  /* 0x0006a400011b7983 */ /* 0x001f280000300800 */
[----:B------:R-:W4:Y:S04]  /*20bd0*/  LDL.LU R14, [R1+0x6a0] ;  /* 0x0006a000010e7983 */ /* 0x000f280000300800 */
[----:B------:R-:W-:Y:S04]  /*20be0*/  STS.U16 [R3+UR4+0xeb80], R28 ;  /* 0x00eb801c03007988 */ /* 0x000fe80008000404 */
[----:B------:R-:W-:Y:S04]  /*20bf0*/  STS.U16 [R3+UR4+0xdb00], R11 ;  /* 0x00db000b03007988 */ /* 0x000fe80008000404 */
[----:B------:R0:W-:Y:S04]  /*20c00*/  STS.U16 [R3+UR4+0xdb80], R26 ;  /* 0x00db801a03007988 */ /* 0x0001e80008000404 */
[----:B------:R-:W-:Y:S04]  /*20c10*/  STS.U16 [R3+UR4+0xea00], R9 ;  /* 0x00ea000903007988 */ /* 0x000fe80008000404 */
[----:B------:R-:W-:Y:S04]  /*20c20*/  STS.U16 [R3+UR4+0xeb00], R29 ;  /* 0x00eb001d03007988 */ /* 0x000fe80008000404 */
[----:B0-----:R-:W4:Y:S04]  /*20c30*/  LDL.LU R26, [R1+0x69c] ;  /* 0x00069c00011a7983 */ /* 0x001f280000300800 */
[----:B------:R-:W4:Y:S04]  /*20c40*/  LDL.LU R11, [R1+0x618] ;  /* 0x00061800010b7983 */ /* 0x000f280000300800 */
[----:B------:R0:W-:Y:S04]  /*20c50*/  STS.U16 [R3+UR4+0xea80], R8 ;  /* 0x00ea800803007988 */ /* 0x0001e80008000404 */
[----:B0-----:R-:W4:Y:S01]  /*20c60*/  LDL.LU R3, [R1+0x7b4] ;  /* 0x0007b40001037983 */ /* 0x001f220000300800 */
[----:B------:R-:W0:Y:S02]  /*20c70*/  S2R R9, SR_TID.X ;  /* 0x0000000000097919 */ /* 0x000e240000002100 */
[----:B0-----:R-:W-:-:S05]  /*20c80*/  LOP3.LUT R9, R9, 0x3f, RZ, 0xc0, !PT ;  /* 0x0000003f09097812 */ /* 0x001fca00078ec0ff */
[----:B------:R-:W-:-:S05]  /*20c90*/  IMAD.SHL.U32 R9, R9, 0x2, RZ ;  /* 0x0000000209097824 */ /* 0x000fca00078e00ff */
[----:B------:R-:W-:-:S05]  /*20ca0*/  LOP3.LUT R8, R9, 0x60, RZ, 0x3c, !PT ;  /* 0x0000006009087812 */ /* 0x000fca00078e3cff */
[----:B------:R0:W-:Y:S04]  /*20cb0*/  STS.U16 [R8+UR4+0xc00], R6 ;  /* 0x000c000608007988 */ /* 0x0001e80008000404 */
[----:B------:R1:W-:Y:S04]  /*20cc0*/  STS.U16 [R8+UR4+0xc80], R10 ;  /* 0x000c800a08007988 */ /* 0x0003e80008000404 */
[----:B------:R1:W-:Y:S04]  /*20cd0*/  STS.U16 [R8+UR4+0xd00], R12 ;  /* 0x000d000c08007988 */ /* 0x0003e80008000404 */
[----:B------:R1:W-:Y:S04]  /*20ce0*/  STS.U16 [R8+UR4+0xd80], R13 ;  /* 0x000d800d08007988 */ /* 0x0003e80008000404 */
[----:B------:R1:W-:Y:S04]  /*20cf0*/  STS.U16 [R8+UR4+0x1c80], R2 ;  /* 0x001c800208007988 */ /* 0x0003e80008000404 */
[----:B------:R-:W-:Y:S04]  /*20d00*/  STS.U16 [R8+UR4+0x1d00], R20 ;  /* 0x001d001408007988 */ /* 0x000fe80008000404 */
[----:B0-----:R-:W4:Y:S04]  /*20d10*/  LDL.LU R6, [R1+0x247c] ;  /* 0x00247c0001067983 */ /* 0x001f280000300800 */
[----:B-1----:R-:W4:Y:S04]  /*20d20*/  LDL.LU R10, [R1+0x2478] ;  /* 0x00247800010a7983 */ /* 0x002f280000300800 */
[----:B------:R-:W4:Y:S04]  /*20d30*/  LDL.LU R12, [R1+0x2474] ;  /* 0x00247400010c7983 */ /* 0x000f280000300800 */
[----:B------:R-:W4:Y:S04]  /*20d40*/  LDL.LU R13, [R1+0x2470] ;  /* 0x00247000010d7983 */ /* 0x000f280000300800 */
[----:B------:R-:W4:Y:S04]  /*20d50*/  LDL R2, [R1+0x18a4] ;  /* 0x0018a40001027983 */ /* 0x000f280000100800 */
[----:B------:R-:W-:Y:S04]  /*20d60*/  STS.U16 [R8+UR4+0x1d80], R15 ;  /* 0x001d800f08007988 */ /* 0x000fe80008000404 */
[----:B------:R-:W-:Y:S04]  /*20d70*/  STS.U16 [R8+UR4+0x2c00], R21 ;  /* 0x002c001508007988 */ /* 0x000fe80008000404 */
[----:B------:R-:W-:Y:S04]  /*20d80*/  STS.U16 [R8+UR4+0x2c80], R22 ;  /* 0x002c801608007988 */ /* 0x000fe80008000404 */
[----:B------:R-:W-:Y:S04]  /*20d90*/  STS.U16 [R8+UR4+0x2d00], R23 ;  /* 0x002d001708007988 */ /* 0x000fe80008000404 */
[----:B--2---:R-:W-:Y:S04]  /*20da0*/  STS.U16 [R8+UR4+0x2d80], R24 ;  /* 0x002d801808007988 */ /* 0x004fe80008000404 */
[----:B---3--:R-:W-:Y:S04]  /*20db0*/  STS.U16 [R8+UR4+0x3c00], R25 ;  /* 0x003c001908007988 */ /* 0x008fe80008000404 */
[----:B----4-:R-:W-:Y:S04]  /*20dc0*/  STS.U16 [R8+UR4+0x3c80], R27 ;  /* 0x003c801b08007988 */ /* 0x010fe80008000404 */
[----:B------:R0:W-:Y:S04]  /*20dd0*/  STS.U16 [R8+UR4+0x1c00], R3 ;  /* 0x001c000308007988 */ /* 0x0001e80008000404 */
[----:B0-----:R-:W2:Y:S04]  /*20de0*/  LDL R3, [R1+0x8bc] ;  /* 0x0008bc0001037983 */ /* 0x001ea80000100800 */
[----:B------:R-:W3:Y:S04]  /*20df0*/  LDL.LU R20, [R1+0x246c] ;  /* 0x00246c0001147983 */ /* 0x000ee80000300800 */
[----:B------:R-:W4:Y:S04]  /*20e00*/  LDL R15, [R1+0x18b4] ;  /* 0x0018b400010f7983 */ /* 0x000f280000100800 */
[----:B------:R-:W3:Y:S04]  /*20e10*/  LDL.LU R21, [R1+0x2468] ;  /* 0x0024680001157983 */ /* 0x000ee80000300800 */
[----:B------:R-:W3:Y:S04]  /*20e20*/  LDL.LU R22, [R1+0x2464] ;  /* 0x0024640001167983 */ /* 0x000ee80000300800 */
[----:B------:R-:W3:Y:S04]  /*20e30*/  LDL.LU R23, [R1+0x2460] ;  /* 0x0024600001177983 */ /* 0x000ee80000300800 */
[----:B------:R-:W3:Y:S04]  /*20e40*/  LDL.LU R24, [R1+0x245c] ;  /* 0x00245c0001187983 */ /* 0x000ee80000300800 */
[----:B------:R-:W3:Y:S04]  /*20e50*/  LDL.LU R25, [R1+0x2458] ;  /* 0x0024580001197983 */ /* 0x000ee80000300800 */
[----:B------:R-:W2:Y:S04]  /*20e60*/  LDL.LU R27, [R1+0x2454] ;  /* 0x00245400011b7983 */ /* 0x000ea80000300800 */
[----:B------:R0:W-:Y:S04]  /*20e70*/  STS.U16 [R8+UR4+0x3d00], R14 ;  /* 0x003d000e08007988 */ /* 0x0001e80008000404 */
[----:B------:R1:W-:Y:S04]  /*20e80*/  STS.U16 [R8+UR4+0x3d80], R26 ;  /* 0x003d801a08007988 */ /* 0x0003e80008000404 */
[----:B------:R1:W-:Y:S04]  /*20e90*/  STS.U16 [R8+UR4+0x4c00], R11 ;  /* 0x004c000b08007988 */ /* 0x0003e80008000404 */
[----:B0-----:R-:W3:Y:S04]  /*20ea0*/  LDL R14, [R1+0x18d4] ;  /* 0x0018d400010e7983 */ /* 0x001ee80000100800 */
[----:B-1----:R-:W3:Y:S04]  /*20eb0*/  LDL.LU R26, [R1+0x2450] ;  /* 0x00245000011a7983 */ /* 0x002ee80000300800 */
[----:B------:R-:W3:Y:S01]  /*20ec0*/  LDL R11, [R1+0x18e4] ;  /* 0x0018e400010b7983 */ /* 0x000ee20000100800 */
[----:B--2---:R-:W-:-:S06]  /*20ed0*/  PRMT R27, RZ, 0x7610, R27 ;  /* 0x00007610ff1b7816 */ /* 0x004fcc000000001b */
[----:B------:R-:W2:Y:S01]  /*20ee0*/  @!P0 LDG.E.U16 R27, desc[UR10][R2.64] ;  /* 0x0000000a021b8981 */ /* 0x000ea2000c1e1500 */
[----:B------:R-:W-:-:S03]  /*20ef0*/  PRMT R12, RZ, 0x7610, R12 ;  /* 0x00007610ff0c7816 */ /* 0x000fc6000000000c */
[----:B--2---:R0:W-:Y:S04]  /*20f00*/  STL [R1+0x1c], R27 ;  /* 0x00001c1b01007387 */ /* 0x0041e80000100800 */
[----:B0-----:R-:W2:Y:S04]  /*20f10*/  LDL.LU R27, [R1+0x244c] ;  /* 0x00244c00011b7983 */ /* 0x001ea80000300800 */
[----:B------:R-:W3:Y:S01]  /*20f20*/  LDL R3, [R1+0x18a8] ;  /* 0x0018a80001037983 */ /* 0x000ee20000100800 */
[----:B----4-:R-:W-:Y:S01]  /*20f30*/  @!P0 IMAD.MOV.U32 R2, RZ, RZ, R15 ;  /* 0x000000ffff028224 */ /* 0x010fe200078e000f */
[----:B------:R-:W-:-:S02]  /*20f40*/  PRMT R9, RZ, 0x7610, R9 ;  /* 0x00007610ff097816 */ /* 0x000fc40000000009 */
[----:B------:R-:W4:Y:S04]  /*20f50*/  LDL R15, [R1+0x18f8] ;  /* 0x0018f800010f7983 */ /* 0x000f280000100800 */
[----:B---3--:R0:W3:Y:S04]  /*20f60*/  @!P0 LDG.E.U16 R12, desc[UR10][R2.64] ;  /* 0x0000000a020c8981 */ /* 0x0080e8000c1e1500 */
[----:B------:R-:W0:Y:S04]  /*20f70*/  LDL R2, [R1+0x18b8] ;  /* 0x0018b80001027983 */ /* 0x000e280000100800 */
[----:B------:R-:W0:Y:S02]  /*20f80*/  LDL R3, [R1+0x18c4] ;  /* 0x0018c40001037983 */ /* 0x000e240000100800 */
[----:B0-----:R-:W-:-:S04]  /*20f90*/  @!P0 LOP3.LUT R3, R3, R2, RZ, 0x3c, !PT ;  /* 0x0000000203038212 */ /* 0x001fc800078e3cff */
[----:B------:R-:W-:-:S04]  /*20fa0*/  @!P0 LOP3.LUT R2, R3, R2, RZ, 0x3c, !PT ;  /* 0x0000000203028212 */ /* 0x000fc800078e3cff */
[----:B------:R-:W-:-:S05]  /*20fb0*/  @!P0 LOP3.LUT R3, R3, R2, RZ, 0x3c, !PT ;  /* 0x0000000203038212 */ /* 0x000fca00078e3cff */
[----:B------:R-:W2:Y:S04]  /*20fc0*/  @!P0 LDG.E.U16 R9, desc[UR10][R2.64] ;  /* 0x0000000a02098981 */ /* 0x000ea8000c1e1500 */
[----:B---3--:R0:W-:Y:S04]  /*20fd0*/  STL [R1+0x18], R12 ;  /* 0x0000180c01007387 */ /* 0x0081e80000100800 */
[----:B0-----:R-:W3:Y:S04]  /*20fe0*/  LDL R12, [R1+0x1904] ;  /* 0x00190400010c7983 */ /* 0x001ee80000100800 */
[----:B--2---:R-:W-:Y:S04]  /*20ff0*/  STL [R1+0x14], R9 ;  /* 0x0000140901007387 */ /* 0x004fe80000100800 */
[----:B------:R-:W2:Y:S01]  /*21000*/  LDL R3, [R1+0x18c8] ;  /* 0x0018c80001037983 */ /* 0x000ea20000100800 */
[----:B------:R-:W-:Y:S01]  /*21010*/  PRMT R13, RZ, 0x7610, R13 ;  /* 0x00007610ff0d7816 */ /* 0x000fe2000000000d */
[----:B------:R-:W-:Y:S01]  /*21020*/  @!P0 IMAD.MOV.U32 R2, RZ, RZ, R14 ;  /* 0x000000ffff028224 */ /* 0x000fe200078e000e */
[----:B------:R-:W-:Y:S01]  /*21030*/  PRMT R10, RZ, 0x7610, R10 ;  /* 0x00007610ff0a7816 */ /* 0x000fe2000000000a */
[----:B------:R-:W4:Y:S04]  /*21040*/  LDL R14, [R1+0x1908] ;  /* 0x00190800010e7983 */ /* 0x000f280000100800 */
[----:B--2---:R0:W2:Y:S04]  /*21050*/  @!P0 LDG.E.U16 R13, desc[UR10][R2.64] ;  /* 0x0000000a020d8981 */ /* 0x0040a8000c1e1500 */
[----:B------:R-:W3:Y:S01]  /*21060*/  LDL R3, [R1+0x18d8] ;  /* 0x0018d80001037983 */ /* 0x000ee20000100800 */
[----:B0-----:R-:W-:-:S03]  /*21070*/  @!P0 IMAD.MOV.U32 R2, RZ, RZ, R11 ;  /* 0x000000ffff028224 */ /* 0x001fc600078e000b */
[----:B--2---:R0:W-:Y:S01]  /*21080*/  STL [R1+0x10], R13 ;  /* 0x0000100d01007387 */ /* 0x0041e20000100800 */
[----:B------:R-:W-:Y:S02]  /*21090*/  PRMT R28, RZ, 0x7610, R28 ;  /* 0x00007610ff1c7816 */ /* 0x000fe4000000001c */
[----:B------:R-:W-:Y:S01]  /*210a0*/  PRMT R27, RZ, 0x7610, R27 ;  /* 0x00007610ff1b7816 */ /* 0x000fe2000000001b */
[----:B------:R-:W2:Y:S04]  /*210b0*/  LDL R11, [R1+0x1918] ;  /* 0x00191800010b7983 */ /* 0x000ea80000100800 */
[----:B---3--:R1:W3:Y:S04]  /*210c0*/  @!P0 LDG.E.U16 R10, desc[UR10][R2.64] ;  /* 0x0000000a020a8981 */ /* 0x0082e8000c1e1500 */
[----:B0-----:R-:W2:Y:S04]  /*210d0*/  LDL R13, [R1+0x1914] ;  /* 0x00191400010d7983 */ /* 0x001ea80000100800 */
[----:B------:R-:W1:Y:S04]  /*210e0*/  LDL R2, [R1+0x18e8] ;  /* 0x0018e80001027983 */ /* 0x000e680000100800 */
[----:B------:R-:W1:Y:S01]  /*210f0*/  LDL R3, [R1+0x18f4] ;  /* 0x0018f40001037983 */ /* 0x000e620000100800 */
[----:B------:R-:W-:-:S02]  /*21100*/  PRMT R25, RZ, 0x7610, R25 ;  /* 0x00007610ff197816 */ /* 0x000fc40000000019 */
[----:B-1----:R-:W-:-:S04]  /*21110*/  @!P0 LOP3.LUT R3, R3, R2, RZ, 0x3c, !PT ;  /* 0x0000000203038212 */ /* 0x002fc800078e3cff */
[----:B------:R-:W-:-:S04]  /*21120*/  @!P0 LOP3.LUT R2, R3, R2, RZ, 0x3c, !PT ;  /* 0x0000000203028212 */ /* 0x000fc800078e3cff */
[----:B------:R-:W-:-:S05]  /*21130*/  @!P0 LOP3.LUT R3, R3, R2, RZ, 0x3c, !PT ;  /* 0x0000000203038212 */ /* 0x000fca00078e3cff */
[----:B------:R0:W2:Y:S04]  /*21140*/  @!P0 LDG.E.U16 R28, desc[UR10][R2.64] ;  /* 0x0000000a021c8981 */ /* 0x0000a8000c1e1500 */
[----:B---3--:R1:W-:Y:S01]  /*21150*/  STL [R1+0xc], R10 ;  /* 0x00000c0a01007387 */ /* 0x0083e20000100800 */
[----:B0-----:R-:W-:Y:S02]  /*21160*/  @!P0 IMAD.MOV.U32 R2, RZ, RZ, R12 ;  /* 0x000000ffff028224 */ /* 0x001fe400078e000c */
[----:B----4-:R-:W-:Y:S01]  /*21170*/  @!P0 IMAD.MOV.U32 R3, RZ, RZ, R15 ;  /* 0x000000ffff038224 */ /* 0x010fe200078e000f */
[----:B-1----:R-:W3:Y:S04]  /*21180*/  LDL R10, [R1+0x1924] ;  /* 0x00192400010a7983 */ /* 0x002ee80000100800 */
[----:B------:R2:W4:Y:S02]  /*21190*/  @!P0 LDG.E.U16 R27, desc[UR10][R2.64] ;  /* 0x0000000a021b8981 */ /* 0x000524000c1e1500 */
[----:B--2---:R-:W-:-:S02]  /*211a0*/  @!P0 IMAD.MOV.U32 R2, RZ, RZ, R13 ;  /* 0x000000ffff028224 */ /* 0x004fc400078e000d */
[----:B------:R-:W-:-:S05]  /*211b0*/  @!P0 IMAD.MOV.U32 R3, RZ, RZ, R14 ;  /* 0x000000ffff038224 */ /* 0x000fca00078e000e */
[----:B------:R0:W2:Y:S01]  /*211c0*/  @!P0 LDG.E.U16 R25, desc[UR10][R2.64] ;  /* 0x0000000a02198981 */ /* 0x0000a2000c1e1500 */
[----:B------:R-:W-:Y:S01]  /*211d0*/  PRMT R18, RZ, 0x7610, R18 ;  /* 0x00007610ff127816 */ /* 0x000fe20000000012 */
[----:B0-----:R-:W-:Y:S02]  /*211e0*/  @!P0 IMAD.MOV.U32 R3, RZ, RZ, R11 ;  /* 0x000000ffff038224 */ /* 0x001fe400078e000b */
[----:B------:R0:W-:Y:S04]  /*211f0*/  STL [R1], R28 ;  /* 0x0000001c01007387 */ /* 0x0001e80000100800 */
[----:B------:R-:W2:Y:S04]  /*21200*/  LDL R15, [R1+0x1938] ;  /* 0x00193800010f7983 */ /* 0x000ea80000100800 */
[----:B------:R-:W2:Y:S04]  /*21210*/  LDL R12, [R1+0x1944] ;  /* 0x00194400010c7983 */ /* 0x000ea80000100800 */
[----:B0-----:R-:W2:Y:S01]  /*21220*/  LDL R28, [R1+0x1934] ;  /* 0x00193400011c7983 */ /* 0x001ea20000100800 */
[----:B---3--:R-:W-:-:S03]  /*21230*/  @!P0 IMAD.MOV.U32 R2, RZ, RZ, R10 ;  /* 0x000000ffff028224 */ /* 0x008fc600078e000a */
[----:B----4-:R-:W-:Y:S04]  /*21240*/  STL [R1+0x23e8], R27 ;  /* 0x0023e81b01007387 */ /* 0x010fe80000100800 */
[----:B------:R-:W3:Y:S04]  /*21250*/  LDL R14, [R1+0x1948] ;  /* 0x00194800010e7983 */ /* 0x000ee80000100800 */
[----:B------:R-:W4:Y:S04]  /*21260*/  LDL R13, [R1+0x1954] ;  /* 0x00195400010d7983 */ /* 0x000f280000100800 */
[----:B------:R0:W3:Y:S04]  /*21270*/  @!P0 LDG.E.U16 R18, desc[UR10][R2.64] ;  /* 0x0000000a02128981 */ /* 0x0000e8000c1e1500 */
[----:B--2---:R-:W-:Y:S04]  /*21280*/  STL [R1+0x23ec], R25 ;  /* 0x0023ec1901007387 */ /* 0x004fe80000100800 */
[----:B------:R-:W2:Y:S01]  /*21290*/  LDL R3, [R1+0x1928] ;  /* 0x0019280001037983 */ /* 0x000ea20000100800 */
[----:B------:R-:W-:-:S02]  /*212a0*/  PRMT R6, RZ, 0x7610, R6 ;  /* 0x00007610ff067816 */ /* 0x000fc40000000006 */
[----:B------:R-:W-:Y:S01]  /*212b0*/  PRMT R7, RZ, 0x7610, R7 ;  /* 0x00007610ff077816 */ /* 0x000fe20000000007 */
[----:B------:R-:W3:Y:S04]  /*212c0*/  LDL R11, [R1+0x1958] ;  /* 0x00195800010b7983 */ /* 0x000ee80000100800 */
[----:B------:R-:W3:Y:S01]  /*212d0*/  LDL R10, [R1+0x1964] ;  /* 0x00196400010a7983 */ /* 0x000ee20000100800 */
[----:B------:R-:W-:Y:S01]  /*212e0*/  PRMT R5, RZ, 0x7610, R5 ;  /* 0x00007610ff057816 */ /* 0x000fe20000000005 */
[----:B0-----:R-:W-:-:S05]  /*212f0*/  @!P0 IMAD.MOV.U32 R2, RZ, RZ, R28 ;  /* 0x000000ffff028224 */ /* 0x001fca00078e001c */
[----:B--2---:R0:W2:Y:S02]  /*21300*/  @!P0 LDG.E.U16 R6, desc[UR10][R2.64] ;  /* 0x0000000a02068981 */ /* 0x0040a4000c1e1500 */
[----:B0-----:R-:W-:Y:S02]  /*21310*/  @!P0 IMAD.MOV.U32 R2, RZ, RZ, R12 ;  /* 0x000000ffff028224 */ /* 0x001fe400078e000c */
[----:B------:R-:W-:-:S05]  /*21320*/  @!P0 IMAD.MOV.U32 R3, RZ, RZ, R15 ;  /* 0x000000ffff038224 */ /* 0x000fca00078e000f */
[----:B------:R4:W2:Y:S02]  /*21330*/  @!P0 LDG.E.U16 R7, desc[UR10][R2.64] ;  /* 0x0000000a02078981 */ /* 0x0008a4000c1e1500 */
[----:B----4-:R-:W-:Y:S02]  /*21340*/  @!P0 IMAD.MOV.U32 R2, RZ, RZ, R13 ;  /* 0x000000ffff028224 */ /* 0x010fe400078e000d */
[----:B---3--:R-:W-:-:S05]  /*21350*/  @!P0 IMAD.MOV.U32 R3, RZ, RZ, R14 ;  /* 0x000000ffff038224 */ /* 0x008fca00078e000e */
[----:B------:R-:W3:Y:S04]  /*21360*/  @!P0 LDG.E.U16 R5, desc[UR10][R2.64] ;  /* 0x0000000a02058981 */ /* 0x000ee8000c1e1500 */
[----:B------:R0:W-:Y:S01]  /*21370*/  STL [R1+0x23f0], R18 ;  /* 0x0023f01201007387 */ /* 0x0001e20000100800 */
[----:B------:R-:W-:-:S06]  /*21380*/  PRMT R4, RZ, 0x7610, R4 ;  /* 0x00007610ff047816 */ /* 0x000fcc0000000004 */
[----:B------:R-:W4:Y:S04]  /*21390*/  @!P0 LDG.E.U16 R4, desc[UR10][R10.64] ;  /* 0x0000000a0a048981 */ /* 0x000f28000c1e1500 */
[----:B--2---:R-:W-:Y:S04]  /*213a0*/  STL [R1+0x23f4], R6 ;  /* 0x0023f40601007387 */ /* 0x004fe80000100800 */
[----:B------:R-:W2:Y:S04]  /*213b0*/  LDL R12, [R1+0x1974] ;  /* 0x00197400010c7983 */ /* 0x000ea80000100800 */
[----:B------:R1:W-:Y:S04]  /*213c0*/  STL [R1+0x23f8], R7 ;  /* 0x0023f80701007387 */ /* 0x0003e80000100800 */
[----:B------:R-:W2:Y:S04]  /*213d0*/  LDL R28, [R1+0x1978] ;  /* 0x00197800011c7983 */ /* 0x000ea80000100800 */
[----:B0-----:R-:W2:Y:S04]  /*213e0*/  LDL R18, [R1+0x1984] ;  /* 0x0019840001127983 */ /* 0x001ea80000100800 */
[----:B-1----:R-:W2:Y:S04]  /*213f0*/  LDL R7, [R1+0x1968] ;  /* 0x0019680001077983 */ /* 0x002ea80000100800 */
[----:B---3--:R0:W-:Y:S04]  /*21400*/  STL [R1+0x23fc], R5 ;  /* 0x0023fc0501007387 */ /* 0x0081e80000100800 */
[----:B------:R-:W3:Y:S04]  /*21410*/  LDL R15, [R1+0x1988] ;  /* 0x00198800010f7983 */ /* 0x000ee80000100800 */
[----:B------:R-:W3:Y:S01]  /*21420*/  LDL R14, [R1+0x1994] ;  /* 0x00199400010e7983 */ /* 0x000ee20000100800 */
[----:B------:R-:W-:-:S03]  /*21430*/  PRMT R3, RZ, 0x7610, R3 ;  /* 0x00007610ff037816 */ /* 0x000fc60000000003 */
[----:B------:R-:W3:Y:S04]  /*21440*/  LDL R13, [R1+0x18a0] ;  /* 0x0018a000010d7983 */ /* 0x000ee80000100800 */
[----:B------:R-:W3:Y:S04]  /*21450*/  LDL R6, [R1+0x18ac] ;  /* 0x0018ac0001067983 */ /* 0x000ee80000100800 */
[----:B----4-:R-:W-:Y:S01]  /*21460*/  STL [R1+0x2400], R4 ;  /* 0x0024000401007387 */ /* 0x010fe20000100800 */
[----:B------:R-:W-:Y:S02]  /*21470*/  PRMT R2, RZ, 0x7610, R2 ;  /* 0x00007610ff027816 */ /* 0x000fe40000000002 */
[----:B------:R-:W-:Y:S01]  /*21480*/  PRMT R0, RZ, 0x7610, R0 ;  /* 0x00007610ff007816 */ /* 0x000fe20000000000 */
[----:B--2---:R-:W-:-:S02]  /*21490*/  @!P0 IMAD.MOV.U32 R10, RZ, RZ, R12 ;  /* 0x000000ffff0a8224 */ /* 0x004fc400078e000c */
[----:B------:R-:W2:Y:S01]  /*214a0*/  LDL R12, [R1+0x18b0] ;  /* 0x0018b000010c7983 */ /* 0x000ea20000100800 */
[----:B------:R-:W-:-:S03]  /*214b0*/  @!P0 IMAD.MOV.U32 R11, RZ, RZ, R7 ;  /* 0x000000ffff0b8224 */ /* 0x000fc600078e0007 */
[----:B------:R-:W4:Y:S04]  /*214c0*/  LDL R7, [R1+0x18bc] ;  /* 0x0018bc0001077983 */ /* 0x000f280000100800 */
[----:B------:R1:W4:Y:S02]  /*214d0*/  @!P0 LDG.E.U16 R3, desc[UR10][R10.64] ;  /* 0x0000000a0a038981 */ /* 0x000324000c1e1500 */
[----:B-1----:R-:W-:Y:S02]  /*214e0*/  @!P0 IMAD.MOV.U32 R10, RZ, RZ, R18 ;  /* 0x000000ffff0a8224 */ /* 0x002fe400078e0012 */
[----:B------:R-:W-:-:S05]  /*214f0*/  @!P0 IMAD.MOV.U32 R11, RZ, RZ, R28 ;  /* 0x000000ffff0b8224 */ /* 0x000fca00078e001c */
[----:B------:R3:W4:Y:S02]  /*21500*/  @!P0 LDG.E.U16 R2, desc[UR10][R10.64] ;  /* 0x0000000a0a028981 */ /* 0x000724000c1e1500 */
[----:B---3--:R-:W-:Y:S02]  /*21510*/  @!P0 IMAD.MOV.U32 R10, RZ, RZ, R14 ;  /* 0x000000ffff0a8224 */ /* 0x008fe400078e000e */
[----:B------:R-:W-:-:S05]  /*21520*/  @!P0 IMAD.MOV.U32 R11, RZ, RZ, R15 ;  /* 0x000000ffff0b8224 */ /* 0x000fca00078e000f */
[----:B------:R1:W3:Y:S01]  /*21530*/  @!P0 LDG.E.U16 R0, desc[UR10][R10.64] ;  /* 0x0000000a0a008981 */ /* 0x0002e2000c1e1500 */
[----:B------:R-:W-:Y:S02]  /*21540*/  PRMT R25, RZ, 0x7610, R25 ;  /* 0x00007610ff197816 */ /* 0x000fe40000000019 */
[----:B------:R-:W-:Y:S01]  /*21550*/  PRMT R27, RZ, 0x7610, R27 ;  /* 0x00007610ff1b7816 */ /* 0x000fe2000000001b */
[----:B-1----:R-:W-:Y:S02]  /*21560*/  @!P1 IMAD.MOV.U32 R10, RZ, RZ, R6 ;  /* 0x000000ffff0a9224 */ /* 0x002fe400078e0006 */
[----:B------:R-:W-:-:S05]  /*21570*/  @!P1 IMAD.MOV.U32 R11, RZ, RZ, R13 ;  /* 0x000000ffff0b9224 */ /* 0x000fca00078e000d */
[----:B------:R2:W3:Y:S02]  /*21580*/  @!P1 LDG.E.U16 R25, desc[UR10][R10.64] ;  /* 0x0000000a0a199981 */ /* 0x0004e4000c1e1500 */
[----:B--2---:R-:W-:Y:S02]  /*21590*/  @!P1 IMAD.MOV.U32 R11, RZ, RZ, R12 ;  /* 0x000000ffff0b9224 */ /* 0x004fe400078e000c */
[----:B----4-:R1:W-:Y:S04]  /*215a0*/  STL [R1+0x2404], R3 ;  /* 0x0024040301007387 */ /* 0x0103e80000100800 */
[----:B0-----:R-:W2:Y:S04]  /*215b0*/  LDL R5, [R1+0x1920] ;  /* 0x0019200001057983 */ /* 0x001ea80000100800 */
[----:B-1----:R-:W4:Y:S01]  /*215c0*/  LDL R3, [R1+0x192c] ;  /* 0x00192c0001037983 */ /* 0x002f220000100800 */
[----:B------:R-:W-:-:S05]  /*215d0*/  @!P1 IMAD.MOV.U32 R10, RZ, RZ, R7 ;  /* 0x000000ffff0a9224 */ /* 0x000fca00078e0007 */
[----:B------:R2:W4:Y:S04]  /*215e0*/  @!P1 LDG.E.U16 R27, desc[UR10][R10.64] ;  /* 0x0000000a0a1b9981 */ /* 0x000528000c1e1500 */
[----:B------:R0:W-:Y:S04]  /*215f0*/  STL [R1+0x2408], R2 ;  /* 0x0024080201007387 */ /* 0x0001e80000100800 */
[----:B---3--:R1:W-:Y:S04]  /*21600*/  STL [R1+0x240c], R0 ;  /* 0x00240c0001007387 */ /* 0x0083e80000100800 */
[----:B------:R-:W3:Y:S04]  /*21610*/  LDL R6, [R1+0x18c0] ;  /* 0x0018c00001067983 */ /* 0x000ee80000100800 */
[----:B------:R-:W3:Y:S01]  /*21620*/  LDL R4, [R1+0x18cc] ;  /* 0x0018cc0001047983 */ /* 0x000ee20000100800 */
[----:B------:R-:W-:-:S03]  /*21630*/  PRMT R16, RZ, 0x7610, R16 ;  /* 0x00007610ff107816 */ /* 0x000fc60000000010 */
[----:B------:R-:W-:Y:S04]  /*21640*/  STL [R1+0x2410], R25 ;  /* 0x0024101901007387 */ /* 0x000fe80000100800 */
[----:B0-----:R-:W3:Y:S04]  /*21650*/  LDL R2, [R1+0x1930] ;  /* 0x0019300001027983 */ /* 0x001ee80000100800 */
[----:B-1----:R-:W3:Y:S01]  /*21660*/  LDL R0, [R1+0x193c] ;  /* 0x00193c0001007983 */ /* 0x002ee20000100800 */
[----:B------:R-:W-:Y:S01]  /*21670*/  PRMT R29, RZ, 0x7610, R29 ;  /* 0x00007610ff1d7816 */ /* 0x000fe2000000001d */
[----:B--2---:R-:W-:-:S02]  /*21680*/  @!P1 IMAD.MOV.U32 R11, RZ, RZ, R5 ;  /* 0x000000ffff0b9224 */ /* 0x004fc400078e0005 */
[----:B----4-:R-:W-:-:S05]  /*21690*/  @!P1 IMAD.MOV.U32 R10, RZ, RZ, R3 ;  /* 0x000000ffff0a9224 */ /* 0x010fca00078e0003 */
[----:B------:R0:W2:Y:S04]  /*216a0*/  @!P1 LDG.E.U16 R16, desc[UR10][R10.64] ;  /* 0x0000000a0a109981 */ /* 0x0000a8000c1e1500 */
[----:B------:R-:W-:Y:S04]  /*216b0*/  STL [R1+0x2414], R27 ;  /* 0x0024141b01007387 */ /* 0x000fe80000100800 */
[----:B------:R-:W4:Y:S04]  /*216c0*/  LDL R14, [R1+0x18d0] ;  /* 0x0018d000010e7983 */ /* 0x000f280000100800 */
[----:B------:R-:W4:Y:S04]  /*216d0*/  LDL R7, [R1+0x18dc] ;  /* 0x0018dc0001077983 */ /* 0x000f280000100800 */
[----:B------:R-:W4:Y:S04]  /*216e0*/  LDL R5, [R1+0x1940] ;  /* 0x0019400001057983 */ /* 0x000f280000100800 */
[----:B------:R-:W4:Y:S01]  /*216f0*/  LDL R3, [R1+0x194c] ;  /* 0x00194c0001037983 */ /* 0x000f220000100800 */
[----:B---3--:R-:W-:-:S02]  /*21700*/  @!P1 IMAD.MOV.U32 R13, RZ, RZ, R6 ;  /* 0x000000ffff0d9224 */ /* 0x008fc400078e0006 */
[----:B------:R-:W-:-:S05]  /*21710*/  @!P1 IMAD.MOV.U32 R12, RZ, RZ, R4 ;  /* 0x000000ffff0c9224 */ /* 0x000fca00078e0004 */
[----:B------:R1:W3:Y:S01]  /*21720*/  @!P1 LDG.E.U16 R29, desc[UR10][R12.64] ;  /* 0x0000000a0c1d9981 */ /* 0x0002e2000c1e1500 */
[----:B0-----:R-:W-:Y:S02]  /*21730*/  PRMT R10, RZ, 0x7610, R10 ;  /* 0x00007610ff0a7816 */ /* 0x001fe4000000000a */
[----:B------:R-:W-:Y:S01]  /*21740*/  PRMT R26, RZ, 0x7610, R26 ;  /* 0x00007610ff1a7816 */ /* 0x000fe2000000001a */
[----:B-1----:R-:W-:Y:S02]  /*21750*/  @!P1 IMAD.MOV.U32 R13, RZ, RZ, R2 ;  /* 0x000000ffff0d9224 */ /* 0x002fe400078e0002 */
[----:B------:R-:W-:-:S05]  /*21760*/  @!P1 IMAD.MOV.U32 R12, RZ, RZ, R0 ;  /* 0x000000ffff0c9224 */ /* 0x000fca00078e0000 */
[----:B------:R4:W3:Y:S04]  /*21770*/  @!P1 LDG.E.U16 R10, desc[UR10][R12.64] ;  /* 0x0000000a0c0a9981 */ /* 0x0008e8000c1e1500 */
[----:B--2---:R-:W-:Y:S04]  /*21780*/  STL [R1+0x2418], R16 ;  /* 0x0024181001007387 */ /* 0x004fe80000100800 */
[----:B------:R-:W2:Y:S04]  /*21790*/  LDL R6, [R1+0x18e0] ;  /* 0x0018e00001067983 */ /* 0x000ea80000100800 */
[----:B------:R-:W2:Y:S01]  /*217a0*/  LDL R4, [R1+0x18ec] ;  /* 0x0018ec0001047983 */ /* 0x000ea20000100800 */
[----:B----4-:R-:W-:-:S02]  /*217b0*/  @!P1 IMAD.MOV.U32 R12, RZ, RZ, R7 ;  /* 0x000000ffff0c9224 */ /* 0x010fc400078e0007 */
[----:B------:R-:W-:-:S05]  /*217c0*/  @!P1 IMAD.MOV.U32 R13, RZ, RZ, R14 ;  /* 0x000000ffff0d9224 */ /* 0x000fca00078e000e */
[----:B------:R0:W4:Y:S04]  /*217d0*/  @!P1 LDG.E.U16 R26, desc[UR10][R12.64] ;  /* 0x0000000a0c1a9981 */ /* 0x000128000c1e1500 */
[----:B---3--:R-:W-:Y:S04]  /*217e0*/  STL [R1+0x241c], R29 ;  /* 0x00241c1d01007387 */ /* 0x008fe80000100800 */
[----:B------:R-:W3:Y:S04]  /*217f0*/  LDL R2, [R1+0x1950] ;  /* 0x0019500001027983 */ /* 0x000ee80000100800 */
[----:B------:R-:W3:Y:S01]  /*21800*/  LDL R0, [R1+0x195c] ;  /* 0x00195c0001007983 */ /* 0x000ee20000100800 */
[----:B------:R-:W-:Y:S01]  /*21810*/  PRMT R11, RZ, 0x7610, R11 ;  /* 0x00007610ff0b7816 */ /* 0x000fe2000000000b */
[----:B0-----:R-:W-:-:S02]  /*21820*/  @!P1 IMAD.MOV.U32 R12, RZ, RZ, R3 ;  /* 0x000000ffff0c9224 */ /* 0x001fc400078e0003 */
[----:B------:R-:W-:Y:S01]  /*21830*/  @!P1 IMAD.MOV.U32 R13, RZ, RZ, R5 ;  /* 0x000000ffff0d9224 */ /* 0x000fe200078e0005 */
[----:B------:R-:W-:-:S04]  /*21840*/  PRMT R20, RZ, 0x7610, R20 ;  /* 0x00007610ff147816 */ /* 0x000fc80000000014 */
[----:B------:R0:W3:Y:S04]  /*21850*/  @!P1 LDG.E.U16 R11, desc[UR10][R12.64] ;  /* 0x0000000a0c0b9981 */ /* 0x0000e8000c1e1500 */
[----:B------:R-:W-:Y:S01]  /*21860*/  STL [R1+0x2420], R10 ;  /* 0x0024200a01007387 */ /* 0x000fe20000100800 */
[----:B0-----:R-:W-:Y:S01]  /*21870*/  PRMT R12, RZ, 0x7610, R12 ;  /* 0x00007610ff0c7816 */ /* 0x001fe2000000000c */
[----:B--2---:R-:W-:Y:S02]  /*21880*/  @!P1 IMAD.MOV.U32 R15, RZ, RZ, R6 ;  /* 0x000000ffff0f9224 */ /* 0x004fe400078e0006 */
[----:B------:R-:W-:-:S05]  /*21890*/  @!P1 IMAD.MOV.U32 R14, RZ, RZ, R4 ;  /* 0x000000ffff0e9224 */ /* 0x000fca00078e0004 */
[----:B------:R3:W2:Y:S04]  /*218a0*/  @!P1 LDG.E.U16 R20, desc[UR10][R14.64] ;  /* 0x0000000a0e149981 */ /* 0x0006a8000c1e1500 */
[----:B----4-:R-:W-:Y:S04]  /*218b0*/  STL [R1+0x2424], R26 ;  /* 0x0024241a01007387 */ /* 0x010fe80000100800 */
[----:B------:R-:W4:Y:S04]  /*218c0*/  LDL R5, [R1+0x1960] ;  /* 0x0019600001057983 */ /* 0x000f280000100800 */
[----:B------:R-:W4:Y:S01]  /*218d0*/  LDL R3, [R1+0x196c] ;  /* 0x00196c0001037983 */ /* 0x000f220000100800 */
[----:B---3--:R-:W-:-:S02]  /*218e0*/  @!P1 IMAD.MOV.U32 R15, RZ, RZ, R2 ;  /* 0x000000ffff0f9224 */ /* 0x008fc400078e0002 */
[----:B------:R-:W-:-:S05]  /*218f0*/  @!P1 IMAD.MOV.U32 R14, RZ, RZ, R0 ;  /* 0x000000ffff0e9224 */ /* 0x000fca00078e0000 */
[----:B------:R4:W3:Y:S04]  /*21900*/  @!P1 LDG.E.U16 R12, desc[UR10][R14.64] ;  /* 0x0000000a0e0c9981 */ /* 0x0008e8000c1e1500 */
[----:B------:R0:W-:Y:S04]  /*21910*/  STL [R1+0x2428], R11 ;  /* 0x0024280b01007387 */ /* 0x0001e80000100800 */
[----:B------:R-:W3:Y:S04]  /*21920*/  LDL R4, [R1+0x18fc] ;  /* 0x0018fc0001047983 */ /* 0x000ee80000100800 */
[----:B0-----:R-:W3:Y:S01]  /*21930*/  LDL R11, [R1+0x18f0] ;  /* 0x0018f000010b7983 */ /* 0x001ee20000100800 */
[----:B------:R-:W-:-:S03]  /*21940*/  PRMT R13, RZ, 0x7610, R13 ;  /* 0x00007610ff0d7816 */ /* 0x000fc6000000000d */
[----:B--2---:R-:W-:Y:S04]  /*21950*/  STL [R1+0x242c], R20 ;  /* 0x00242c1401007387 */ /* 0x004fe80000100800 */
[----:B------:R-:W2:Y:S04]  /*21960*/  LDL R10, [R1+0x1970] ;  /* 0x00197000010a7983 */ /* 0x000ea80000100800 */
[----:B------:R-:W2:Y:S01]  /*21970*/  LDL R7, [R1+0x197c] ;  /* 0x00197c0001077983 */ /* 0x000ea20000100800 */
[----:B----4-:R-:W-:Y:S02]  /*21980*/  @!P1 IMAD.MOV.U32 R14, RZ, RZ, R3 ;  /* 0x000000ffff0e9224 */ /* 0x010fe400078e0003 */
[----:B------:R-:W-:Y:S01]  /*21990*/  @!P1 IMAD.MOV.U32 R15, RZ, RZ, R5 ;  /* 0x000000ffff0f9224 */ /* 0x000fe200078e0005 */
[----:B------:R-:W4:Y:S04]  /*219a0*/  LDL R2, [R1+0x1900] ;  /* 0x0019000001027983 */ /* 0x000f280000100800 */
[----:B------:R-:W4:Y:S04]  /*219b0*/  LDL R0, [R1+0x190c] ;  /* 0x00190c0001007983 */ /* 0x000f280000100800 */
[----:B------:R0:W4:Y:S04]  /*219c0*/  @!P1 LDG.E.U16 R13, desc[UR10][R14.64] ;  /* 0x0000000a0e0d9981 */ /* 0x000128000c1e1500 */
[----:B---3--:R-:W-:Y:S04]  /*219d0*/  STL [R1+0x2430], R12 ;  /* 0x0024300c01007387 */ /* 0x008fe80000100800 */
[----:B------:R-:W3:Y:S04]  /*219e0*/  LDL R6, [R1+0x1980] ;  /* 0x0019800001067983 */ /* 0x000ee80000100800 */
[----:B------:R-:W3:Y:S01]  /*219f0*/  LDL R5, [R1+0x198c] ;  /* 0x00198c0001057983 */ /* 0x000ee20000100800 */
[----:B------:R-:W-:Y:S01]  /*21a00*/  PRMT R17, RZ, 0x7610, R17 ;  /* 0x00007610ff117816 */ /* 0x000fe20000000011 */
[----:B0-----:R-:W-:Y:S01]  /*21a10*/  @!P1 IMAD.MOV.U32 R14, RZ, RZ, R4 ;  /* 0x000000ffff0e9224 */ /* 0x001fe200078e0004 */
[----:B------:R-:W-:Y:S01]  /*21a20*/  PRMT R19, RZ, 0x7610, R19 ;  /* 0x00007610ff137816 */ /* 0x000fe20000000013 */
[----:B------:R-:W3:Y:S01]  /*21a30*/  LDL R3, [R1+0x191c] ;  /* 0x00191c0001037983 */ /* 0x000ee20000100800 */
[----:B------:R-:W-:-:S05]  /*21a40*/  @!P1 IMAD.MOV.U32 R15, RZ, RZ, R11 ;  /* 0x000000ffff0f9224 */ /* 0x000fca00078e000b */
[----:B------:R2:W3:Y:S01]  /*21a50*/  @!P1 LDG.E.U16 R17, desc[UR10][R14.64] ;  /* 0x0000000a0e119981 */ /* 0x0004e2000c1e1500 */
[----:B------:R-:W-:Y:S02]  /*21a60*/  PRMT R21, RZ, 0x7610, R21 ;  /* 0x00007610ff157816 */ /* 0x000fe40000000015 */
[----:B------:R-:W-:Y:S01]  /*21a70*/  PRMT R22, RZ, 0x7610, R22 ;  /* 0x00007610ff167816 */ /* 0x000fe20000000016 */
[----:B--2---:R-:W-:Y:S02]  /*21a80*/  @!P1 IMAD.MOV.U32 R15, RZ, RZ, R10 ;  /* 0x000000ffff0f9224 */ /* 0x004fe400078e000a */
[----:B------:R-:W-:-:S05]  /*21a90*/  @!P1 IMAD.MOV.U32 R14, RZ, RZ, R7 ;  /* 0x000000ffff0e9224 */ /* 0x000fca00078e0007 */
[----:B------:R0:W2:Y:S04]  /*21aa0*/  @!P1 LDG.E.U16 R19, desc[UR10][R14.64] ;  /* 0x0000000a0e139981 */ /* 0x0000a8000c1e1500 */
[----:B----4-:R1:W-:Y:S04]  /*21ab0*/  STL [R1+0x2434], R13 ;  /* 0x0024340d01007387 */ /* 0x0103e80000100800 */
[----:B------:R-:W4:Y:S01]  /*21ac0*/  LDL R4, [R1+0x1910] ;  /* 0x0019100001047983 */ /* 0x000f220000100800 */
[----:B0-----:R-:W-:Y:S02]  /*21ad0*/  @!P1 IMAD.MOV.U32 R14, RZ, RZ, R0 ;  /* 0x000000ffff0e9224 */ /* 0x001fe400078e0000 */
[----:B------:R-:W-:-:S05]  /*21ae0*/  @!P1 IMAD.MOV.U32 R15, RZ, RZ, R2 ;  /* 0x000000ffff0f9224 */ /* 0x000fca00078e0002 */
[----:B------:R3:W4:Y:S02]  /*21af0*/  @!P1 LDG.E.U16 R21, desc[UR10][R14.64] ;  /* 0x0000000a0e159981 */ /* 0x000724000c1e1500 */
[----:B---3--:R-:W-:Y:S02]  /*21b00*/  @!P1 IMAD.MOV.U32 R14, RZ, RZ, R5 ;  /* 0x000000ffff0e9224 */ /* 0x008fe400078e0005 */
[----:B------:R-:W-:-:S05]  /*21b10*/  @!P1 IMAD.MOV.U32 R15, RZ, RZ, R6 ;  /* 0x000000ffff0f9224 */ /* 0x000fca00078e0006 */
[----:B------:R0:W3:Y:S04]  /*21b20*/  @!P1 LDG.E.U16 R22, desc[UR10][R14.64] ;  /* 0x0000000a0e169981 */ /* 0x0000e8000c1e1500 */
[----:B------:R1:W-:Y:S01]  /*21b30*/  STL [R1+0x2438], R17 ;  /* 0x0024381101007387 */ /* 0x0003e20000100800 */
[----:B------:R-:W-:Y:S01]  /*21b40*/  PRMT R23, RZ, 0x7610, R23 ;  /* 0x00007610ff177816 */ /* 0x000fe20000000017 */
[----:B0-----:R-:W-:Y:S02]  /*21b50*/  @!P1 IMAD.MOV.U32 R14, RZ, RZ, R3 ;  /* 0x000000ffff0e9224 */ /* 0x001fe400078e0003 */
[----:B--2---:R-:W-:Y:S04]  /*21b60*/  STL [R1+0x243c], R19 ;  /* 0x00243c1301007387 */ /* 0x004fe80000100800 */
[----:B------:R-:W2:Y:S04]  /*21b70*/  LDL R2, [R1+0x1990] ;  /* 0x0019900001027983 */ /* 0x000ea80000100800 */
[----:B------:R-:W2:Y:S01]  /*21b80*/  LDL R0, [R1+0x1998] ;  /* 0x0019980001007983 */ /* 0x000ea20000100800 */
[----:B----4-:R-:W-:-:S05]  /*21b90*/  @!P1 IMAD.MOV.U32 R15, RZ, RZ, R4 ;  /* 0x000000ffff0f9224 */ /* 0x010fca00078e0004 */
[----:B------:R2:W4:Y:S04]  /*21ba0*/  @!P1 LDG.E.U16 R23, desc[UR10][R14.64] ;  /* 0x0000000a0e179981 */ /* 0x000528000c1e1500 */
[----:B------:R-:W-:Y:S04]  /*21bb0*/  STL [R1+0x2440], R21 ;  /* 0x0024401501007387 */ /* 0x000fe80000100800 */
[----:B---3--:R-:W-:Y:S04]  /*21bc0*/  STL [R1+0x2444], R22 ;  /* 0x0024441601007387 */ /* 0x008fe80000100800 */
        /* <DEDUP_REMOVED lines=12> */
[----:B------:R-:W-:Y:S01]  /*21c90*/  PRMT R24, RZ, 0x7610, R24 ;  /* 0x00007610ff187816 */ /* 0x000fe20000000018 */
[----:B--2---:R-:W-:-:S02]  /*21ca0*/  @!P1 IMAD.MOV.U32 R15, RZ, RZ, R2 ;  /* 0x000000ffff0f9224 */ /* 0x004fc400078e0002 */
[----:B------:R-:W-:-:S05]  /*21cb0*/  @!P1 IMAD.MOV.U32 R14, RZ, RZ, R0 ;  /* 0x000000ffff0e9224 */ /* 0x000fca00078e0000 */
[----:B------:R0:W2:Y:S02]  /*21cc0*/  @!P1 LDG.E.U16 R24, desc[UR10][R14.64] ;  /* 0x0000000a0e189981 */ /* 0x0000a4000c1e1500 */
[----:B0-----:R-:W0:Y:S02]  /*21cd0*/  S2R R15, SR_TID.X ;  /* 0x00000000000f7919 */ /* 0x001e240000002100 */
[----:B----4-:R-:W-:Y:S04]  /*21ce0*/  STL [R1+0x2448], R23 ;  /* 0x0024481701007387 */ /* 0x010fe80000100800 */
[----:B------:R-:W4:Y:S04]  /*21cf0*/  LDL.LU R27, [R1+0x57c] ;  /* 0x00057c00011b7983 */ /* 0x000f280000300800 */
[----:B------:R-:W2:Y:S04]  /*21d00*/  LDL.LU R0, [R1+0x574] ;  /* 0x0005740001007983 */ /* 0x000ea80000300800 */
[----:B------:R-:W2:Y:S04]  /*21d10*/  LDL.LU R2, [R1+0x56c] ;  /* 0x00056c0001027983 */ /* 0x000ea80000300800 */
[----:B------:R-:W4:Y:S04]  /*21d20*/  LDL.LU R7, [R1+0x504] ;  /* 0x0005040001077983 */ /* 0x000f280000300800 */
[----:B------:R-:W2:Y:S01]  /*21d30*/  LDL.LU R6, [R1+0x4fc] ;  /* 0x0004fc0001067983 */ /* 0x000ea20000300800 */
[C---:B0-----:R-:W-:Y:S01]  /*21d40*/  IMAD.SHL.U32 R17, R15.reuse, 0x2, RZ ;  /* 0x000000020f117824 */ /* 0x041fe200078e00ff */
[----:B------:R-:W-:-:S04]  /*21d50*/  LOP3.LUT R28, R15, 0x7, RZ, 0xc0, !PT ;  /* 0x000000070f1c7812 */ /* 0x000fc800078ec0ff */
[----:B------:R-:W-:Y:S01]  /*21d60*/  LOP3.LUT R14, R17, 0x10, RZ, 0xc0, !PT ;  /* 0x00000010110e7812 */ /* 0x000fe200078ec0ff */
[----:B------:R-:W-:-:S03]  /*21d70*/  IMAD R18, R28, 0x210, RZ ;  /* 0x000002101c127824 */ /* 0x000fc600078e02ff */
[----:B------:R-:W-:-:S04]  /*21d80*/  LOP3.LUT R14, R14, 0x20, R15, 0xf8, !PT ;  /* 0x000000200e0e7812 */ /* 0x000fc800078ef80f */
[----:B------:R-:W-:Y:S02]  /*21d90*/  LOP3.LUT R14, R18, R14, RZ, 0x3c, !PT ;  /* 0x0000000e120e7212 */ /* 0x000fe400078e3cff */
[----:B------:R-:W2:Y:S04]  /*21da0*/  LDL.LU R18, [R1+0x4f4] ;  /* 0x0004f40001127983 */ /* 0x000ea80000300800 */
[----:B---3--:R0:W-:Y:S04]  /*21db0*/  STS.U16 [R8+UR4+0x6c80], R25 ;  /* 0x006c801908007988 */ /* 0x0081e80008000404 */
[----:B------:R1:W-:Y:S04]  /*21dc0*/  STS.U16 [R8+UR4+0x6d00], R3 ;  /* 0x006d000308007988 */ /* 0x0003e80008000404 */
[----:B------:R3:W-:Y:S04]  /*21dd0*/  STS.U16 [R8+UR4+0x6d80], R4 ;  /* 0x006d800408007988 */ /* 0x0007e80008000404 */
[----:B------:R3:W-:Y:S04]  /*21de0*/  STS.U16 [R8+UR4+0x7c00], R5 ;  /* 0x007c000508007988 */ /* 0x0007e80008000404 */
[----:B0-----:R-:W2:Y:S04]  /*21df0*/  LDL.LU R25, [R1+0x4ec] ;  /* 0x0004ec0001197983 */ /* 0x001ea80000300800 */
[----:B-1----:R-:W2:Y:S04]  /*21e00*/  LDL.LU R3, [R1+0x484] ;  /* 0x0004840001037983 */ /* 0x002ea80000300800 */
[----:B---3--:R-:W3:Y:S04]  /*21e10*/  LDL.LU R4, [R1+0x47c] ;  /* 0x00047c0001047983 */ /* 0x008ee80000300800 */
[----:B------:R-:W3:Y:S01]  /*21e20*/  LDL.LU R5, [R1+0x474] ;  /* 0x0004740001057983 */ /* 0x000ee20000300800 */
[----:B------:R-:W-:-:S02]  /*21e30*/  IMAD R28, R28, 0x110, RZ ;  /* 0x000001101c1c7824 */ /* 0x000fc400078e02ff */
[----:B------:R-:W-:-:S03]  /*21e40*/  IMAD.SHL.U32 R15, R15, 0x100, RZ ;  /* 0x000001000f0f7824 */ /* 0x000fc600078e00ff */
[----:B------:R-:W-:Y:S02]  /*21e50*/  LOP3.LUT R17, R28, 0x30, R17, 0x78, !PT ;  /* 0x000000301c117812 */ /* 0x000fe400078e7811 */
[----:B------:R-:W-:Y:S02]  /*21e60*/  LOP3.LUT R28, R14, 0x1000, R15, 0xf8, !PT ;  /* 0x000010000e1c7812 */ /* 0x000fe400078ef80f */
        /* <DEDUP_REMOVED lines=9> */
[----:B----4-:R0:W-:Y:S04]  /*21f00*/  STS.U16 [R8+UR4+0x8c00], R7 ;  /* 0x008c000708007988 */ /* 0x0101e80008000404 */
[----:B--2---:R1:W-:Y:S04]  /*21f10*/  STS.U16 [R8+UR4+0x8c80], R6 ;  /* 0x008c800608007988 */ /* 0x0043e80008000404 */
[----:B0-----:R-:W2:Y:S04]  /*21f20*/  LDL.LU R7, [R1+0x404] ;  /* 0x0004040001077983 */ /* 0x001ea80000300800 */
[----:B------:R-:W4:Y:S04]  /*21f30*/  LDL.LU R15, [R1+0x3fc] ;  /* 0x0003fc00010f7983 */ /* 0x000f280000300800 */
[----:B------:R-:W4:Y:S04]  /*21f40*/  LDL.LU R23, [R1+0x3f4] ;  /* 0x0003f40001177983 */ /* 0x000f280000300800 */
[----:B------:R-:W4:Y:S04]  /*21f50*/  LDL.LU R22, [R1+0x3ec] ;  /* 0x0003ec0001167983 */ /* 0x000f280000300800 */
[----:B------:R-:W4:Y:S04]  /*21f60*/  LDL.LU R21, [R1+0x384] ;  /* 0x0003840001157983 */ /* 0x000f280000300800 */
[----:B-1----:R-:W4:Y:S04]  /*21f70*/  LDL.LU R6, [R1+0x37c] ;  /* 0x00037c0001067983 */ /* 0x002f280000300800 */
        /* <DEDUP_REMOVED lines=13> */
[----:B0-----:R-:W4:Y:S04]  /*22050*/  LDL.LU R27, [R1+0xe4] ;  /* 0x0000e400011b7983 */ /* 0x001f280000300800 */
[----:B-1----:R-:W4:Y:S04]  /*22060*/  LDL.LU R0, [R1+0xdc] ;  /* 0x0000dc0001007983 */ /* 0x002f280000300800 */
[----:B---3--:R-:W3:Y:S04]  /*22070*/  LDL.LU R2, [R1+0xd4] ;  /* 0x0000d40001027983 */ /* 0x008ee80000300800 */
[----:B------:R0:W-:Y:S04]  /*22080*/  STS.U16 [R8+UR4+0x8d00], R18 ;  /* 0x008d001208007988 */ /* 0x0001e80008000404 */
[----:B0-----:R-:W3:Y:S04]  /*22090*/  LDL.LU R18, [R1+0xb8] ;  /* 0x0000b80001127983 */ /* 0x001ee80000300800 */
        /* <DEDUP_REMOVED lines=9> */
[----:B--2---:R0:W-:Y:S04]  /*22130*/  STS.U16 [R8+UR4+0xac00], R7 ;  /* 0x00ac000708007988 */ /* 0x0041e80008000404 */
[----:B----4-:R1:W-:Y:S04]  /*22140*/  STS.U16 [R8+UR4+0xbc80], R6 ;  /* 0x00bc800608007988 */ /* 0x0103e80008000404 */
[----:B0-----:R-:W2:Y:S04]  /*22150*/  LDL.LU R7, [R1+0x8b4] ;  /* 0x0008b40001077983 */ /* 0x001ea80000300800 */
[----:B-1----:R-:W4:Y:S04]  /*22160*/  LDL.LU R6, [R1+0x8b0] ;  /* 0x0008b00001067983 */ /* 0x002f280000300800 */
[----:B------:R0:W-:Y:S04]  /*22170*/  STS.U16 [R8+UR4+0xec80], R0 ;  /* 0x00ec800008007988 */ /* 0x0001e80008000404 */
[----:B---3--:R1:W-:Y:S04]  /*22180*/  STS.U16 [R8+UR4+0xed00], R2 ;  /* 0x00ed000208007988 */ /* 0x0083e80008000404 */
[----:B0-----:R-:W3:Y:S04]  /*22190*/  LDL.LU R0, [R1+0x8ac] ;  /* 0x0008ac0001007983 */ /* 0x001ee80000300800 */
[----:B-1----:R-:W3:Y:S04]  /*221a0*/  LDL.LU R2, [R1+0x8a8] ;  /* 0x0008a80001027983 */ /* 0x002ee80000300800 */
[----:B------:R0:W-:Y:S04]  /*221b0*/  STS.U16 [R8+UR4+0xed80], R18 ;  /* 0x00ed801208007988 */ /* 0x0001e80008000404 */
[----:B0-----:R-:W3:Y:S04]  /*221c0*/  LDL.LU R18, [R1+0x884] ;  /* 0x0008840001127983 */ /* 0x001ee80000300800 */
        /* <DEDUP_REMOVED lines=18> */
[----:B------:R0:W-:Y:S04]  /*222f0*/  STS.U16 [R8+UR4+0xfd80], R5 ;  /* 0x00fd800508007988 */ /* 0x0001e80008000404 */
[----:B0-----:R-:W3:Y:S04]  /*22300*/  LDL.LU R8, [R1+0x87c] ;  /* 0x00087c0001087983 */ /* 0x001ee80000300800 */
[----:B------:R-:W3:Y:S01]  /*22310*/  LDL.LU R3, [R1+0x874] ;  /* 0x0008740001037983 */ /* 0x000ee20000300800 */
[----:B------:R-:W0:Y:S03]  /*22320*/  S2R R9, SR_TID.X ;  /* 0x0000000000097919 */ /* 0x000e260000002100 */
        /* <DEDUP_REMOVED lines=18> */
[----:B0-----:R-:W-:-:S05]  /*22450*/  LOP3.LUT R9, R9, 0x3f, RZ, 0xc0, !PT ;  /* 0x0000003f09097812 */ /* 0x001fca00078ec0ff */
[----:B------:R-:W-:-:S05]  /*22460*/  IMAD.SHL.U32 R9, R9, 0x2, RZ ;  /* 0x0000000209097824 */ /* 0x000fca00078e00ff */
[----:B------:R-:W-:-:S05]  /*22470*/  LOP3.LUT R9, R9, 0x70, RZ, 0x3c, !PT ;  /* 0x0000007009097812 */ /* 0x000fca00078e3cff */
[----:B--2---:R0:W-:Y:S04]  /*22480*/  STS.U16 [R9+UR4+0xe00], R7 ;  /* 0x000e000709007988 */ /* 0x0041e80008000404 */
[----:B----4-:R1:W-:Y:S04]  /*22490*/  STS.U16 [R9+UR4+0xe80], R6 ;  /* 0x000e800609007988 */ /* 0x0103e80008000404 */
[----:B0-----:R-:W2:Y:S04]  /*224a0*/  LDL.LU R7, [R1+0x5dc] ;  /* 0x0005dc0001077983 */ /* 0x001ea80000300800 */
[----:B-1----:R-:W4:Y:S04]  /*224b0*/  LDL.LU R6, [R1+0x5d4] ;  /* 0x0005d40001067983 */ /* 0x002f280000300800 */
[----:B------:R-:W4:Y:S04]  /*224c0*/  LDL.LU R25, [R1+0x5cc] ;  /* 0x0005cc0001197983 */ /* 0x000f280000300800 */
[----:B---3--:R0:W-:Y:S04]  /*224d0*/  STS.U16 [R9+UR4+0xf00], R0 ;  /* 0x000f000009007988 */ /* 0x0081e80008000404 */
[----:B------:R1:W-:Y:S04]  /*224e0*/  STS.U16 [R9+UR4+0xf80], R2 ;  /* 0x000f800209007988 */ /* 0x0003e80008000404 */
[----:B0-----:R-:W3:Y:S04]  /*224f0*/  LDL.LU R0, [R1+0x564] ;  /* 0x0005640001007983 */ /* 0x001ee80000300800 */
[----:B-1----:R-:W3:Y:S04]  /*22500*/  LDL.LU R2, [R1+0x55c] ;  /* 0x00055c0001027983 */ /* 0x002ee80000300800 */
[----:B------:R0:W-:Y:S04]  /*22510*/  STS.U16 [R9+UR4+0x1e00], R18 ;  /* 0x001e001209007988 */ /* 0x0001e80008000404 */
[----:B0-----:R-:W3:Y:S04]  /*22520*/  LDL.LU R18, [R1+0x554] ;  /* 0x0005540001127983 */ /* 0x001ee80000300800 */
[----:B------:R0:W-:Y:S04]  /*22530*/  STS.U16 [R9+UR4+0x1f00], R3 ;  /* 0x001f000309007988 */ /* 0x0001e80008000404 */
[----:B0-----:R-:W3:Y:S04]  /*22540*/  LDL.LU R3, [R1+0x54c] ;  /* 0x00054c0001037983 */ /* 0x001ee80000300800 */
[----:B------:R0:W-:Y:S04]  /*22550*/  STS.U16 [R9+UR4+0x2f80], R4 ;  /* 0x002f800409007988 */ /* 0x0001e80008000404 */
[----:B------:R-:W-:Y:S04]  /*22560*/  STS.U16 [R9+UR4+0x2e80], R23 ;  /* 0x002e801709007988 */ /* 0x000fe80008000404 */
[----:B------:R-:W-:Y:S04]  /*22570*/  STS.U16 [R9+UR4+0x2f00], R22 ;  /* 0x002f001609007988 */ /* 0x000fe80008000404 */
[----:B------:R1:W-:Y:S04]  /*22580*/  STS.U16 [R9+UR4+0x6e00], R5 ;  /* 0x006e000509007988 */ /* 0x0003e80008000404 */
[----:B0-----:R-:W3:Y:S04]  /*22590*/  LDL.LU R4, [R1+0x4e4] ;  /* 0x0004e40001047983 */ /* 0x001ee80000300800 */
[----:B------:R-:W-:Y:S04]  /*225a0*/  STS.U16 [R9+UR4+0x3e00], R21 ;  /* 0x003e001509007988 */ /* 0x000fe80008000404 */
[----:B------:R-:W-:Y:S04]  /*225b0*/  STS.U16 [R9+UR4+0x3e80], R19 ;  /* 0x003e801309007988 */ /* 0x000fe80008000404 */
        /* <DEDUP_REMOVED lines=19> */
[----:B------:R-:W-:Y:S04]  /*226f0*/  STS.U16 [R9+UR4+0x6f80], R25 ;  /* 0x006f801909007988 */ /* 0x000fe80008000404 */
[----:B---3--:R-:W-:Y:S04]  /*22700*/  STS.U16 [R9+UR4+0x7e00], R0 ;  /* 0x007e000009007988 */ /* 0x008fe80008000404 */
[----:B------:R0:W-:Y:S04]  /*22710*/  STS.U16 [R9+UR4+0x7f00], R18 ;  /* 0x007f001209007988 */ /* 0x0001e80008000404 */
        /* <DEDUP_REMOVED lines=19> */
[----:B0-----:R-:W3:Y:S04]  /*22850*/  LDL.LU R2, [R1+0x170] ;  /* 0x0001700001027983 */ /* 0x001ee80000300800 */
[----:B-1----:R-:W3:Y:S04]  /*22860*/  LDL.LU R3, [R1+0x164] ;  /* 0x0001640001037983 */ /* 0x002ee80000300800 */
[----:B------:R-:W3:Y:S04]  /*22870*/  LDL.LU R8, [R1+0xb0] ;  /* 0x0000b00001087983 */ /* 0x000ee80000300800 */
[----:B------:R-:W3:Y:S04]  /*22880*/  LDL.LU R15, [R1+0xa8] ;  /* 0x0000a800010f7983 */ /* 0x000ee80000300800 */
[----:B------:R0:W-:Y:S04]  /*22890*/  STS.U16 [R9+UR4+0x8e00], R4 ;  /* 0x008e000409007988 */ /* 0x0001e80008000404 */
[----:B------:R1:W-:Y:S04]  /*228a0*/  STS.U16 [R9+UR4+0x8e80], R5 ;  /* 0x008e800509007988 */ /* 0x0003e80008000404 */
[----:B0-----:R-:W3:Y:S04]  /*228b0*/  LDL.LU R4, [R1+0xa0] ;  /* 0x0000a00001047983 */ /* 0x001ee80000300800 */
[----:B-1----:R-:W3:Y:S04]  /*228c0*/  LDL.LU R5, [R1+0x98] ;  /* 0x0000980001057983 */ /* 0x002ee80000300800 */
[----:B--2---:R0:W-:Y:S04]  /*228d0*/  STS.U16 [R9+UR4+0x8f00], R7 ;  /* 0x008f000709007988 */ /* 0x0041e80008000404 */
[----:B----4-:R1:W-:Y:S04]  /*228e0*/  STS.U16 [R9+UR4+0x8f80], R6 ;  /* 0x008f800609007988 */ /* 0x0103e80008000404 */
[----:B------:R2:W-:Y:S04]  /*228f0*/  STS.U16 [R9+UR4+0x9e00], R23 ;  /* 0x009e001709007988 */ /* 0x0005e80008000404 */
[----:B0-----:R-:W4:Y:S04]  /*22900*/  LDL.LU R7, [R1+0x40] ;  /* 0x0000400001077983 */ /* 0x001f280000300800 */
[----:B-1----:R-:W4:Y:S04]  /*22910*/  LDL.LU R6, [R1+0x3c] ;  /* 0x00003c0001067983 */ /* 0x002f280000300800 */
[----:B--2---:R-:W2:Y:S04]  /*22920*/  LDL.LU R23, [R1+0x2448] ;  /* 0x0024480001177983 */ /* 0x004ea80000300800 */
[----:B---3--:R0:W-:Y:S04]  /*22930*/  STS.U16 [R9+UR4+0x9e80], R18 ;  /* 0x009e801209007988 */ /* 0x0081e80008000404 */
[----:B------:R1:W-:Y:S04]  /*22940*/  STS.U16 [R9+UR4+0x9f00], R22 ;  /* 0x009f001609007988 */ /* 0x0003e80008000404 */
[----:B------:R3:W-:Y:S04]  /*22950*/  STS.U16 [R9+UR4+0x9f80], R21 ;  /* 0x009f801509007988 */ /* 0x0007e80008000404 */
[----:B------:R3:W-:Y:S04]  /*22960*/  STS.U16 [R9+UR4+0xae00], R19 ;  /* 0x00ae001309007988 */ /* 0x0007e80008000404 */
[----:B------:R3:W-:Y:S04]  /*22970*/  STS.U16 [R9+UR4+0xae80], R17 ;  /* 0x00ae801109007988 */ /* 0x0007e80008000404 */
[----:B------:R3:W-:Y:S04]  /*22980*/  STS.U16 [R9+UR4+0xaf00], R14 ;  /* 0x00af000e09007988 */ /* 0x0007e80008000404 */
[----:B0-----:R-:W2:Y:S04]  /*22990*/  LDL.LU R18, [R1+0x1c] ;  /* 0x00001c0001127983 */ /* 0x001ea80000300800 */
[----:B-1----:R-:W2:Y:S04]  /*229a0*/  LDL.LU R22, [R1+0x2444] ;  /* 0x0024440001167983 */ /* 0x002ea80000300800 */
[----:B---3--:R-:W3:Y:S04]  /*229b0*/  LDL.LU R21, [R1+0x2440] ;  /* 0x0024400001157983 */ /* 0x008ee80000300800 */
        /* <DEDUP_REMOVED lines=29> */
[----:B0-----:R-:W3:Y:S04]  /*22b90*/  LDL.LU R3, [R1+0x2404] ;  /* 0x0024040001037983 */ /* 0x001ee80000300800 */
[----:B-1----:R-:W2:Y:S04]  /*22ba0*/  LDL.LU R8, [R1+0x34] ;  /* 0x0000340001087983 */ /* 0x002ea80000300800 */
[----:B------:R0:W-:Y:S04]  /*22bb0*/  STS.U16 [R9+UR4+0xee80], R15 ;  /* 0x00ee800f09007988 */ /* 0x0001e80008000404 */
[----:B0-----:R-:W3:Y:S04]  /*22bc0*/  LDL.LU R15, [R1+0x2c] ;  /* 0x00002c00010f7983 */ /* 0x001ee80000300800 */
[----:B------:R0:W-:Y:S04]  /*22bd0*/  STS.U16 [R9+UR4+0xef00], R4 ;  /* 0x00ef000409007988 */ /* 0x0001e80008000404 */
[----:B------:R1:W-:Y:S04]  /*22be0*/  STS.U16 [R9+UR4+0xef80], R5 ;  /* 0x00ef800509007988 */ /* 0x0003e80008000404 */
[----:B0-----:R-:W3:Y:S04]  /*22bf0*/  LDL.LU R4, [R1+0x2400] ;  /* 0x0024000001047983 */ /* 0x001ee80000300800 */
[----:B-1----:R-:W3:Y:S04]  /*22c00*/  LDL.LU R5, [R1+0x23fc] ;  /* 0x0023fc0001057983 */ /* 0x002ee80000300800 */
[----:B----4-:R0:W-:Y:S04]  /*22c10*/  STS.U16 [R9+UR4+0xfe00], R7 ;  /* 0x00fe000709007988 */ /* 0x0101e80008000404 */
[----:B------:R1:W-:Y:S04]  /*22c20*/  STS.U16 [R9+UR4+0xfe80], R6 ;  /* 0x00fe800609007988 */ /* 0x0003e80008000404 */
[----:B0-----:R-:W4:Y:S04]  /*22c30*/  LDL.LU R7, [R1+0x23f8] ;  /* 0x0023f80001077983 */ /* 0x001f280000300800 */
[----:B-1----:R-:W4:Y:S04]  /*22c40*/  LDL.LU R6, [R1+0x23f4] ;  /* 0x0023f40001067983 */ /* 0x002f280000300800 */
[----:B--2---:R0:W-:Y:S02]  /*22c50*/  STS.U16 [R9+UR4+0xff00], R8 ;  /* 0x00ff000809007988 */ /* 0x0041e40008000404 */
[----:B0-----:R-:W0:Y:S02]  /*22c60*/  S2R R8, SR_TID.X ;  /* 0x0000000000087919 */ /* 0x001e240000002100 */
[----:B---3--:R-:W-:Y:S01]  /*22c70*/  STS.U16 [R9+UR4+0xff80], R15 ;  /* 0x00ff800f09007988 */ /* 0x008fe20008000404 */
[----:B0-----:R-:W-:-:S05]  /*22c80*/  LOP3.LUT R8, R8, 0x3f, RZ, 0xc0, !PT ;  /* 0x0000003f08087812 */ /* 0x001fca00078ec0ff */
[----:B------:R-:W-:-:S05]  /*22c90*/  IMAD.SHL.U32 R8, R8, 0x2, RZ ;  /* 0x0000000208087824 */ /* 0x000fca00078e00ff */
[----:B------:R0:W-:Y:S04]  /*22ca0*/  STS.U16 [R8+UR4+0x10000], R18 ;  /* 0x0100001208007988 */ /* 0x0001e80008000404 */
[----:B0-----:R-:W2:Y:S01]  /*22cb0*/  LDL.LU R18, [R1+0x23f0] ;  /* 0x0023f00001127983 */ /* 0x001ea20000300800 */
[----:B------:R-:W-:-:S03]  /*22cc0*/  LOP3.LUT R15, R8, 0x10, RZ, 0x3c, !PT ;  /* 0x00000010080f7812 */ /* 0x000fc600078e3cff */
[----:B------:R-:W-:Y:S04]  /*22cd0*/  STS.U16 [R8+UR4+0x10080], R25 ;  /* 0x0100801908007988 */ /* 0x000fe80008000404 */
[----:B------:R-:W-:Y:S04]  /*22ce0*/  STS.U16 [R8+UR4+0x10880], R16 ;  /* 0x0108801008007988 */ /* 0x000fe80008000404 */
[----:B--2---:R0:W-:Y:S04]  /*22cf0*/  STS.U16 [R8+UR4+0x10800], R18 ;  /* 0x0108001208007988 */ /* 0x0041e80008000404 */
[----:B------:R1:W-:Y:S04]  /*22d00*/  STS.U16 [R15+UR4+0x10180], R27 ;  /* 0x0101801b0f007988 */ /* 0x0003e80008000404 */
[----:B------:R2:W-:Y:S04]  /*22d10*/  STS.U16 [R15+UR4+0x10980], R10 ;  /* 0x0109800a0f007988 */ /* 0x0005e80008000404 */
[----:B------:R-:W-:Y:S04]  /*22d20*/  STS.U16 [R15+UR4+0x10100], R14 ;  /* 0x0101000e0f007988 */ /* 0x000fe80008000404 */
[----:B----4-:R3:W-:Y:S04]  /*22d30*/  STS.U16 [R15+UR4+0x10900], R6 ;  /* 0x010900060f007988 */ /* 0x0107e80008000404 */
[----:B0-----:R-:W4:Y:S04]  /*22d40*/  LDL.LU R18, [R1] ;  /* 0x0000000001127983 */ /* 0x001f280000300800 */
[----:B------:R-:W4:Y:S04]  /*22d50*/  LDL.LU R25, [R1+0x23ec] ;  /* 0x0023ec0001197983 */ /* 0x000f280000300800 */
[----:B------:R-:W4:Y:S04]  /*22d60*/  LDL.LU R16, [R1+0xc] ;  /* 0x00000c0001107983 */ /* 0x000f280000300800 */
[----:B-1----:R-:W4:Y:S04]  /*22d70*/  LDL.LU R27, [R1+0x23e8] ;  /* 0x0023e800011b7983 */ /* 0x002f280000300800 */
[----:B--2---:R-:W2:Y:S04]  /*22d80*/  LDL.LU R10, [R1+0x14] ;  /* 0x00001400010a7983 */ /* 0x004ea80000300800 */
[----:B---3--:R-:W3:Y:S01]  /*22d90*/  LDL.LU R15, [R1+0x10] ;  /* 0x00001000010f7983 */ /* 0x008ee20000300800 */
[----:B------:R-:W-:-:S02]  /*22da0*/  LOP3.LUT R14, R8, 0x20, RZ, 0x3c, !PT ;  /* 0x00000020080e7812 */ /* 0x000fc400078e3cff */
[----:B------:R-:W-:-:S03]  /*22db0*/  LOP3.LUT R6, R8, 0x30, RZ, 0x3c, !PT ;  /* 0x0000003008067812 */ /* 0x000fc600078e3cff */
[----:B------:R0:W-:Y:S04]  /*22dc0*/  STS.U16 [R14+UR4+0x10a00], R7 ;  /* 0x010a00070e007988 */ /* 0x0001e80008000404 */
[----:B------:R-:W-:Y:S04]  /*22dd0*/  STS.U16 [R14+UR4+0x10280], R29 ;  /* 0x0102801d0e007988 */ /* 0x000fe80008000404 */
[----:B------:R-:W-:Y:S01]  /*22de0*/  STS.U16 [R14+UR4+0x10a80], R11 ;  /* 0x010a800b0e007988 */ /* 0x000fe20008000404 */
[----:B------:R-:W1:Y:S01]  /*22df0*/  S2UR UR6, SR_CgaCtaId ;  /* 0x00000000000679c3 */ /* 0x000e620000008800 */
[----:B0-----:R-:W-:Y:S01]  /*22e00*/  LOP3.LUT R7, R8, 0x40, RZ, 0x3c, !PT ;  /* 0x0000004008077812 */ /* 0x001fe200078e3cff */
[----:B------:R-:W-:-:S02]  /*22e10*/  UMOV UR5, 0x400 ;  /* 0x0000040000057882 */ /* 0x000fc40000000000 */
[----:B-1----:R-:W-:Y:S01]  /*22e20*/  ULEA UR5, UR6, UR5, 0x18 ;  /* 0x0000000506057291 */ /* 0x002fe2000f8ec03f */
[----:B--2---:R-:W-:Y:S04]  /*22e30*/  STS.U16 [R14+UR4+0x10200], R10 ;  /* 0x0102000a0e007988 */ /* 0x004fe80008000404 */
[----:B---3--:R-:W-:Y:S04]  /*22e40*/  STS.U16 [R6+UR4+0x10300], R15 ;  /* 0x0103000f06007988 */ /* 0x008fe80008000404 */
[----:B------:R-:W-:Y:S04]  /*22e50*/  STS.U16 [R6+UR4+0x10380], R26 ;  /* 0x0103801a06007988 */ /* 0x000fe80008000404 */
[----:B------:R0:W-:Y:S04]  /*22e60*/  STS.U16 [R6+UR4+0x10b00], R5 ;  /* 0x010b000506007988 */ /* 0x0001e80008000404 */
[----:B------:R-:W-:Y:S04]  /*22e70*/  STS.U16 [R6+UR4+0x10b80], R12 ;  /* 0x010b800c06007988 */ /* 0x000fe80008000404 */
[----:B------:R1:W-:Y:S04]  /*22e80*/  STS.U16 [R7+UR4+0x10c00], R4 ;  /* 0x010c000407007988 */ /* 0x0003e80008000404 */
[----:B----4-:R-:W-:Y:S04]  /*22e90*/  STS.U16 [R7+UR4+0x10400], R16 ;  /* 0x0104001007007988 */ /* 0x010fe80008000404 */
[----:B------:R-:W-:Y:S04]  /*22ea0*/  STS.U16 [R7+UR4+0x10480], R20 ;  /* 0x0104801407007988 */ /* 0x000fe80008000404 */
[----:B------:R-:W-:Y:S01]  /*22eb0*/  STS.U16 [R7+UR4+0x10c80], R13 ;  /* 0x010c800d07007988 */ /* 0x000fe20008000404 */
[----:B0-----:R-:W-:-:S02]  /*22ec0*/  LOP3.LUT R5, R8, 0x50, RZ, 0x3c, !PT ;  /* 0x0000005008057812 */ /* 0x001fc400078e3cff */
[----:B-1----:R-:W-:-:S03]  /*22ed0*/  LOP3.LUT R4, R8, 0x60, RZ, 0x3c, !PT ;  /* 0x0000006008047812 */ /* 0x002fc600078e3cff */
[----:B------:R0:W-:Y:S04]  /*22ee0*/  STS.U16 [R5+UR4+0x10500], R18 ;  /* 0x0105001205007988 */ /* 0x0001e80008000404 */
[----:B------:R-:W-:Y:S04]  /*22ef0*/  STS.U16 [R5+UR4+0x10580], R17 ;  /* 0x0105801105007988 */ /* 0x000fe80008000404 */
[----:B------:R-:W-:Y:S04]  /*22f00*/  STS.U16 [R5+UR4+0x10d00], R3 ;  /* 0x010d000305007988 */ /* 0x000fe80008000404 */
[----:B------:R-:W-:Y:S04]  /*22f10*/  STS.U16 [R5+UR4+0x10d80], R19 ;  /* 0x010d801305007988 */ /* 0x000fe80008000404 */
[----:B------:R-:W-:Y:S04]  /*22f20*/  STS.U16 [R4+UR4+0x10600], R27 ;  /* 0x0106001b04007988 */ /* 0x000fe80008000404 */
[----:B------:R-:W-:Y:S04]  /*22f30*/  STS.U16 [R4+UR4+0x10680], R21 ;  /* 0x0106801504007988 */ /* 0x000fe80008000404 */
[----:B------:R1:W-:Y:S04]  /*22f40*/  STS.U16 [R4+UR4+0x10e00], R2 ;  /* 0x010e000204007988 */ /* 0x0003e80008000404 */
[----:B------:R-:W-:Y:S04]  /*22f50*/  STS.U16 [R4+UR4+0x10e80], R22 ;  /* 0x010e801604007988 */ /* 0x000fe80008000404 */
[----:B------:R-:W-:Y:S04]  /*22f60*/  STS.U16 [R9+UR4+0x10700], R25 ;  /* 0x0107001909007988 */ /* 0x000fe80008000404 */
[----:B------:R-:W-:Y:S04]  /*22f70*/  STS.U16 [R9+UR4+0x10780], R23 ;  /* 0x0107801709007988 */ /* 0x000fe80008000404 */
[----:B------:R-:W-:Y:S04]  /*22f80*/  STS.U16 [R9+UR4+0x10f00], R0 ;  /* 0x010f000009007988 */ /* 0x000fe80008000404 */
[----:B------:R-:W-:Y:S01]  /*22f90*/  STS.U16 [R9+UR4+0x10f80], R24 ;  /* 0x010f801809007988 */ /* 0x000fe20008000404 */
[----:B------:R-:W-:Y:S06]  /*22fa0*/  BAR.SYNC.DEFER_BLOCKING 0x0 ;  /* 0x0000000000007b1d */ /* 0x000fec0000010000 */
[----:B0-----:R-:W0:Y:S01]  /*22fb0*/  S2R R18, SR_TID.X ;  /* 0x0000000000127919 */ /* 0x001e220000002100 */
[----:B-1----:R-:W1:Y:S01]  /*22fc0*/  S2R R2, SR_TID.X ;  /* 0x0000000000027919 */ /* 0x002e620000002100 */
[----:B------:R-:W2:Y:S04]  /*22fd0*/  LDSM.16.MT88.4 R4, [R28+UR5] ;  /* 0x000000051c04783b */ /* 0x000ea80008004200 */
[----:B------:R-:W3:Y:S01]  /*22fe0*/  LDSM.16.MT88.4 R12, [R28+UR5+0x80] ;  /* 0x000080051c0c783b */ /* 0x000ee20008004200 */
[----:B-1----:R-:W-:Y:S01]  /*22ff0*/  LOP3.LUT R2, R2, 0x7, RZ, 0xc0, !PT ;  /* 0x0000000702027812 */ /* 0x002fe200078ec0ff */
[----:B0-----:R-:W-:-:S04]  /*23000*/  IMAD.SHL.U32 R18, R18, 0x2, RZ ;  /* 0x0000000212127824 */ /* 0x001fc800078e00ff */
[----:B------:R-:W-:-:S05]  /*23010*/  IMAD R2, R2, 0x110, RZ ;  /* 0x0000011002027824 */ /* 0x000fca00078e02ff */
[----:B------:R-:W-:-:S05]  /*23020*/  LOP3.LUT R2, R2, 0x30, R18, 0x78, !PT ;  /* 0x0000003002027812 */ /* 0x000fca00078e7812 */
[----:B------:R-:W-:Y:S01]  /*23030*/  LDSM.16.M88.4 R8, [R2+UR5+0x10800] ;  /* 0x010800050208783b */ /* 0x000fe20008000200 */
[----:B--2---:R-:W-:Y:S02]  /*23040*/  IMAD.MOV.U32 R26, RZ, RZ, R4 ;  /* 0x000000ffff1a7224 */ /* 0x004fe400078e0004 */
[----:B------:R-:W-:Y:S02]  /*23050*/  IMAD.MOV.U32 R25, RZ, RZ, R5 ;  /* 0x000000ffff197224 */ /* 0x000fe400078e0005 */
[----:B------:R-:W-:Y:S02]  /*23060*/  IMAD.MOV.U32 R24, RZ, RZ, R6 ;  /* 0x000000ffff187224 */ /* 0x000fe400078e0006 */
[----:B------:R-:W-:Y:S02]  /*23070*/  IMAD.MOV.U32 R3, RZ, RZ, R7 ;  /* 0x000000ffff037224 */ /* 0x000fe400078e0007 */
[----:B------:R-:W0:Y:S01]  /*23080*/  LDSM.16.M88.4 R4, [R2+UR5+0x10000] ;  /* 0x010000050204783b */ /* 0x000e220008000200 */
[----:B---3--:R-:W-:-:S03]  /*23090*/  IMAD.MOV.U32 R0, RZ, RZ, R15 ;  /* 0x000000ffff007224 */ /* 0x008fc600078e000f */
[----:B0-----:R-:W-:Y:S04]  /*230a0*/  STL [R1+0x2300], R6 ;  /* 0x0023000601007387 */ /* 0x001fe80000100800 */
[----:B------:R0:W-:Y:S04]  /*230b0*/  STL [R1+0x22fc], R7 ;  /* 0x0022fc0701007387 */ /* 0x0001e80000100800 */
[----:B------:R-:W-:Y:S04]  /*230c0*/  STL.64 [R1+0x23e0], R4 ;  /* 0x0023e00401007387 */ /* 0x000fe80000100a00 */
[----:B------:R-:W-:Y:S04]  /*230d0*/  STL [R1+0x22f8], R11 ;  /* 0x0022f80b01007387 */ /* 0x000fe80000100800 */
[----:B------:R-:W-:Y:S04]  /*230e0*/  STL [R1+0x23d8], R10 ;  /* 0x0023d80a01007387 */ /* 0x000fe80000100800 */
[----:B------:R1:W-:Y:S01]  /*230f0*/  STL.64 [R1+0x23d0], R8 ;  /* 0x0023d00801007387 */ /* 0x0003e20000100a00 */
[----:B0-----:R-:W-:-:S02]  /*23100*/  IMAD.MOV.U32 R7, RZ, RZ, R14 ;  /* 0x000000ffff077224 */ /* 0x001fc400078e000e */
[----:B-1----:R-:W-:Y:S02]  /*23110*/  IMAD.MOV.U32 R9, RZ, RZ, R12 ;  /* 0x000000ffff097224 */ /* 0x002fe400078e000c */
[----:B------:R-:W-:Y:S02]  /*23120*/  IMAD.MOV.U32 R8, RZ, RZ, R13 ;  /* 0x000000ffff087224 */ /* 0x000fe400078e000d */
[----:B------:R-:W0:Y:S04]  /*23130*/  LDSM.16.MT88.4 R12, [R28+UR5+0x100] ;  /* 0x000100051c0c783b */ /* 0x000e280008004200 */
[----:B------:R1:W-:Y:S01]  /*23140*/  STL [R1+0x22b0], R2 ;  /* 0x0022b00201007387 */ /* 0x0003e20000100800 */
[----:B0-----:R-:W-:Y:S02]  /*23150*/  IMAD.MOV.U32 R6, RZ, RZ, R12 ;  /* 0x000000ffff067224 */ /* 0x001fe400078e000c */
[----:B------:R-:W-:-:S02]  /*23160*/  IMAD.MOV.U32 R5, RZ, RZ, R13 ;  /* 0x000000ffff057224 */ /* 0x000fc400078e000d */
[----:B------:R-:W-:Y:S02]  /*23170*/  IMAD.MOV.U32 R4, RZ, RZ, R14 ;  /* 0x000000ffff047224 */ /* 0x000fe400078e000e */
[----:B-1----:R-:W-:Y:S02]  /*23180*/  IMAD.MOV.U32 R2, RZ, RZ, R15 ;  /* 0x000000ffff027224 */ /* 0x002fe400078e000f */
[----:B------:R-:W0:Y:S04]  /*23190*/  LDSM.16.MT88.4 R12, [R28+UR5+0x180] ;  /* 0x000180051c0c783b */ /* 0x000e280008004200 */
[----:B0-----:R0:W-:Y:S02]  /*231a0*/  STL.64 [R1+0x23a8], R14 ;  /* 0x0023a80e01007387 */ /* 0x0011e40000100a00 */
[----:B0-----:R-:W-:Y:S01]  /*231b0*/  IMAD.MOV.U32 R15, RZ, RZ, R0 ;  /* 0x000000ffff0f7224 */ /* 0x001fe200078e0000 */
[----:B------:R-:W-:-:S05]  /*231c0*/  LOP3.LUT R0, R28, 0x40, RZ, 0x3c, !PT ;  /* 0x000000401c007812 */ /* 0x000fca00078e3cff */
[----:B------:R-:W0:Y:S04]  /*231d0*/  LDSM.16.MT88.4 R16, [R0+UR5] ;  /* 0x000000050010783b */ /* 0x000e280008004200 */
[----:B------:R1:W-:Y:S04]  /*231e0*/  STL.64 [R1+0x23a0], R12 ;  /* 0x0023a00c01007387 */ /* 0x0003e80000100a00 */
[----:B------:R-:W2:Y:S01]  /*231f0*/  LDSM.16.MT88.4 R20, [R0+UR5+0x80] ;  /* 0x000080050014783b */ /* 0x000ea20008004200 */
[----:B-1----:R-:W-:Y:S02]  /*23200*/  IMAD.MOV.U32 R12, RZ, RZ, R9 ;  /* 0x000000ffff0c7224 */ /* 0x002fe400078e0009 */
[----:B------:R-:W-:Y:S01]  /*23210*/  IMAD.MOV.U32 R13, RZ, RZ, R8 ;  /* 0x000000ffff0d7224 */ /* 0x000fe200078e0008 */
[----:B0-----:R0:W-:Y:S04]  /*23220*/  STL.64 [R1+0x2388], R18 ;  /* 0x0023881201007387 */ /* 0x0011e80000100a00 */
[----:B------:R1:W-:Y:S04]  /*23230*/  STL.64 [R1+0x2380], R16 ;  /* 0x0023801001007387 */ /* 0x0003e80000100a00 */
[----:B------:R-:W3:Y:S04]  /*23240*/  LDL.LU.64 R8, [R1+0x320] ;  /* 0x0003200001087983 */ /* 0x000ee80000300a00 */
[----:B------:R-:W3:Y:S01]  /*23250*/  LDL.LU.64 R10, [R1+0x328] ;  /* 0x00032800010a7983 */ /* 0x000ee20000300a00 */
[----:B0-----:R-:W-:-:S02]  /*23260*/  IMAD.MOV.U32 R18, RZ, RZ, R4 ;  /* 0x000000ffff127224 */ /* 0x001fc400078e0004 */
[----:B------:R-:W-:Y:S02]  /*23270*/  IMAD.MOV.U32 R19, RZ, RZ, R2 ;  /* 0x000000ffff137224 */ /* 0x000fe400078e0002 */
[----:B-1----:R-:W-:Y:S02]  /*23280*/  IMAD.MOV.U32 R16, RZ, RZ, R6 ;  /* 0x000000ffff107224 */ /* 0x002fe400078e0006 */
[----:B------:R-:W-:Y:S01]  /*23290*/  IMAD.MOV.U32 R17, RZ, RZ, R5 ;  /* 0x000000ffff117224 */ /* 0x000fe200078e0005 */
[----:B------:R-:W-:Y:S04]  /*232a0*/  STL.64 [R1+0x23b8], R18 ;  /* 0x0023b81201007387 */ /* 0x000fe80000100a00 */
[----:B------:R0:W-:Y:S04]  /*232b0*/  STL.64 [R1+0x23b0], R16 ;  /* 0x0023b01001007387 */ /* 0x0001e80000100a00 */
[----:B0-----:R-:W4:Y:S04]  /*232c0*/  LDL.LU.64 R16, [R1+0x2a0] ;  /* 0x0002a00001107983 */ /* 0x001f280000300a00 */
[----:B------:R-:W2:Y:S01]  /*232d0*/  LDL.LU.64 R18, [R1+0x2a8] ;  /* 0x0002a80001127983 */ /* 0x000ea20000300a00 */
[----:B------:R-:W-:-:S03]  /*232e0*/  IMAD.MOV.U32 R14, RZ, RZ, R7 ;  /* 0x000000ffff0e7224 */ /* 0x000fc600078e0007 */
[----:B------:R-:W-:Y:S04]  /*232f0*/  LDSM.16.MT88.4 R4, [R0+UR5+0x180] ;  /* 0x000180050004783b */ /* 0x000fe80008004200 */
[----:B--2---:R-:W-:Y:S04]  /*23300*/  STL.64 [R1+0x23c8], R18 ;  /* 0x0023c81201007387 */ /* 0x004fe80000100a00 */
[----:B----4-:R0:W-:Y:S04]  /*23310*/  STL.64 [R1+0x23c0], R16 ;  /* 0x0023c01001007387 */ /* 0x0101e80000100a00 */
[----:B0-----:R-:W2:Y:S04]  /*23320*/  LDL.LU.64 R16, [R1+0x310] ;  /* 0x0003100001107983 */ /* 0x001ea80000300a00 */
[----:B------:R-:W2:Y:S04]  /*23330*/  LDL.LU.64 R18, [R1+0x318] ;  /* 0x0003180001127983 */ /* 0x000ea80000300a00 */
[----:B------:R0:W-:Y:S04]  /*23340*/  STL.64 [R1+0x2368], R22 ;  /* 0x0023681601007387 */ /* 0x0001e80000100a00 */
[----:B------:R1:W-:Y:S01]  /*23350*/  STL.64 [R1+0x2360], R20 ;  /* 0x0023601401007387 */ /* 0x0003e20000100a00 */
[----:B0-----:R-:W-:-:S02]  /*23360*/  IMAD.MOV.U32 R22, RZ, RZ, R24 ;  /* 0x000000ffff167224 */ /* 0x001fc400078e0018 */
[----:B-1----:R-:W-:Y:S02]  /*23370*/  IMAD.MOV.U32 R20, RZ, RZ, R26 ;  /* 0x000000ffff147224 */ /* 0x002fe400078e001a */
[----:B------:R-:W-:Y:S02]  /*23380*/  IMAD.MOV.U32 R21, RZ, RZ, R25 ;  /* 0x000000ffff157224 */ /* 0x000fe400078e0019 */
[----:B------:R-:W0:Y:S04]  /*23390*/  LDSM.16.MT88.4 R24, [R0+UR5+0x100] ;  /* 0x000100050018783b */ /* 0x000e280008004200 */
[----:B0-----:R-:W-:Y:S04]  /*233a0*/  STL.64 [R1+0x2348], R26 ;  /* 0x0023481a01007387 */ /* 0x001fe80000100a00 */
[----:B------:R0:W-:Y:S04]  /*233b0*/  STL.64 [R1+0x2340], R24 ;  /* 0x0023401801007387 */ /* 0x0001e80000100a00 */
[----:B0-----:R-:W4:Y:S04]  /*233c0*/  LDL.LU.64 R24, [R1+0x2b0] ;  /* 0x0002b00001187983 */ /* 0x001f280000300a00 */
[----:B------:R-:W4:Y:S04]  /*233d0*/  LDL.LU.64 R26, [R1+0x2b8] ;  /* 0x0002b800011a7983 */ /* 0x000f280000300a00 */
[----:B------:R0:W-:Y:S04]  /*233e0*/  STL.64 [R1+0x30], R4 ;  /* 0x0000300401007387 */ /* 0x0001e80000100a00 */
[----:B------:R-:W-:Y:S04]  /*233f0*/  STL.64 [R1+0x38], R6 ;  /* 0x0000380601007387 */ /* 0x000fe80000100a00 */
[----:B0-----:R-:W3:Y:S01]  /*23400*/  LDL.LU.64 R4, [R1+0x23e0] ;  /* 0x0023e00001047983 */ /* 0x001ee20000300a00 */
[----:B------:R-:W-:-:S03]  /*23410*/  IMAD.MOV.U32 R23, RZ, RZ, R3 ;  /* 0x000000ffff177224 */ /* 0x000fc600078e0003 */
[----:B------:R-:W-:Y:S04]  /*23420*/  STL [R1+0x2318], R0 ;  /* 0x0023180001007387 */ /* 0x000fe80000100800 */
[----:B---3--:R-:W-:-:S15]  /*23430*/  HMMA.16816.F32 R8, R20, R4, R8 ;  /* 0x000000041408723c */ /* 0x008fde0000001808 */
[----:B------:R-:W-:-:S08]  /*23440*/  NOP ;  /* 0x0000000000007918 */ /* 0x000fd00000000000 */
[----:B------:R-:W-:Y:S04]  /*23450*/  STL.64 [R1+0xb0], R8 ;  /* 0x0000b00801007387 */ /* 0x000fe80000100a00 */
[----:B------:R0:W-:Y:S04]  /*23460*/  STL.64 [R1+0xb8], R10 ;  /* 0x0000b80a01007387 */ /* 0x0001e80000100a00 */
[----:B0-----:R-:W3:Y:S04]  /*23470*/  LDL.LU R10, [R1+0x23d8] ;  /* 0x0023d800010a7983 */ /* 0x001ee80000300800 */
[----:B------:R-:W4:Y:S01]  /*23480*/  LDL.LU.64 R8, [R1+0x23d0] ;  /* 0x0023d00001087983 */ /* 0x000f220000300a00 */
[----:B--2---:R-:W-:Y:S06]  /*23490*/  HMMA.16816.F32 R16, R12, R4, R16 ;  /* 0x000000040c10723c */ /* 0x004fec0000001810 */
[----:B----4-:R-:W-:-:S15]  /*234a0*/  HMMA.16816.F32 R20, R20, R8, R24 ;  /* 0x000000081414723c */ /* 0x010fde0000001818 */
[----:B------:R-:W-:-:S08]  /*234b0*/  NOP ;  /* 0x0000000000007918 */ /* 0x000fd00000000000 */
[----:B------:R-:W-:Y:S04]  /*234c0*/  STL.64 [R1+0x60], R20 ;  /* 0x0000601401007387 */ /* 0x000fe80000100a00 */
[----:B------:R-:W-:Y:S01]  /*234d0*/  STL [R1+0x68], R22 ;  /* 0x0000681601007387 */ /* 0x000fe20000100800 */
[----:B------:R-:W-:-:S03]  /*234e0*/  IMAD.MOV.U32 R0, RZ, RZ, R23 ;  /* 0x000000ffff007224 */ /* 0x000fc600078e0017 */
[----:B------:R-:W2:Y:S04]  /*234f0*/  LDL.LU.64 R24, [R1+0x2f0] ;  /* 0x0002f00001187983 */ /* 0x000ea80000300a00 */
[----:B------:R-:W0:Y:S04]  /*23500*/  LDSM.16.MT88.4 R20, [R28+UR5+0x2000] ;  /* 0x002000051c14783b */ /* 0x000e280008004200 */
[----:B------:R-:W2:Y:S04]  /*23510*/  LDL.LU.64 R26, [R1+0x2f8] ;  /* 0x0002f800011a7983 */ /* 0x000ea80000300a00 */
[----:B------:R-:W-:Y:S04]  /*23520*/  STL [R1+0x231c], R0 ;  /* 0x00231c0001007387 */ /* 0x000fe80000100800 */
[----:B0-----:R0:W-:Y:S04]  /*23530*/  STL.64 [R1+0x20], R20 ;  /* 0x0000201401007387 */ /* 0x0011e80000100a00 */
[----:B------:R1:W-:Y:S04]  /*23540*/  STL.64 [R1+0x28], R22 ;  /* 0x0000281601007387 */ /* 0x0003e80000100a00 */
[----:B0-----:R-:W4:Y:S04]  /*23550*/  LDL.LU.64 R20, [R1+0x280] ;  /* 0x0002800001147983 */ /* 0x001f280000300a00 */
[----:B-1----:R-:W4:Y:S04]  /*23560*/  LDL.LU.64 R22, [R1+0x288] ;  /* 0x0002880001167983 */ /* 0x002f280000300a00 */
[----:B------:R-:W-:Y:S04]  /*23570*/  STL.64 [R1+0xa0], R16 ;  /* 0x0000a01001007387 */ /* 0x000fe80000100a00 */
[----:B------:R0:W-:Y:S04]  /*23580*/  STL.64 [R1+0xa8], R18 ;  /* 0x0000a81201007387 */ /* 0x0001e80000100a00 */
[----:B0-----:R-:W3:Y:S04]  /*23590*/  LDL.LU.64 R18, [R1+0x23c8] ;  /* 0x0023c80001127983 */ /* 0x001ee80000300a00 */
[----:B------:R-:W3:Y:S02]  /*235a0*/  LDL.LU.64 R16, [R1+0x23c0] ;  /* 0x0023c00001107983 */ /* 0x000ee40000300a00 */
[----:B---3--:R-:W-:Y:S02]  /*235b0*/  HMMA.16816.F32 R12, R12, R8, R16 ;  /* 0x000000080c0c723c */ /* 0x008fe40000001810 */
[----:B------:R-:W2:Y:S04]  /*235c0*/  LDL.LU.64 R18, [R1+0x23b8] ;  /* 0x0023b80001127983 */ /* 0x000ea80000300a00 */
[----:B------:R-:W2:-:S15]  /*235d0*/  LDL.LU.64 R16, [R1+0x23b0] ;  /* 0x0023b00001107983 */ /* 0x000e9e0000300a00 */
[----:B------:R-:W-:-:S03]  /*235e0*/  NOP ;  /* 0x0000000000007918 */ /* 0x000fc60000000000 */
[----:B------:R-:W-:Y:S02]  /*235f0*/  IMAD.MOV.U32 R6, RZ, RZ, R12 ;  /* 0x000000ffff067224 */ /* 0x000fe400078e000c */
[----:B------:R-:W-:Y:S02]  /*23600*/  IMAD.MOV.U32 R7, RZ, RZ, R13 ;  /* 0x000000ffff077224 */ /* 0x000fe400078e000d */
[----:B------:R-:W-:Y:S02]  /*23610*/  IMAD.MOV.U32 R11, RZ, RZ, R14 ;  /* 0x000000ffff0b7224 */ /* 0x000fe400078e000e */
[----:B------:R-:W-:Y:S02]  /*23620*/  IMAD.MOV.U32 R3, RZ, RZ, R15 ;  /* 0x000000ffff037224 */ /* 0x000fe400078e000f */
[----:B------:R-:W0:Y:S04]  /*23630*/  LDSM.16.MT88.4 R12, [R28+UR5+0x2080] ;  /* 0x002080051c0c783b */ /* 0x000e280008004200 */
[----:B------:R-:W-:Y:S04]  /*23640*/  STL [R1+0x2328], R3 ;  /* 0x0023280301007387 */ /* 0x000fe80000100800 */
[----:B------:R-:W-:Y:S04]  /*23650*/  STL [R1+0x2324], R7 ;  /* 0x0023240701007387 */ /* 0x000fe80000100800 */
[----:B------:R-:W-:Y:S01]  /*23660*/  STL [R1+0x2320], R6 ;  /* 0x0023200601007387 */ /* 0x000fe20000100800 */
[----:B0-----:R-:W-:-:S03]  /*23670*/  IMAD.MOV.U32 R0, RZ, RZ, R14 ;  /* 0x000000ffff007224 */ /* 0x001fc600078e000e */
[----:B------:R-:W-:Y:S04]  /*23680*/  STL.64 [R1+0x50], R12 ;  /* 0x0000500c01007387 */ /* 0x000fe80000100a00 */
[----:B------:R0:W-:Y:S04]  /*23690*/  STL [R1+0x5c], R15 ;  /* 0x00005c0f01007387 */ /* 0x0001e80000100800 */
[----:B0-----:R-:W3:Y:S04]  /*236a0*/  LDL.LU.64 R14, [R1+0x23a8] ;  /* 0x0023a800010e7983 */ /* 0x001ee80000300a00 */
[----:B------:R-:W3:Y:S04]  /*236b0*/  LDL.LU.64 R12, [R1+0x23a0] ;  /* 0x0023a000010c7983 */ /* 0x000ee80000300a00 */
[----:B------:R0:W-:Y:S01]  /*236c0*/  STL [R1+0x232c], R0 ;  /* 0x00232c0001007387 */ /* 0x0001e20000100800 */
[C---:B--2---:R-:W-:Y:S06]  /*236d0*/  HMMA.16816.F32 R24, R16.reuse, R4, R24 ;  /* 0x000000041018723c */ /* 0x044fec0000001818 */
[----:B----4-:R-:W-:-:S15]  /*236e0*/  HMMA.16816.F32 R16, R16, R8, R20 ;  /* 0x000000081010723c */ /* 0x010fde0000001814 */
[----:B------:R-:W-:-:S02]  /*236f0*/  NOP ;  /* 0x0000000000007918 */ /* 0x000fc40000000000 */
[----:B------:R-:W-:Y:S06]  /*23700*/  STL [R1+0xc0], R24 ;  /* 0x0000c01801007387 */ /* 0x000fec0000100800 */
[----:B------:R-:W-:Y:S04]  /*23710*/  STL.64 [R1+0x80], R16 ;  /* 0x0000801001007387 */ /* 0x000fe80000100a00 */
[----:B------:R-:W-:Y:S04]  /*23720*/  STL [R1+0x88], R18 ;  /* 0x0000881201007387 */ /* 0x000fe80000100800 */
[----:B------:R-:W-:Y:S04]  /*23730*/  STL.64 [R1+0x2398], R10 ;  /* 0x0023980a01007387 */ /* 0x000fe80000100a00 */
[----:B------:R1:W-:Y:S01]  /*23740*/  STL.64 [R1+0x2390], R8 ;  /* 0x0023900801007387 */ /* 0x0003e20000100a00 */
[----:B0-----:R-:W-:-:S03]  /*23750*/  IMAD.MOV.U32 R0, RZ, RZ, R19 ;  /* 0x000000ffff007224 */ /* 0x001fc600078e0013 */
[----:B-1----:R-:W3:Y:S04]  /*23760*/  LDL.LU.64 R8, [R1+0x2d0] ;  /* 0x0002d00001087983 */ /* 0x002ee80000300a00 */
[----:B------:R-:W3:Y:S04]  /*23770*/  LDL.LU.64 R10, [R1+0x2d8] ;  /* 0x0002d800010a7983 */ /* 0x000ee80000300a00 */
[----:B------:R-:W2:Y:S04]  /*23780*/  LDL.LU.64 R16, [R1+0x270] ;  /* 0x0002700001107983 */ /* 0x000ea80000300a00 */
[----:B------:R-:W2:Y:S04]  /*23790*/  LDL.LU.64 R18, [R1+0x278] ;  /* 0x0002780001127983 */ /* 0x000ea80000300a00 */
[----:B------:R-:W4:Y:S04]  /*237a0*/  LDL.LU.64 R20, [R1+0x290] ;  /* 0x0002900001147983 */ /* 0x000f280000300a00 */
[----:B------:R-:W3:Y:S01]  /*237b0*/  LDL.LU.64 R22, [R1+0x298] ;  /* 0x0002980001167983 */ /* 0x000ee20000300a00 */
[----:B------:R-:W-:-:S02]  /*237c0*/  IMAD.MOV.U32 R3, RZ, RZ, R25 ;  /* 0x000000ffff037224 */ /* 0x000fc400078e0019 */
[----:B------:R-:W-:Y:S02]  /*237d0*/  IMAD.MOV.U32 R7, RZ, RZ, R26 ;  /* 0x000000ffff077224 */ /* 0x000fe400078e001a */
[----:B------:R-:W-:Y:S01]  /*237e0*/  IMAD.MOV.U32 R6, RZ, RZ, R27 ;  /* 0x000000ffff067224 */ /* 0x000fe200078e001b */
[----:B---3--:R-:W-:Y:S04]  /*237f0*/  STL.64 [R1+0x2378], R22 ;  /* 0x0023781601007387 */ /* 0x008fe80000100a00 */
[----:B----4-:R0:W-:Y:S04]  /*23800*/  STL.64 [R1+0x2370], R20 ;  /* 0x0023701401007387 */ /* 0x0101e80000100a00 */
[----:B0-----:R-:W3:Y:S04]  /*23810*/  LDL.LU.64 R20, [R1+0x300] ;  /* 0x0003000001147983 */ /* 0x001ee80000300a00 */
[----:B------:R-:W3:Y:S04]  /*23820*/  LDL.LU.64 R22, [R1+0x308] ;  /* 0x0003080001167983 */ /* 0x000ee80000300a00 */
[----:B------:R-:W4:Y:S04]  /*23830*/  LDL.LU.64 R24, [R1+0x110] ;  /* 0x0001100001187983 */ /* 0x000f280000300a00 */
[----:B------:R-:W2:Y:S01]  /*23840*/  LDL.LU.64 R26, [R1+0x118] ;  /* 0x00011800011a7983 */ /* 0x000ea20000300a00 */
[----:B------:R-:W-:Y:S03]  /*23850*/  HMMA.16816.F32 R8, R12, R4, R8 ;  /* 0x000000040c08723c */ /* 0x000fe60000001808 */
[----:B--2---:R-:W-:Y:S04]  /*23860*/  STL.64 [R1+0x2358], R26 ;  /* 0x0023581a01007387 */ /* 0x004fe80000100a00 */
[----:B----4-:R0:W-:Y:S04]  /*23870*/  STL.64 [R1+0x2350], R24 ;  /* 0x0023501801007387 */ /* 0x0101e80000100a00 */
[----:B0-----:R-:W2:Y:S04]  /*23880*/  LDL.LU.64 R24, [R1+0x2e0] ;  /* 0x0002e00001187983 */ /* 0x001ea80000300a00 */
[----:B------:R-:W2:Y:S08]  /*23890*/  LDL.LU.64 R26, [R1+0x2e8] ;  /* 0x0002e800011a7983 */ /* 0x000eb00000300a00 */
[----:B------:R-:W-:Y:S04]  /*238a0*/  STL.64 [R1+0x70], R8 ;  /* 0x0000700801007387 */ /* 0x000fe80000100a00 */
[----:B------:R-:W-:Y:S04]  /*238b0*/  STL.64 [R1+0x78], R10 ;  /* 0x0000780a01007387 */ /* 0x000fe80000100a00 */
[----:B------:R-:W0:Y:S04]  /*238c0*/  LDSM.16.MT88.4 R8, [R28+UR5+0x2100] ;  /* 0x002100051c08783b */ /* 0x000e280008004200 */
[----:B0-----:R-:W-:Y:S04]  /*238d0*/  STL.64 [R1+0x10], R8 ;  /* 0x0000100801007387 */ /* 0x001fe80000100a00 */
[----:B------:R0:W-:Y:S01]  /*238e0*/  STL [R1+0x18], R10 ;  /* 0x0000180a01007387 */ /* 0x0001e20000100800 */
[----:B------:R-:W-:-:S03]  /*238f0*/  IMAD.MOV.U32 R2, RZ, RZ, R11 ;  /* 0x000000ffff027224 */ /* 0x000fc600078e000b */
[----:B0-----:R-:W4:Y:S04]  /*23900*/  LDL.LU.64 R10, [R1+0x2398] ;  /* 0x00239800010a7983 */ /* 0x001f280000300a00 */
[----:B------:R-:W3:Y:S02]  /*23910*/  LDL.LU.64 R8, [R1+0x2390] ;  /* 0x0023900001087983 */ /* 0x000ee40000300a00 */
[----:B---3--:R-:W-:Y:S02]  /*23920*/  HMMA.16816.F32 R16, R12, R8, R16 ;  /* 0x000000080c10723c */ /* 0x008fe40000001810 */
[----:B------:R-:W3:Y:S04]  /*23930*/  LDL.LU.64 R12, [R1+0x150] ;  /* 0x00015000010c7983 */ /* 0x000ee80000300a00 */
[----:B------:R-:W2:-:S15]  /*23940*/  LDL.LU.64 R14, [R1+0x158] ;  /* 0x00015800010e7983 */ /* 0x000e9e0000300a00 */
[----:B------:R-:W-:-:S02]  /*23950*/  NOP ;  /* 0x0000000000007918 */ /* 0x000fc40000000000 */
[----:B------:R-:W-:Y:S04]  /*23960*/  STL.64 [R1+0xd0], R16 ;  /* 0x0000d01001007387 */ /* 0x000fe80000100a00 */
[----:B------:R-:W-:Y:S04]  /*23970*/  STL.64 [R1+0xd8], R18 ;  /* 0x0000d81201007387 */ /* 0x000fe80000100a00 */
[----:B------:R-:W0:Y:S04]  /*23980*/  LDSM.16.MT88.4 R16, [R28+UR5+0x2180] ;  /* 0x002180051c10783b */ /* 0x000e280008004200 */
[----:B--2---:R-:W-:Y:S04]  /*23990*/  STL.64 [R1+0x2338], R14 ;  /* 0x0023380e01007387 */ /* 0x004fe80000100a00 */
[----:B---3--:R1:W-:Y:S04]  /*239a0*/  STL.64 [R1+0x2330], R12 ;  /* 0x0023300c01007387 */ /* 0x0083e80000100a00 */
[----:B-1----:R-:W2:Y:S04]  /*239b0*/  LDL.LU.64 R12, [R1+0x2c0] ;  /* 0x0002c000010c7983 */ /* 0x002ea80000300a00 */
[----:B------:R-:W2:Y:S04]  /*239c0*/  LDL.LU.64 R14, [R1+0x2c8] ;  /* 0x0002c800010e7983 */ /* 0x000ea80000300a00 */
[----:B0-----:R-:W-:Y:S04]  /*239d0*/  STL.64 [R1+0x40], R16 ;  /* 0x0000401001007387 */ /* 0x001fe80000100a00 */
[----:B------:R0:W-:Y:S04]  /*239e0*/  STL.64 [R1+0x48], R18 ;  /* 0x0000481201007387 */ /* 0x0001e80000100a00 */
[----:B0-----:R-:W3:Y:S04]  /*239f0*/  LDL.LU.64 R18, [R1+0x2388] ;  /* 0x0023880001127983 */ /* 0x001ee80000300a00 */
[----:B------:R-:W3:Y:S02]  /*23a00*/  LDL.LU.64 R16, [R1+0x2380] ;  /* 0x0023800001107983 */ /* 0x000ee40000300a00 */
[----:B---3--:R-:W-:-:S15]  /*23a10*/  HMMA.16816.F32 R20, R16, R4, R20 ;  /* 0x000000041014723c */ /* 0x008fde0000001814 */
[----:B------:R-:W-:-:S08]  /*23a20*/  NOP ;  /* 0x0000000000007918 */ /* 0x000fd00000000000 */
[----:B------:R-:W-:Y:S04]  /*23a30*/  STL.64 [R1+0xf0], R20 ;  /* 0x0000f01401007387 */ /* 0x000fe80000100a00 */
[----:B------:R0:W-:Y:S04]  /*23a40*/  STL.64 [R1+0xf8], R22 ;  /* 0x0000f81601007387 */ /* 0x0001e80000100a00 */
[----:B0-----:R-:W3:Y:S04]  /*23a50*/  LDL.LU.64 R22, [R1+0x2378] ;  /* 0x0023780001167983 */ /* 0x001ee80000300a00 */
[----:B------:R-:W3:Y:S02]  /*23a60*/  LDL.LU.64 R20, [R1+0x2370] ;  /* 0x0023700001147983 */ /* 0x000ee40000300a00 */
[----:B---3--:R-:W-:Y:S02]  /*23a70*/  HMMA.16816.F32 R16, R16, R8, R20 ;  /* 0x000000081010723c */ /* 0x008fe40000001814 */
[----:B------:R-:W3:Y:S04]  /*23a80*/  LDL.LU.64 R22, [R1+0x2368] ;  /* 0x0023680001167983 */ /* 0x000ee80000300a00 */
[----:B------:R-:W3:-:S15]  /*23a90*/  LDL.LU.64 R20, [R1+0x2360] ;  /* 0x0023600001147983 */ /* 0x000ede0000300a00 */
[----:B------:R-:W-:-:S02]  /*23aa0*/  NOP ;  /* 0x0000000000007918 */ /* 0x000fc40000000000 */
[----:B------:R0:W-:Y:S04]  /*23ab0*/  STL.64 [R1+0xe0], R16 ;  /* 0x0000e01001007387 */ /* 0x0001e80000100a00 */
[----:B------:R1:W-:Y:S04]  /*23ac0*/  STL.64 [R1+0xe8], R18 ;  /* 0x0000e81201007387 */ /* 0x0003e80000100a00 */
[----:B0-----:R-:W4:Y:S04]  /*23ad0*/  LDL.LU.64 R16, [R1+0x30] ;  /* 0x0000300001107983 */ /* 0x001f280000300a00 */
[----:B-1----:R-:W4:Y:S01]  /*23ae0*/  LDL.LU.64 R18, [R1+0x38] ;  /* 0x0000380001127983 */ /* 0x002f220000300a00 */
[----:B---3--:R-:W-:-:S15]  /*23af0*/  HMMA.16816.F32 R24, R20, R4, R24 ;  /* 0x000000041418723c */ /* 0x008fde0000001818 */
[----:B------:R-:W-:-:S08]  /*23b00*/  NOP ;  /* 0x0000000000007918 */ /* 0x000fd00000000000 */
[----:B------:R-:W-:Y:S04]  /*23b10*/  STL.64 [R1+0x100], R24 ;  /* 0x0001001801007387 */ /* 0x000fe80000100a00 */
[----:B------:R0:W-:Y:S04]  /*23b20*/  STL.64 [R1+0x108], R26 ;  /* 0x0001081a01007387 */ /* 0x0001e80000100a00 */
[----:B0-----:R-:W3:Y:S04]  /*23b30*/  LDL.LU.64 R26, [R1+0x2358] ;  /* 0x00235800011a7983 */ /* 0x001ee80000300a00 */
[----:B------:R-:W3:Y:S02]  /*23b40*/  LDL.LU.64 R24, [R1+0x2350] ;  /* 0x0023500001187983 */ /* 0x000ee40000300a00 */
[----:B---3--:R-:W-:Y:S02]  /*23b50*/  HMMA.16816.F32 R20, R20, R8, R24 ;  /* 0x000000081414723c */ /* 0x008fe40000001818 */
[----:B------:R-:W2:Y:S04]  /*23b60*/  LDL.LU.64 R26, [R1+0x2348] ;  /* 0x00234800011a7983 */ /* 0x000ea80000300a00 */
[----:B------:R-:W2:-:S15]  /*23b70*/  LDL.LU.64 R24, [R1+0x2340] ;  /* 0x0023400001187983 */ /* 0x000e9e0000300a00 */
[----:B------:R-:W-:-:S02]  /*23b80*/  NOP ;  /* 0x0000000000007918 */ /* 0x000fc40000000000 */
[----:B------:R0:W-:Y:S04]  /*23b90*/  STL.64 [R1+0x110], R20 ;  /* 0x0001101401007387 */ /* 0x0001e80000100a00 */
[----:B------:R1:W-:Y:S01]  /*23ba0*/  STL [R1+0x118], R22 ;  /* 0x0001181601007387 */ /* 0x0003e20000100800 */
[----:B------:R-:W-:-:S03]  /*23bb0*/  IMAD.MOV.U32 R29, RZ, RZ, R23 ;  /* 0x000000ffff1d7224 */ /* 0x000fc600078e0017 */
[----:B0-----:R-:W3:Y:S04]  /*23bc0*/  LDL.LU.64 R20, [R1+0x130] ;  /* 0x0001300001147983 */ /* 0x001ee80000300a00 */
[----:B-1----:R-:W3:Y:S01]  /*23bd0*/  LDL.LU.64 R22, [R1+0x138] ;  /* 0x0001380001167983 */ /* 0x002ee20000300a00 */
[----:B--2---:R-:W-:-:S15]  /*23be0*/  HMMA.16816.F32 R12, R24, R4, R12 ;  /* 0x00000004180c723c */ /* 0x004fde000000180c */
[----:B------:R-:W-:-:S08]  /*23bf0*/  NOP ;  /* 0x0000000000007918 */ /* 0x000fd00000000000 */
[----:B------:R-:W-:Y:S04]  /*23c00*/  STL.64 [R1+0x140], R12 ;  /* 0x0001400c01007387 */ /* 0x000fe80000100a00 */
[----:B------:R0:W-:Y:S04]  /*23c10*/  STL.64 [R1+0x148], R14 ;  /* 0x0001480e01007387 */ /* 0x0001e80000100a00 */
[----:B0-----:R-:W2:Y:S04]  /*23c20*/  LDL.LU.64 R14, [R1+0x2338] ;  /* 0x00233800010e7983 */ /* 0x001ea80000300a00 */
[----:B------:R-:W2:Y:S01]  /*23c30*/  LDL.LU.64 R12, [R1+0x2330] ;  /* 0x00233000010c7983 */ /* 0x000ea20000300a00 */
[----:B---3--:R-:W-:Y:S03]  /*23c40*/  HMMA.16816.F32 R20, R24, R8, R20 ;  /* 0x000000081814723c */ /* 0x008fe60000001814 */
[----:B----4-:R-:W-:Y:S04]  /*23c50*/  STL.64 [R1+0x2310], R10 ;  /* 0x0023100a01007387 */ /* 0x010fe80000100a00 */
[----:B------:R-:W-:-:S15]  /*23c60*/  STL.64 [R1+0x2308], R8 ;  /* 0x0023080801007387 */ /* 0x000fde0000100a00 */
[----:B------:R-:W-:-:S01]  /*23c70*/  NOP ;  /* 0x0000000000007918 */ /* 0x000fc20000000000 */
[----:B------:R-:W-:Y:S04]  /*23c80*/  STL.64 [R1+0x130], R20 ;  /* 0x0001301401007387 */ /* 0x000fe80000100a00 */
[----:B------:R-:W-:Y:S01]  /*23c90*/  STL.64 [R1+0x138], R22 ;  /* 0x0001381601007387 */ /* 0x000fe20000100a00 */
[----:B--2---:R-:W-:-:S15]  /*23ca0*/  HMMA.16816.F32 R12, R16, R4, R12 ;  /* 0x00000004100c723c */ /* 0x004fde000000180c */
[----:B------:R-:W-:-:S08]  /*23cb0*/  NOP ;  /* 0x0000000000007918 */ /* 0x000fd00000000000 */
[----:B------:R-:W-:Y:S04]  /*23cc0*/  STL.64 [R1+0x160], R12 ;  /* 0x0001600c01007387 */ /* 0x000fe80000100a00 */
[----:B------:R-:W2:Y:S04]  /*23cd0*/  LDL.LU.64 R24, [R1+0x40] ;  /* 0x0000400001187983 */ /* 0x000ea80000300a00 */
[----:B------:R-:W3:Y:S01]  /*23ce0*/  LDL.LU.64 R26, [R1+0x48] ;  /* 0x00004800011a7983 */ /* 0x000ee20000300a00 */
[----:B------:R-:W-:Y:S02]  /*23cf0*/  IMAD.MOV.U32 R5, RZ, RZ, R14 ;  /* 0x000000ffff057224 */ /* 0x000fe400078e000e */
[----:B------:R-:W-:Y:S01]  /*23d00*/  IMAD.MOV.U32 R4, RZ, RZ, R15 ;  /* 0x000000ffff047224 */ /* 0x000fe200078e000f */
[----:B---3--:R-:W-:Y:S04]  /*23d10*/  STL.64 [R1+0x2278], R26 ;  /* 0x0022781a01007387 */ /* 0x008fe80000100a00 */
[----:B--2---:R0:W-:Y:S04]  /*23d20*/  STL.64 [R1+0x2270], R24 ;  /* 0x0022701801007387 */ /* 0x0041e80000100a00 */
[----:B0-----:R-:W2:Y:S04]  /*23d30*/  LDL.LU R24, [R1+0x80] ;  /* 0x0000800001187983 */ /* 0x001ea80000300800 */
[----:B------:R-:W2:Y:S04]  /*23d40*/  LDL.LU R25, [R1+0x84] ;  /* 0x0000840001197983 */ /* 0x000ea80000300800 */
[----:B------:R-:W3:Y:S01]  /*23d50*/  LDL.LU R26, [R1+0x88] ;  /* 0x00008800011a7983 */ /* 0x000ee20000300800 */
[----:B------:R-:W-:-:S03]  /*23d60*/  IMAD.MOV.U32 R27, RZ, RZ, R0 ;  /* 0x000000ffff1b7224 */ /* 0x000fc600078e0000 */
[----:B------:R-:W4:Y:S04]  /*23d70*/  LDL.LU R0, [R1+0x232c] ;  /* 0x00232c0001007983 */ /* 0x000f280000300800 */
[----:B------:R-:W2:Y:S04]  /*23d80*/  LDL.LU R12, [R1+0x20] ;  /* 0x00002000010c7983 */ /* 0x000ea80000300800 */
[----:B------:R-:W2:Y:S04]  /*23d90*/  LDL.LU R13, [R1+0x24] ;  /* 0x00002400010d7983 */ /* 0x000ea80000300800 */
[----:B------:R-:W3:Y:S04]  /*23da0*/  LDL.LU R14, [R1+0x28] ;  /* 0x00002800010e7983 */ /* 0x000ee80000300800 */
[----:B------:R-:W3:Y:S04]  /*23db0*/  LDL.LU R15, [R1+0x2c] ;  /* 0x00002c00010f7983 */ /* 0x000ee80000300800 */
[----:B---3--:R-:W-:Y:S04]  /*23dc0*/  STL.64 [R1+0x22e0], R14 ;  /* 0x0022e00e01007387 */ /* 0x008fe80000100a00 */
[----:B--2---:R-:W-:Y:S04]  /*23dd0*/  STL.64 [R1+0x22d8], R12 ;  /* 0x0022d80c01007387 */ /* 0x004fe80000100a00 */
[----:B------:R-:W-:Y:S04]  /*23de0*/  STL.64 [R1+0x2288], R26 ;  /* 0x0022881a01007387 */ /* 0x000fe80000100a00 */
[----:B------:R0:W-:Y:S04]  /*23df0*/  STL.64 [R1+0x2280], R24 ;  /* 0x0022801801007387 */ /* 0x0001e80000100a00 */
[----:B0-----:R-:W2:Y:S01]  /*23e00*/  LDL.LU R24, [R1+0xc0] ;  /* 0x0000c00001187983 */ /* 0x001ea20000300800 */
[----:B------:R-:W-:-:S02]  /*23e10*/  IMAD.MOV.U32 R26, RZ, RZ, R7 ;  /* 0x000000ffff1a7224 */ /* 0x000fc400078e0007 */
[----:B------:R-:W-:Y:S02]  /*23e20*/  IMAD.MOV.U32 R27, RZ, RZ, R6 ;  /* 0x000000ffff1b7224 */ /* 0x000fe400078e0006 */
[----:B------:R-:W-:Y:S02]  /*23e30*/  IMAD.MOV.U32 R25, RZ, RZ, R3 ;  /* 0x000000ffff197224 */ /* 0x000fe400078e0003 */
[----:B------:R-:W3:Y:S04]  /*23e40*/  LDL.LU R3, [R1+0x2328] ;  /* 0x0023280001037983 */ /* 0x000ee80000300800 */
[----:B------:R-:W3:Y:S04]  /*23e50*/  LDL.LU R7, [R1+0x2324] ;  /* 0x0023240001077983 */ /* 0x000ee80000300800 */
[----:B------:R-:W3:Y:S04]  /*23e60*/  LDL.LU R6, [R1+0x2320] ;  /* 0x0023200001067983 */ /* 0x000ee80000300800 */
[----:B------:R4:W-:Y:S02]  /*23e70*/  STL.64 [R1+0x2298], R26 ;  /* 0x0022981a01007387 */ /* 0x0009e40000100a00 */
[----:B----4-:R-:W-:-:S02]  /*23e80*/  IMAD.MOV.U32 R26, RZ, RZ, R0 ;  /* 0x000000ffff1a7224 */ /* 0x010fc400078e0000 */
[----:B--2---:R0:W-:Y:S04]  /*23e90*/  STL.64 [R1+0x2290], R24 ;  /* 0x0022901801007387 */ /* 0x0041e80000100a00 */
[----:B0-----:R-:W2:Y:S04]  /*23ea0*/  LDL.LU R24, [R1+0x50] ;  /* 0x0000500001187983 */ /* 0x001ea80000300800 */
[----:B------:R-:W2:Y:S04]  /*23eb0*/  LDL.LU R25, [R1+0x54] ;  /* 0x0000540001197983 */ /* 0x000ea80000300800 */
[----:B------:R-:W4:Y:S04]  /*23ec0*/  LDL.LU R0, [R1+0x231c] ;  /* 0x00231c0001007983 */ /* 0x000f280000300800 */
[----:B------:R-:W3:Y:S04]  /*23ed0*/  LDL.LU R27, [R1+0x5c] ;  /* 0x00005c00011b7983 */ /* 0x000ee80000300800 */
[----:B---3--:R-:W-:Y:S04]  /*23ee0*/  STL.64 [R1+0x22c0], R26 ;  /* 0x0022c01a01007387 */ /* 0x008fe80000100a00 */
[----:B--2---:R0:W-:Y:S04]  /*23ef0*/  STL.64 [R1+0x22b8], R24 ;  /* 0x0022b81801007387 */ /* 0x0041e80000100a00 */
[----:B0-----:R-:W2:Y:S04]  /*23f00*/  LDL.LU R24, [R1+0x60] ;  /* 0x0000600001187983 */ /* 0x001ea80000300800 */
[----:B------:R-:W2:Y:S04]  /*23f10*/  LDL.LU R25, [R1+0x64] ;  /* 0x0000640001197983 */ /* 0x000ea80000300800 */
[----:B------:R-:W3:Y:S01]  /*23f20*/  LDL.LU R26, [R1+0x68] ;  /* 0x00006800011a7983 */ /* 0x000ee20000300800 */
[----:B----4-:R-:W-:-:S03]  /*23f30*/  IMAD.MOV.U32 R27, RZ, RZ, R0 ;  /* 0x000000ffff1b7224 */ /* 0x010fc600078e0000 */
[----:B------:R-:W4:Y:S01]  /*23f40*/  LDL.LU R0, [R1+0x2318] ;  /* 0x0023180001007983 */ /* 0x000f220000300800 */
[----:B------:R-:W-:Y:S02]  /*23f50*/  IMAD.MOV.U32 R11, RZ, RZ, R16 ;  /* 0x000000ffff0b7224 */ /* 0x000fe400078e0010 */
[----:B------:R-:W-:Y:S02]  /*23f60*/  IMAD.MOV.U32 R10, RZ, RZ, R17 ;  /* 0x000000ffff0a7224 */ /* 0x000fe400078e0011 */
[----:B------:R-:W-:Y:S02]  /*23f70*/  IMAD.MOV.U32 R9, RZ, RZ, R18 ;  /* 0x000000ffff097224 */ /* 0x000fe400078e0012 */
[----:B------:R-:W-:Y:S02]  /*23f80*/  IMAD.MOV.U32 R8, RZ, RZ, R19 ;  /* 0x000000ffff087224 */ /* 0x000fe400078e0013 */
[----:B------:R-:W-:Y:S02]  /*23f90*/  IMAD.MOV.U32 R12, RZ, RZ, R11 ;  /* 0x000000ffff0c7224 */ /* 0x000fe400078e000b */
[----:B------:R-:W-:-:S02]  /*23fa0*/  IMAD.MOV.U32 R13, RZ, RZ, R10 ;  /* 0x000000ffff0d7224 */ /* 0x000fc400078e000a */
[----:B------:R-:W-:Y:S02]  /*23fb0*/  IMAD.MOV.U32 R14, RZ, RZ, R9 ;  /* 0x000000ffff0e7224 */ /* 0x000fe400078e0009 */
[----:B------:R-:W-:Y:S01]  /*23fc0*/  IMAD.MOV.U32 R15, RZ, RZ, R8 ;  /* 0x000000ffff0f7224 */ /* 0x000fe200078e0008 */
[----:B---3--:R-:W-:Y:S04]  /*23fd0*/  STL.64 [R1+0x22d0], R26 ;  /* 0x0022d01a01007387 */ /* 0x008fe80000100a00 */
[----:B--2---:R0:W-:Y:S04]  /*23fe0*/  STL.64 [R1+0x22c8], R24 ;  /* 0x0022c81801007387 */ /* 0x0041e80000100a00 */
[----:B----4-:R-:W1:Y:S04]  /*23ff0*/  LDSM.16.MT88.4 R8, [R0+UR5+0x2000] ;  /* 0x002000050008783b */ /* 0x010e680008004200 */
[----:B0-----:R-:W2:Y:S04]  /*24000*/  LDL.LU R24, [R1+0xb0] ;  /* 0x0000b00001187983 */ /* 0x001ea80000300800 */
[----:B------:R-:W2:Y:S04]  /*24010*/  LDL.LU R25, [R1+0xb4] ;  /* 0x0000b40001197983 */ /* 0x000ea80000300800 */
[----:B------:R-:W3:Y:S04]  /*24020*/  LDL.LU R26, [R1+0xb8] ;  /* 0x0000b800011a7983 */ /* 0x000ee80000300800 */
[----:B------:R-:W3:Y:S01]  /*24030*/  LDL.LU R27, [R1+0xbc] ;  /* 0x0000bc00011b7983 */ /* 0x000ee20000300800 */
[----:B-1----:R-:W-:-:S02]  /*24040*/  IMAD.MOV.U32 R21, RZ, RZ, R10 ;  /* 0x000000ffff157224 */ /* 0x002fc400078e000a */
[----:B------:R-:W-:Y:S02]  /*24050*/  IMAD.MOV.U32 R20, RZ, RZ, R11 ;  /* 0x000000ffff147224 */ /* 0x000fe400078e000b */
[----:B------:R-:W-:Y:S02]  /*24060*/  IMAD.MOV.U32 R23, RZ, RZ, R8 ;  /* 0x000000ffff177224 */ /* 0x000fe400078e0008 */
[----:B------:R-:W-:Y:S01]  /*24070*/  IMAD.MOV.U32 R22, RZ, RZ, R9 ;  /* 0x000000ffff167224 */ /* 0x000fe200078e0009 */
[----:B---3--:R-:W-:Y:S04]  /*24080*/  STL.64 [R1+0x22f0], R26 ;  /* 0x0022f01a01007387 */ /* 0x008fe80000100a00 */
[----:B--2---:R0:W-:Y:S04]  /*24090*/  STL.64 [R1+0x22e8], R24 ;  /* 0x0022e81801007387 */ /* 0x0041e80000100a00 */
[----:B0-----:R-:W2:Y:S04]  /*240a0*/  LDL.LU.64 R24, [R1+0x120] ;  /* 0x0001200001187983 */ /* 0x001ea80000300a00 */
[----:B------:R-:W2:Y:S04]  /*240b0*/  LDL.LU.64 R26, [R1+0x128] ;  /* 0x00012800011a7983 */ /* 0x000ea80000300a00 */
[----:B------:R-:W3:Y:S04]  /*240c0*/  LDL.LU R16, [R1+0xa0] ;  /* 0x0000a00001107983 */ /* 0x000ee80000300800 */
[----:B------:R-:W3:Y:S04]  /*240d0*/  LDL.LU R17, [R1+0xa4] ;  /* 0x0000a40001117983 */ /* 0x000ee80000300800 */
[----:B------:R-:W3:Y:S04]  /*240e0*/  LDL.LU R18, [R1+0xa8] ;  /* 0x0000a80001127983 */ /* 0x000ee80000300800 */
[----:B------:R-:W3:Y:S04]  /*240f0*/  LDL.LU R19, [R1+0xac] ;  /* 0x0000ac0001137983 */ /* 0x000ee80000300800 */
[----:B------:R-:W-:Y:S04]  /*24100*/  STL [R1+0x2204], R4 ;  /* 0x0022040401007387 */ /* 0x000fe80000100800 */
[----:B------:R-:W-:Y:S04]  /*24110*/  STL [R1+0x2200], R5 ;  /* 0x0022000501007387 */ /* 0x000fe80000100800 */
[----:B------:R-:W4:Y:S04]  /*24120*/  LDL.LU.64 R10, [R1+0x2310] ;  /* 0x00231000010a7983 */ /* 0x000f280000300a00 */
[----:B------:R-:W2:Y:S04]  /*24130*/  LDL.LU.64 R8, [R1+0x2308] ;  /* 0x0023080001087983 */ /* 0x000ea80000300a00 */
[----:B------:R-:W-:Y:S04]  /*24140*/  STL.64 [R1+0x22a8], R22 ;  /* 0x0022a81601007387 */ /* 0x000fe80000100a00 */
[----:B------:R0:W-:Y:S02]  /*24150*/  STL.64 [R1+0x22a0], R20 ;  /* 0x0022a01401007387 */ /* 0x0001e40000100a00 */
[----:B0-----:R-:W-:-:S02]  /*24160*/  IMAD.MOV.U32 R20, RZ, RZ, R6 ;  /* 0x000000ffff147224 */ /* 0x001fc400078e0006 */
[----:B------:R-:W-:Y:S01]  /*24170*/  IMAD.MOV.U32 R21, RZ, RZ, R7 ;  /* 0x000000ffff157224 */ /* 0x000fe200078e0007 */
[----:B------:R-:W3:Y:S04]  /*24180*/  LDL.LU R6, [R1+0x2300] ;  /* 0x0023000001067983 */ /* 0x000ee80000300800 */
[----:B------:R-:W3:Y:S01]  /*24190*/  LDL.LU R7, [R1+0x22fc] ;  /* 0x0022fc0001077983 */ /* 0x000ee20000300800 */
[----:B--2---:R-:W-:Y:S01]  /*241a0*/  HMMA.16816.F32 R12, R12, R8, R24 ;  /* 0x000000080c0c723c */ /* 0x004fe20000001818 */
[----:B----4-:R-:W-:Y:S02]  /*241b0*/  IMAD.MOV.U32 R22, RZ, RZ, R11 ;  /* 0x000000ffff167224 */ /* 0x010fe400078e000b */
[----:B------:R-:W2:Y:S04]  /*241c0*/  LDL.LU R11, [R1+0x22f8] ;  /* 0x0022f800010b7983 */ /* 0x000ea80000300800 */
[----:B------:R-:W3:Y:S04]  /*241d0*/  LDL.LU.64 R26, [R1+0x22f0] ;  /* 0x0022f000011a7983 */ /* 0x000ee80000300a00 */
[----:B------:R-:W3:-:S12]  /*241e0*/  LDL.LU.64 R24, [R1+0x22e8] ;  /* 0x0022e80001187983 */ /* 0x000ed80000300a00 */
[----:B------:R0:W-:Y:S01]  /*241f0*/  STL.64 [R1+0x1d0], R12 ;  /* 0x0001d00c01007387 */ /* 0x0001e20000100a00 */
[----:B------:R-:W-:Y:S02]  /*24200*/  IMAD.MOV.U32 R4, RZ, RZ, R14 ;  /* 0x000000ffff047224 */ /* 0x000fe400078e000e */
[----:B------:R-:W-:Y:S02]  /*24210*/  IMAD.MOV.U32 R5, RZ, RZ, R15 ;  /* 0x000000ffff057224 */ /* 0x000fe400078e000f */
[----:B------:R-:W3:Y:S04]  /*24220*/  LDL.LU.64 R14, [R1+0x22e0] ;  /* 0x0022e000010e7983 */ /* 0x000ee80000300a00 */
[----:B0-----:R-:W3:Y:S01]  /*24230*/  LDL.LU.64 R12, [R1+0x22d8] ;  /* 0x0022d800010c7983 */ /* 0x001ee20000300a00 */
[----:B------:R-:W-:Y:S01]  /*24240*/  IMAD.MOV.U32 R23, RZ, RZ, R3 ;  /* 0x000000ffff177224 */ /* 0x000fe200078e0003 */
[----:B---3--:R-:W-:-:S15]  /*24250*/  HMMA.16816.F32 R24, R12, R6, R24 ;  /* 0x000000060c18723c */ /* 0x008fde0000001818 */
[----:B------:R-:W-:-:S08]  /*24260*/  NOP ;  /* 0x0000000000007918 */ /* 0x000fd00000000000 */
[----:B------:R0:W-:Y:S01]  /*24270*/  STL [R1+0x1e0], R24 ;  /* 0x0001e01801007387 */ /* 0x0001e20000100800 */
[----:B------:R-:W-:Y:S02]  /*24280*/  IMAD.MOV.U32 R8, RZ, RZ, R26 ;  /* 0x000000ffff087224 */ /* 0x000fe400078e001a */
[----:B------:R-:W-:Y:S02]  /*24290*/  IMAD.MOV.U32 R3, RZ, RZ, R27 ;  /* 0x000000ffff037224 */ /* 0x000fe400078e001b */
[----:B------:R-:W-:Y:S01]  /*242a0*/  IMAD.MOV.U32 R9, RZ, RZ, R25 ;  /* 0x000000ffff097224 */ /* 0x000fe200078e0019 */
[----:B------:R-:W2:Y:S04]  /*242b0*/  LDL.LU.64 R26, [R1+0x22d0] ;  /* 0x0022d000011a7983 */ /* 0x000ea80000300a00 */
[----:B0-----:R-:W2:Y:S04]  /*242c0*/  LDL.LU.64 R24, [R1+0x22c8] ;  /* 0x0022c80001187983 */ /* 0x001ea80000300a00 */
[----:B------:R-:W-:Y:S04]  /*242d0*/  STL [R1+0x21e4], R3 ;  /* 0x0021e40301007387 */ /* 0x000fe80000100800 */
[----:B------:R-:W-:Y:S04]  /*242e0*/  STL [R1+0x21e0], R9 ;  /* 0x0021e00901007387 */ /* 0x000fe80000100800 */
[----:B------:R-:W-:Y:S01]  /*242f0*/  STL [R1+0x21dc], R8 ;  /* 0x0021dc0801007387 */ /* 0x000fe20000100800 */
[----:B--2---:R-:W-:Y:S03]  /*24300*/  HMMA.16816.F32 R12, R12, R10, R24 ;  /* 0x0000000a0c0c723c */ /* 0x004fe60000001818 */
[----:B------:R-:W2:Y:S04]  /*24310*/  LDL.LU.64 R26, [R1+0x22c0] ;  /* 0x0022c000011a7983 */ /* 0x000ea80000300a00 */
[----:B------:R-:W2:-:S15]  /*24320*/  LDL.LU.64 R24, [R1+0x22b8] ;  /* 0x0022b80001187983 */ /* 0x000e9e0000300a00 */
[----:B------:R-:W-:-:S01]  /*24330*/  NOP ;  /* 0x0000000000007918 */ /* 0x000fc20000000000 */
[----:B------:R-:W-:Y:S04]  /*24340*/  STL.64 [R1+0x1c0], R12 ;  /* 0x0001c00c01007387 */ /* 0x000fe80000100a00 */
[----:B------:R-:W-:Y:S04]  /*24350*/  STL.64 [R1+0x1c8], R14 ;  /* 0x0001c80e01007387 */ /* 0x000fe80000100a00 */
[----:B------:R-:W0:Y:S04]  /*24360*/  LDSM.16.MT88.4 R12, [R0+UR5+0x2080] ;  /* 0x00208005000c783b */ /* 0x000e280008004200 */
[----:B0-----:R-:W-:Y:S04]  /*24370*/  STL.64 [R1+0x2220], R14 ;  /* 0x0022200e01007387 */ /* 0x001fe80000100a00 */
[----:B------:R0:W-:Y:S04]  /*24380*/  STL.64 [R1+0x2218], R12 ;  /* 0x0022180c01007387 */ /* 0x0001e80000100a00 */
[----:B0-----:R-:W3:Y:S04]  /*24390*/  LDL.LU R12, [R1+0x70] ;  /* 0x00007000010c7983 */ /* 0x001ee80000300800 */
[----:B------:R-:W3:Y:S04]  /*243a0*/  LDL.LU R13, [R1+0x74] ;  /* 0x00007400010d7983 */ /* 0x000ee80000300800 */
[----:B------:R-:W3:Y:S04]  /*243b0*/  LDL.LU R14, [R1+0x78] ;  /* 0x00007800010e7983 */ /* 0x000ee80000300800 */
[----:B------:R-:W3:Y:S01]  /*243c0*/  LDL.LU R15, [R1+0x7c] ;  /* 0x00007c00010f7983 */ /* 0x000ee20000300800 */
[----:B--2---:R-:W-:-:S15]  /*243d0*/  HMMA.16816.F32 R16, R24, R6, R16 ;  /* 0x000000061810723c */ /* 0x004fde0000001810 */
[----:B------:R-:W-:-:S08]  /*243e0*/  NOP ;  /* 0x0000000000007918 */ /* 0x000fd00000000000 */
[----:B------:R-:W-:Y:S04]  /*243f0*/  STL.64 [R1+0x1b0], R16 ;  /* 0x0001b01001007387 */ /* 0x000fe80000100a00 */
[----:B------:R-:W-:Y:S04]  /*24400*/  STL.64 [R1+0x1b8], R18 ;  /* 0x0001b81201007387 */ /* 0x000fe80000100a00 */
[----:B------:R-:W0:Y:S01]  /*24410*/  LDSM.16.MT88.4 R16, [R0+UR5+0x2100] ;  /* 0x002100050010783b */ /* 0x000e220008004200 */
[----:B------:R-:W-:Y:S03]  /*24420*/  HMMA.16816.F32 R24, R24, R10, R20 ;  /* 0x0000000a1818723c */ /* 0x000fe60000001814 */
[----:B0-----:R-:W-:Y:S04]  /*24430*/  STL.64 [R1+0x2210], R18 ;  /* 0x0022101201007387 */ /* 0x001fe80000100a00 */
[----:B------:R0:W-:Y:S04]  /*24440*/  STL.64 [R1+0x2208], R16 ;  /* 0x0022081001007387 */ /* 0x0001e80000100a00 */
[----:B0-----:R-:W2:Y:S04]  /*24450*/  LDL.LU R16, [R1+0x10] ;  /* 0x0000100001107983 */ /* 0x001ea80000300800 */
[----:B------:R-:W2:Y:S04]  /*24460*/  LDL.LU R17, [R1+0x14] ;  /* 0x0000140001117983 */ /* 0x000ea80000300800 */
[----:B------:R-:W2:Y:S01]  /*24470*/  LDL.LU R18, [R1+0x18] ;  /* 0x0000180001127983 */ /* 0x000ea20000300800 */
[----:B------:R-:W-:-:S03]  /*24480*/  IMAD.MOV.U32 R19, RZ, RZ, R2 ;  /* 0x000000ffff137224 */ /* 0x000fc600078e0002 */
[----:B------:R-:W4:Y:S04]  /*24490*/  LDL.LU R2, [R1+0x22b0] ;  /* 0x0022b00001027983 */ /* 0x000f280000300800 */
[----:B------:R-:W4:Y:S04]  /*244a0*/  LDL.LU.64 R22, [R1+0x22a8] ;  /* 0x0022a80001167983 */ /* 0x000f280000300a00 */
[----:B------:R-:W4:Y:S04]  /*244b0*/  LDL.LU.64 R20, [R1+0x22a0] ;  /* 0x0022a00001147983 */ /* 0x000f280000300a00 */
[----:B------:R-:W-:Y:S04]  /*244c0*/  STL.64 [R1+0x1a0], R24 ;  /* 0x0001a01801007387 */ /* 0x000fe80000100a00 */
[----:B------:R-:W-:Y:S04]  /*244d0*/  STL.64 [R1+0x1a8], R26 ;  /* 0x0001a81a01007387 */ /* 0x000fe80000100a00 */
[----:B------:R-:W0:Y:S04]  /*244e0*/  LDSM.16.MT88.4 R24, [R0+UR5+0x2180] ;  /* 0x002180050018783b */ /* 0x000e280008004200 */
[----:B0-----:R-:W-:Y:S04]  /*244f0*/  STL.64 [R1+0x50], R24 ;  /* 0x0000501801007387 */ /* 0x001fe80000100a00 */
[----:B------:R0:W-:Y:S04]  /*24500*/  STL.64 [R1+0x58], R26 ;  /* 0x0000581a01007387 */ /* 0x0001e80000100a00 */
[----:B0-----:R-:W2:Y:S04]  /*24510*/  LDL.LU.64 R26, [R1+0x2298] ;  /* 0x00229800011a7983 */ /* 0x001ea80000300a00 */
[----:B------:R-:W2:Y:S02]  /*24520*/  LDL.LU.64 R24, [R1+0x2290] ;  /* 0x0022900001187983 */ /* 0x000ea40000300a00 */
[----:B--2---:R-:W-:-:S15]  /*24530*/  HMMA.16816.F32 R24, R16, R6, R24 ;  /* 0x000000061018723c */ /* 0x004fde0000001818 */
[----:B------:R-:W-:-:S08]  /*24540*/  NOP ;  /* 0x0000000000007918 */ /* 0x000fd00000000000 */
[----:B------:R-:W-:Y:S04]  /*24550*/  STL.64 [R1+0x190], R24 ;  /* 0x0001901801007387 */ /* 0x000fe80000100a00 */
[----:B------:R0:W-:Y:S04]  /*24560*/  STL.64 [R1+0x198], R26 ;  /* 0x0001981a01007387 */ /* 0x0001e80000100a00 */
[----:B0-----:R-:W2:Y:S04]  /*24570*/  LDL.LU.64 R26, [R1+0x2288] ;  /* 0x00228800011a7983 */ /* 0x001ea80000300a00 */
[----:B------:R-:W2:Y:S02]  /*24580*/  LDL.LU.64 R24, [R1+0x2280] ;  /* 0x0022800001187983 */ /* 0x000ea40000300a00 */
[----:B--2---:R-:W-:Y:S02]  /*24590*/  HMMA.16816.F32 R16, R16, R10, R24 ;  /* 0x0000000a1010723c */ /* 0x004fe40000001818 */
[----:B------:R-:W3:Y:S04]  /*245a0*/  LDL.LU.64 R26, [R1+0x2278] ;  /* 0x00227800011a7983 */ /* 0x000ee80000300a00 */
[----:B------:R-:W3:Y:S04]  /*245b0*/  LDL.LU.64 R24, [R1+0x2270] ;  /* 0x0022700001187983 */ /* 0x000ee80000300a00 */
[----:B------:R-:W-:-:S13]  /*245c0*/  STL.64 [R1+0x2268], R10 ;  /* 0x0022680a01007387 */ /* 0x000fda0000100a00 */
[----:B------:R-:W-:Y:S04]  /*245d0*/  STL.64 [R1+0x170], R16 ;  /* 0x0001701001007387 */ /* 0x000fe80000100a00 */
[----:B------:R-:W-:Y:S01]  /*245e0*/  STL.64 [R1+0x178], R18 ;  /* 0x0001781201007387 */ /* 0x000fe20000100a00 */
[----:B---3--:R-:W-:-:S15]  /*245f0*/  HMMA.16816.F32 R12, R24, R6, R12 ;  /* 0x00000006180c723c */ /* 0x008fde000000180c */
[----:B------:R-:W-:-:S08]  /*24600*/  NOP ;  /* 0x0000000000007918 */ /* 0x000fd00000000000 */
[----:B------:R4:W-:Y:S04]  /*24610*/  STL.64 [R1+0x180], R12 ;  /* 0x0001800c01007387 */ /* 0x0009e80000100a00 */
[----:B------:R0:W-:Y:S04]  /*24620*/  STL.64 [R1+0x188], R14 ;  /* 0x0001880e01007387 */ /* 0x0001e80000100a00 */
[----:B------:R-:W-:Y:S04]  /*24630*/  STL.64 [R1+0x2250], R6 ;  /* 0x0022500601007387 */ /* 0x000fe80000100a00 */
[----:B------:R-:W-:Y:S04]  /*24640*/  STL.64 [R1+0x2248], R4 ;  /* 0x0022480401007387 */ /* 0x000fe80000100a00 */
[----:B------:R-:W1:Y:S01]  /*24650*/  LDSM.16.MT88.4 R4, [R28+UR5+0x4000] ;  /* 0x004000051c04783b */ /* 0x000e620008004200 */
[----:B----4-:R-:W-:-:S02]  /*24660*/  IMAD.MOV.U32 R12, RZ, RZ, R23 ;  /* 0x000000ffff0c7224 */ /* 0x010fc400078e0017 */
[----:B0-----:R-:W-:Y:S02]  /*24670*/  IMAD.MOV.U32 R14, RZ, RZ, R21 ;  /* 0x000000ffff0e7224 */ /* 0x001fe400078e0015 */
[----:B------:R-:W-:Y:S02]  /*24680*/  IMAD.MOV.U32 R15, RZ, RZ, R20 ;  /* 0x000000ffff0f7224 */ /* 0x000fe400078e0014 */
[----:B------:R-:W-:-:S03]  /*24690*/  IMAD.MOV.U32 R13, RZ, RZ, R22 ;  /* 0x000000ffff0d7224 */ /* 0x000fc600078e0016 */
[----:B------:R-:W-:Y:S04]  /*246a0*/  STL.64 [R1+0x2260], R14 ;  /* 0x0022600e01007387 */ /* 0x000fe80000100a00 */
[----:B------:R0:W-:Y:S04]  /*246b0*/  STL.64 [R1+0x2258], R12 ;  /* 0x0022580c01007387 */ /* 0x0001e80000100a00 */
[----:B-1----:R1:W-:Y:S04]  /*246c0*/  STL.64 [R1+0x70], R4 ;  /* 0x0000700401007387 */ /* 0x0023e80000100a00 */
[----:B------:R2:W-:Y:S04]  /*246d0*/  STL [R1+0x78], R6 ;  /* 0x0000780601007387 */ /* 0x0005e80000100800 */
[----:B------:R-:W3:Y:S04]  /*246e0*/  LDL.LU R16, [R1+0x100] ;  /* 0x0001000001107983 */ /* 0x000ee80000300800 */
[----:B------:R-:W3:Y:S04]  /*246f0*/  LDL.LU R17, [R1+0x104] ;  /* 0x0001040001117983 */ /* 0x000ee80000300800 */
[----:B------:R-:W4:Y:S04]  /*24700*/  LDL.LU R18, [R1+0x108] ;  /* 0x0001080001127983 */ /* 0x000f280000300800 */
[----:B------:R-:W4:Y:S04]  /*24710*/  LDL.LU R19, [R1+0x10c] ;  /* 0x00010c0001137983 */ /* 0x000f280000300800 */
[----:B0-----:R-:W3:Y:S04]  /*24720*/  LDL.LU R12, [R1+0xd0] ;  /* 0x0000d000010c7983 */ /* 0x001ee80000300800 */
[----:B------:R-:W3:Y:S04]  /*24730*/  LDL.LU R13, [R1+0xd4] ;  /* 0x0000d400010d7983 */ /* 0x000ee80000300800 */
[----:B------:R-:W3:Y:S04]  /*24740*/  LDL.LU R14, [R1+0xd8] ;  /* 0x0000d800010e7983 */ /* 0x000ee80000300800 */
[----:B------:R-:W3:Y:S01]  /*24750*/  LDL.LU R15, [R1+0xdc] ;  /* 0x0000dc00010f7983 */ /* 0x000ee20000300800 */
[----:B------:R-:W-:Y:S01]  /*24760*/  LOP3.LUT R2, R2, 0x40, RZ, 0x3c, !PT ;  /* 0x0000004002027812 */ /* 0x000fe200078e3cff */
[----:B------:R-:W-:-:S04]  /*24770*/  IMAD.MOV.U32 R11, RZ, RZ, R24 ;  /* 0x000000ffff0b7224 */ /* 0x000fc800078e0018 */
[----:B------:R-:W0:Y:S01]  /*24780*/  LDSM.16.M88.4 R20, [R2+UR5+0x10000] ;  /* 0x010000050214783b */ /* 0x000e220008000200 */
[----:B------:R-:W-:Y:S02]  /*24790*/  IMAD.MOV.U32 R10, RZ, RZ, R25 ;  /* 0x000000ffff0a7224 */ /* 0x000fe400078e0019 */
[----:B------:R-:W-:Y:S02]  /*247a0*/  IMAD.MOV.U32 R9, RZ, RZ, R26 ;  /* 0x000000ffff097224 */ /* 0x000fe400078e001a */
[----:B------:R-:W-:Y:S02]  /*247b0*/  IMAD.MOV.U32 R8, RZ, RZ, R27 ;  /* 0x000000ffff087224 */ /* 0x000fe400078e001b */
[----:B------:R-:W0:Y:S01]  /*247c0*/  LDSM.16.M88.4 R24, [R2+UR5+0x10800] ;  /* 0x010800050218783b */ /* 0x000e220008000200 */
[----:B------:R-:W-:Y:S02]  /*247d0*/  IMAD.MOV.U32 R3, RZ, RZ, R7 ;  /* 0x000000ffff037224 */ /* 0x000fe400078e0007 */
[----:B-1----:R-:W-:-:S02]  /*247e0*/  IMAD.MOV.U32 R4, RZ, RZ, R11 ;  /* 0x000000ffff047224 */ /* 0x002fc400078e000b */
[----:B------:R-:W-:Y:S02]  /*247f0*/  IMAD.MOV.U32 R5, RZ, RZ, R10 ;  /* 0x000000ffff057224 */ /* 0x000fe400078e000a */
[----:B--2---:R-:W-:Y:S02]  /*24800*/  IMAD.MOV.U32 R6, RZ, RZ, R9 ;  /* 0x000000ffff067224 */ /* 0x004fe400078e0009 */
[----:B------:R-:W-:Y:S02]  /*24810*/  IMAD.MOV.U32 R7, RZ, RZ, R8 ;  /* 0x000000ffff077224 */ /* 0x000fe400078e0008 */
[----:B------:R-:W1:Y:S04]  /*24820*/  LDSM.16.MT88.4 R8, [R28+UR5+0x4080] ;  /* 0x004080051c08783b */ /* 0x000e680008004200 */
[----:B----4-:R-:W-:Y:S04]  /*24830*/  STL.64 [R1+0x2230], R18 ;  /* 0x0022301201007387 */ /* 0x010fe80000100a00 */
[----:B---3--:R2:W-:Y:S04]  /*24840*/  STL.64 [R1+0x2228], R16 ;  /* 0x0022281001007387 */ /* 0x0085e80000100a00 */
[----:B--2---:R-:W2:Y:S04]  /*24850*/  LDL.LU R16, [R1+0xe0] ;  /* 0x0000e00001107983 */ /* 0x004ea80000300800 */
[----:B------:R-:W2:Y:S04]  /*24860*/  LDL.LU R17, [R1+0xe4] ;  /* 0x0000e40001117983 */ /* 0x000ea80000300800 */
[----:B------:R-:W3:Y:S04]  /*24870*/  LDL.LU R18, [R1+0xe8] ;  /* 0x0000e80001127983 */ /* 0x000ee80000300800 */
[----:B------:R-:W3:Y:S04]  /*24880*/  LDL.LU R19, [R1+0xec] ;  /* 0x0000ec0001137983 */ /* 0x000ee80000300800 */
[----:B---3--:R-:W-:Y:S04]  /*24890*/  STL.64 [R1+0x2240], R18 ;  /* 0x0022401201007387 */ /* 0x008fe80000100a00 */
[----:B--2---:R2:W-:Y:S04]  /*248a0*/  STL.64 [R1+0x2238], R16 ;  /* 0x0022381001007387 */ /* 0x0045e80000100a00 */
[----:B--2---:R-:W2:Y:S04]  /*248b0*/  LDL.LU R16, [R1+0xf0] ;  /* 0x0000f00001107983 */ /* 0x004ea80000300800 */
[----:B------:R-:W2:Y:S04]  /*248c0*/  LDL.LU R17, [R1+0xf4] ;  /* 0x0000f40001117983 */ /* 0x000ea80000300800 */
[----:B------:R-:W2:Y:S04]  /*248d0*/  LDL.LU R18, [R1+0xf8] ;  /* 0x0000f80001127983 */ /* 0x000ea80000300800 */
[----:B------:R-:W2:Y:S04]  /*248e0*/  LDL.LU R19, [R1+0xfc] ;  /* 0x0000fc0001137983 */ /* 0x000ea80000300800 */
[----:B0-----:R-:W-:Y:S04]  /*248f0*/  STL [R1+0x208c], R22 ;  /* 0x00208c1601007387 */ /* 0x001fe80000100800 */
[----:B------:R-:W-:Y:S04]  /*24900*/  STL [R1+0x2088], R23 ;  /* 0x0020881701007387 */ /* 0x000fe80000100800 */
[----:B------:R0:W-:Y:S04]  /*24910*/  STL.64 [R1+0x21d0], R20 ;  /* 0x0021d01401007387 */ /* 0x0001e80000100a00 */
[----:B0-----:R-:W3:Y:S04]  /*24920*/  LDL.LU R20, [R1+0x110] ;  /* 0x0001100001147983 */ /* 0x001ee80000300800 */
[----:B------:R-:W3:Y:S04]  /*24930*/  LDL.LU R21, [R1+0x114] ;  /* 0x0001140001157983 */ /* 0x000ee80000300800 */
[----:B------:R-:W3:Y:S04]  /*24940*/  LDL.LU R22, [R1+0x118] ;  /* 0x0001180001167983 */ /* 0x000ee80000300800 */
[----:B------:R-:W-:Y:S04]  /*24950*/  STL [R1+0x21d8], R25 ;  /* 0x0021d81901007387 */ /* 0x000fe80000100800 */
[----:B------:R0:W-:Y:S04]  /*24960*/  STL [R1+0x2060], R26 ;  /* 0x0020601a01007387 */ /* 0x0001e80000100800 */
[----:B------:R4:W-:Y:S04]  /*24970*/  STL [R1+0x205c], R27 ;  /* 0x00205c1b01007387 */ /* 0x0009e80000100800 */
[----:B------:R-:W-:Y:S04]  /*24980*/  STL [R1+0x1e18], R2 ;  /* 0x001e180201007387 */ /* 0x000fe80000100800 */
[----:B-1----:R-:W-:Y:S01]  /*24990*/  STL.64 [R1+0x60], R8 ;  /* 0x0000600801007387 */ /* 0x002fe20000100a00 */
[----:B0-----:R-:W-:-:S02]  /*249a0*/  IMAD.MOV.U32 R26, RZ, RZ, R11 ;  /* 0x000000ffff1a7224 */ /* 0x001fc400078e000b */
[----:B----4-:R-:W-:Y:S02]  /*249b0*/  IMAD.MOV.U32 R27, RZ, RZ, R10 ;  /* 0x000000ffff1b7224 */ /* 0x010fe400078e000a */
[----:B------:R-:W4:Y:S04]  /*249c0*/  LDL.LU.64 R10, [R1+0x2268] ;  /* 0x00226800010a7983 */ /* 0x000f280000300a00 */
[----:B------:R-:W-:Y:S04]  /*249d0*/  STL [R1+0x21a4], R26 ;  /* 0x0021a41a01007387 */ /* 0x000fe80000100800 */
[----:B------:R-:W-:Y:S01]  /*249e0*/  STL [R1+0x21a0], R27 ;  /* 0x0021a01b01007387 */ /* 0x000fe20000100800 */
[----:B----4-:R-:W-:Y:S03]  /*249f0*/  HMMA.16816.F32 R4, R4, R10, R12 ;  /* 0x0000000a0404723c */ /* 0x010fe6000000180c */
[----:B------:R-:W2:Y:S04]  /*24a00*/  LDL.LU.64 R14, [R1+0x2260] ;  /* 0x00226000010e7983 */ /* 0x000ea80000300a00 */
[----:B------:R-:W2:-:S15]  /*24a10*/  LDL.LU.64 R12, [R1+0x2258] ;  /* 0x00225800010c7983 */ /* 0x000e9e0000300a00 */
[----:B------:R-:W-:-:S01]  /*24a20*/  NOP ;  /* 0x0000000000007918 */ /* 0x000fc20000000000 */
[----:B------:R-:W-:Y:S04]  /*24a30*/  STL.64 [R1+0x150], R4 ;  /* 0x0001500401007387 */ /* 0x000fe80000100a00 */
[----:B------:R-:W-:Y:S04]  /*24a40*/  STL.64 [R1+0x158], R6 ;  /* 0x0001580601007387 */ /* 0x000fe80000100a00 */
[----:B------:R-:W0:Y:S02]  /*24a50*/  LDSM.16.MT88.4 R4, [R28+UR5+0x4100] ;  /* 0x004100051c04783b */ /* 0x000e240008004200 */
[----:B0-----:R-:W-:-:S02]  /*24a60*/  IMAD.MOV.U32 R26, RZ, RZ, R6 ;  /* 0x000000ffff1a7224 */ /* 0x001fc400078e0006 */
[----:B------:R0:W-:Y:S01]  /*24a70*/  STL.64 [R1+0x30], R4 ;  /* 0x0000300401007387 */ /* 0x0001e20000100a00 */
[----:B------:R-:W-:-:S03]  /*24a80*/  IMAD.MOV.U32 R27, RZ, RZ, R7 ;  /* 0x000000ffff1b7224 */ /* 0x000fc600078e0007 */
[----:B------:R-:W2:Y:S04]  /*24a90*/  LDL.LU.64 R6, [R1+0x2250] ;  /* 0x0022500001067983 */ /* 0x000ea80000300a00 */
[----:B0-----:R-:W4:Y:S04]  /*24aa0*/  LDL.LU.64 R4, [R1+0x2248] ;  /* 0x0022480001047983 */ /* 0x001f280000300a00 */
[----:B------:R-:W-:Y:S04]  /*24ab0*/  STL [R1+0x21ac], R27 ;  /* 0x0021ac1b01007387 */ /* 0x000fe80000100800 */
[----:B------:R-:W-:Y:S01]  /*24ac0*/  STL [R1+0x21a8], R26 ;  /* 0x0021a81a01007387 */ /* 0x000fe20000100800 */
[----:B--2---:R-:W-:-:S15]  /*24ad0*/  HMMA.16816.F32 R16, R12, R6, R16 ;  /* 0x000000060c10723c */ /* 0x004fde0000001810 */
[----:B------:R-:W-:-:S08]  /*24ae0*/  NOP ;  /* 0x0000000000007918 */ /* 0x000fd00000000000 */
[----:B------:R-:W-:Y:S04]  /*24af0*/  STL.64 [R1+0x120], R16 ;  /* 0x0001201001007387 */ /* 0x000fe80000100a00 */
[----:B------:R-:W-:Y:S04]  /*24b00*/  STL.64 [R1+0x128], R18 ;  /* 0x0001281201007387 */ /* 0x000fe80000100a00 */
[----:B------:R-:W0:Y:S02]  /*24b10*/  LDSM.16.MT88.4 R16, [R28+UR5+0x4180] ;  /* 0x004180051c10783b */ /* 0x000e240008004200 */
[----:B0-----:R-:W-:-:S02]  /*24b20*/  IMAD.MOV.U32 R27, RZ, RZ, R18 ;  /* 0x000000ffff1b7224 */ /* 0x001fc400078e0012 */
[----:B------:R0:W-:Y:S01]  /*24b30*/  STL.64 [R1+0x20], R16 ;  /* 0x0000201001007387 */ /* 0x0001e20000100a00 */
[----:B------:R-:W-:-:S03]  /*24b40*/  IMAD.MOV.U32 R26, RZ, RZ, R19 ;  /* 0x000000ffff1a7224 */ /* 0x000fc600078e0013 */
[----:B------:R-:W2:Y:S04]  /*24b50*/  LDL.LU.64 R18, [R1+0x2240] ;  /* 0x0022400001127983 */ /* 0x000ea80000300a00 */
[----:B0-----:R-:W2:Y:S04]  /*24b60*/  LDL.LU.64 R16, [R1+0x2238] ;  /* 0x0022380001107983 */ /* 0x001ea80000300a00 */
        /* <DEDUP_REMOVED lines=13> */
[----:B0-----:R-:W2:Y:S01]  /*24c40*/  LDL.LU.64 R12, [R1+0x2218] ;  /* 0x00221800010c7983 */ /* 0x001ea20000300a00 */
[----:B------:R-:W-:-:S03]  /*24c50*/  IMAD.MOV.U32 R23, RZ, RZ, R29 ;  /* 0x000000ffff177224 */ /* 0x000fc600078e001d */
[----:B------:R-:W-:Y:S04]  /*24c60*/  STL [R1+0x21bc], R27 ;  /* 0x0021bc1b01007387 */ /* 0x000fe80000100800 */
[----:B------:R-:W-:Y:S01]  /*24c70*/  STL [R1+0x21b8], R26 ;  /* 0x0021b81a01007387 */ /* 0x000fe20000100800 */
[C---:B--2---:R-:W-:Y:S06]  /*24c80*/  HMMA.16816.F32 R16, R12.reuse, R6, R16 ;  /* 0x000000060c10723c */ /* 0x044fec0000001810 */
[----:B---3--:R-:W-:-:S15]  /*24c90*/  HMMA.16816.F32 R20, R12, R10, R20 ;  /* 0x0000000a0c14723c */ /* 0x008fde0000001814 */
[----:B------:R-:W-:-:S02]  /*24ca0*/  NOP ;  /* 0x0000000000007918 */ /* 0x000fc40000000000 */
[----:B------:R-:W-:Y:S04]  /*24cb0*/  STL.64 [R1+0x100], R16 ;  /* 0x0001001001007387 */ /* 0x000fe80000100a00 */
[----:B------:R0:W-:Y:S04]  /*24cc0*/  STL.64 [R1+0x108], R18 ;  /* 0x0001081201007387 */ /* 0x0001e80000100a00 */
[----:B0-----:R-:W2:Y:S04]  /*24cd0*/  LDL.LU.64 R18, [R1+0x2210] ;  /* 0x0022100001127983 */ /* 0x001ea80000300a00 */
[----:B------:R-:W2:Y:S04]  /*24ce0*/  LDL.LU.64 R16, [R1+0x2208] ;  /* 0x0022080001107983 */ /* 0x000ea80000300a00 */
[----:B------:R-:W-:Y:S04]  /*24cf0*/  STL.64 [R1+0xf0], R20 ;  /* 0x0000f01401007387 */ /* 0x000fe80000100a00 */
[----:B------:R-:W-:Y:S04]  /*24d00*/  STL [R1+0xf8], R22 ;  /* 0x0000f81601007387 */ /* 0x000fe80000100800 */
[----:B------:R0:W-:Y:S04]  /*24d10*/  STL.64 [R1+0x21f8], R10 ;  /* 0x0021f80a01007387 */ /* 0x0001e80000100a00 */
[----:B------:R-:W2:Y:S04]  /*24d20*/  LDL.LU R8, [R1+0x140] ;  /* 0x0001400001087983 */ /* 0x000ea80000300800 */
[----:B------:R-:W2:Y:S04]  /*24d30*/  LDL.LU R9, [R1+0x144] ;  /* 0x0001440001097983 */ /* 0x000ea80000300800 */
[----:B0-----:R-:W2:Y:S04]  /*24d40*/  LDL.LU R10, [R1+0x148] ;  /* 0x00014800010a7983 */ /* 0x001ea80000300800 */
[----:B------:R-:W2:Y:S04]  /*24d50*/  LDL.LU R11, [R1+0x14c] ;  /* 0x00014c00010b7983 */ /* 0x000ea80000300800 */
[----:B------:R-:W3:Y:S04]  /*24d60*/  LDL.LU.64 R12, [R1+0x50] ;  /* 0x00005000010c7983 */ /* 0x000ee80000300a00 */
[----:B------:R-:W4:Y:S01]  /*24d70*/  LDL.LU.64 R14, [R1+0x58] ;  /* 0x00005800010e7983 */ /* 0x000f220000300a00 */
[----:B------:R-:W-:-:S03]  /*24d80*/  IMAD.MOV.U32 R29, RZ, RZ, R23 ;  /* 0x000000ffff1d7224 */ /* 0x000fc600078e0017 */
[----:B------:R-:W0:Y:S01]  /*24d90*/  LDSM.16.MT88.4 R20, [R0+UR5+0x4080] ;  /* 0x004080050014783b */ /* 0x000e220008004200 */
[----:B--2---:R-:W-:Y:S03]  /*24da0*/  HMMA.16816.F32 R8, R16, R6, R8 ;  /* 0x000000061008723c */ /* 0x004fe60000001808 */
[----:B----4-:R-:W-:Y:S04]  /*24db0*/  STL.64 [R1+0x21f0], R14 ;  /* 0x0021f00e01007387 */ /* 0x010fe80000100a00 */
[----:B---3--:R1:W-:Y:S04]  /*24dc0*/  STL.64 [R1+0x21e8], R12 ;  /* 0x0021e80c01007387 */ /* 0x0083e80000100a00 */
[----:B-1----:R-:W2:Y:S04]  /*24dd0*/  LDL.LU R12, [R1+0x130] ;  /* 0x00013000010c7983 */ /* 0x002ea80000300800 */
[----:B------:R-:W2:Y:S04]  /*24de0*/  LDL.LU R13, [R1+0x134] ;  /* 0x00013400010d7983 */ /* 0x000ea80000300800 */
[----:B------:R-:W2:Y:S04]  /*24df0*/  LDL.LU R14, [R1+0x138] ;  /* 0x00013800010e7983 */ /* 0x000ea80000300800 */
[----:B------:R-:W2:Y:S04]  /*24e00*/  LDL.LU R15, [R1+0x13c] ;  /* 0x00013c00010f7983 */ /* 0x000ea80000300800 */
[----:B------:R-:W-:Y:S04]  /*24e10*/  STL [R1+0x21c0], R29 ;  /* 0x0021c01d01007387 */ /* 0x000fe80000100800 */
[----:B0-----:R0:W-:Y:S04]  /*24e20*/  STL.64 [R1], R20 ;  /* 0x0000001401007387 */ /* 0x0011e80000100a00 */
[----:B------:R1:W-:Y:S01]  /*24e30*/  STL.64 [R1+0x8], R22 ;  /* 0x0000081601007387 */ /* 0x0003e20000100a00 */
[----:B------:R-:W-:-:S02]  /*24e40*/  IMAD.MOV.U32 R27, RZ, RZ, R10 ;  /* 0x000000ffff1b7224 */ /* 0x000fc400078e000a */
[----:B------:R-:W-:Y:S01]  /*24e50*/  IMAD.MOV.U32 R26, RZ, RZ, R11 ;  /* 0x000000ffff1a7224 */ /* 0x000fe200078e000b */
[----:B0-----:R-:W3:Y:S04]  /*24e60*/  LDL.LU R20, [R1+0x1d0] ;  /* 0x0001d00001147983 */ /* 0x001ee80000300800 */
[----:B------:R-:W3:Y:S01]  /*24e70*/  LDL.LU R21, [R1+0x1d4] ;  /* 0x0001d40001157983 */ /* 0x000ee20000300800 */
[----:B-1----:R-:W-:Y:S02]  /*24e80*/  IMAD.MOV.U32 R22, RZ, RZ, R4 ;  /* 0x000000ffff167224 */ /* 0x002fe400078e0004 */
[----:B------:R-:W-:Y:S01]  /*24e90*/  IMAD.MOV.U32 R23, RZ, RZ, R5 ;  /* 0x000000ffff177224 */ /* 0x000fe200078e0005 */
[----:B------:R-:W4:Y:S04]  /*24ea0*/  LDL.LU R4, [R1+0x2204] ;  /* 0x0022040001047983 */ /* 0x000f280000300800 */
[----:B------:R-:W3:Y:S04]  /*24eb0*/  LDL.LU R5, [R1+0x2200] ;  /* 0x0022000001057983 */ /* 0x000ee80000300800 */
[----:B------:R-:W-:Y:S04]  /*24ec0*/  STL [R1+0x110], R8 ;  /* 0x0001100801007387 */ /* 0x000fe80000100800 */
[----:B------:R-:W2:Y:S01]  /*24ed0*/  LDL.LU.64 R10, [R1+0x21f8] ;  /* 0x0021f800010a7983 */ /* 0x000ea20000300a00 */
[----:B------:R-:W-:-:S03]  /*24ee0*/  IMAD.MOV.U32 R29, RZ, RZ, R9 ;  /* 0x000000ffff1d7224 */ /* 0x000fc600078e0009 */
[----:B------:R-:W-:Y:S04]  /*24ef0*/  STL [R1+0x21cc], R26 ;  /* 0x0021cc1a01007387 */ /* 0x000fe80000100800 */
[----:B------:R-:W-:Y:S04]  /*24f00*/  STL [R1+0x21c8], R27 ;  /* 0x0021c81b01007387 */ /* 0x000fe80000100800 */
[----:B------:R-:W-:Y:S01]  /*24f10*/  STL [R1+0x21c4], R29 ;  /* 0x0021c41d01007387 */ /* 0x000fe20000100800 */
[----:B--2---:R-:W-:Y:S03]  /*24f20*/  HMMA.16816.F32 R16, R16, R10, R12 ;  /* 0x0000000a1010723c */ /* 0x004fe6000000180c */
[----:B------:R-:W2:Y:S04]  /*24f30*/  LDL.LU.64 R14, [R1+0x21f0] ;  /* 0x0021f000010e7983 */ /* 0x000ea80000300a00 */
[----:B------:R-:W2:-:S15]  /*24f40*/  LDL.LU.64 R12, [R1+0x21e8] ;  /* 0x0021e800010c7983 */ /* 0x000e9e0000300a00 */
[----:B------:R-:W-:-:S01]  /*24f50*/  NOP ;  /* 0x0000000000007918 */ /* 0x000fc20000000000 */
[----:B------:R0:W-:Y:S04]  /*24f60*/  STL.64 [R1+0xe0], R16 ;  /* 0x0000e01001007387 */ /* 0x0001e80000100a00 */
[----:B------:R3:W-:Y:S04]  /*24f70*/  STL.64 [R1+0xe8], R18 ;  /* 0x0000e81201007387 */ /* 0x0007e80000100a00 */
[----:B0-----:R-:W2:Y:S04]  /*24f80*/  LDL.LU R16, [R1+0x160] ;  /* 0x0001600001107983 */ /* 0x001ea80000300800 */
[----:B------:R-:W2:Y:S01]  /*24f90*/  LDL.LU R17, [R1+0x164] ;  /* 0x0001640001117983 */ /* 0x000ea20000300800 */
[----:B---3--:R-:W-:-:S02]  /*24fa0*/  IMAD.MOV.U32 R18, RZ, RZ, R5 ;  /* 0x000000ffff127224 */ /* 0x008fc400078e0005 */
[----:B----4-:R-:W-:-:S07]  /*24fb0*/  IMAD.MOV.U32 R19, RZ, RZ, R4 ;  /* 0x000000ffff137224 */ /* 0x010fce00078e0004 */
[----:B--2---:R-:W-:Y:S01]  /*24fc0*/  HMMA.16816.F32 R4, R12, R6, R16 ;  /* 0x000000060c04723c */ /* 0x004fe20000001810 */
[----:B------:R-:W-:Y:S05]  /*24fd0*/  LDSM.16.MT88.4 R16, [R0+UR5+0x4180] ;  /* 0x004180050010783b */ /* 0x000fea0008004200 */
[----:B------:R-:W-:Y:S02]  /*24fe0*/  IMAD.MOV.U32 R9, RZ, RZ, R12 ;  /* 0x000000ffff097224 */ /* 0x000fe400078e000c */
[----:B------:R-:W-:Y:S02]  /*24ff0*/  IMAD.MOV.U32 R8, RZ, RZ, R13 ;  /* 0x000000ffff087224 */ /* 0x000fe400078e000d */
[----:B------:R-:W-:-:S02]  /*25000*/  IMAD.MOV.U32 R25, RZ, RZ, R14 ;  /* 0x000000ffff197224 */ /* 0x000fc400078e000e */
[----:B------:R-:W-:Y:S02]  /*25010*/  IMAD.MOV.U32 R2, RZ, RZ, R15 ;  /* 0x000000ffff027224 */ /* 0x000fe400078e000f */
[----:B------:R-:W-:Y:S09]  /*25020*/  LDSM.16.MT88.4 R12, [R28+UR5+0x6000] ;  /* 0x006000051c0c783b */ /* 0x000ff20008004200 */
[----:B------:R-:W-:Y:S01]  /*25030*/  STL [R1+0xc0], R4 ;  /* 0x0000c00401007387 */ /* 0x000fe20000100800 */
[----:B------:R-:W-:-:S02]  /*25040*/  IMAD.MOV.U32 R26, RZ, RZ, R5 ;  /* 0x000000ffff1a7224 */ /* 0x000fc400078e0005 */
[----:B------:R-:W-:Y:S02]  /*25050*/  IMAD.MOV.U32 R27, RZ, RZ, R6 ;  /* 0x000000ffff1b7224 */ /* 0x000fe400078e0006 */
[----:B------:R-:W-:Y:S02]  /*25060*/  IMAD.MOV.U32 R29, RZ, RZ, R7 ;  /* 0x000000ffff1d7224 */ /* 0x000fe400078e0007 */
[----:B------:R-:W0:Y:S04]  /*25070*/  LDSM.16.MT88.4 R4, [R0+UR5+0x4100] ;  /* 0x004100050004783b */ /* 0x000e280008004200 */
[----:B0-----:R-:W-:Y:S04]  /*25080*/  STL.64 [R1+0x20c0], R6 ;  /* 0x0020c00601007387 */ /* 0x001fe80000100a00 */
[----:B------:R0:W-:Y:S04]  /*25090*/  STL.64 [R1+0x20b8], R4 ;  /* 0x0020b80401007387 */ /* 0x0001e80000100a00 */
[----:B0-----:R-:W2:Y:S04]  /*250a0*/  LDL.LU R4, [R1+0x70] ;  /* 0x0000700001047983 */ /* 0x001ea80000300800 */
[----:B------:R-:W2:Y:S04]  /*250b0*/  LDL.LU R5, [R1+0x74] ;  /* 0x0000740001057983 */ /* 0x000ea80000300800 */
[----:B------:R-:W2:Y:S01]  /*250c0*/  LDL.LU R6, [R1+0x78] ;  /* 0x0000780001067983 */ /* 0x000ea20000300800 */
[----:B------:R-:W-:-:S03]  /*250d0*/  IMAD.MOV.U32 R7, RZ, RZ, R3 ;  /* 0x000000ffff077224 */ /* 0x000fc600078e0003 */
[----:B------:R-:W3:Y:S04]  /*250e0*/  LDL.LU R3, [R1+0x21e4] ;  /* 0x0021e40001037983 */ /* 0x000ee80000300800 */
[----:B------:R-:W-:Y:S04]  /*250f0*/  STL.64 [R1+0x20a0], R18 ;  /* 0x0020a01201007387 */ /* 0x000fe80000100a00 */
[----:B------:R0:W-:Y:S04]  /*25100*/  STL.64 [R1+0x2098], R16 ;  /* 0x0020981001007387 */ /* 0x0001e80000100a00 */
[----:B0-----:R-:W4:Y:S04]  /*25110*/  LDL.LU R16, [R1+0x1c0] ;  /* 0x0001c00001107983 */ /* 0x001f280000300800 */
[----:B------:R-:W4:Y:S04]  /*25120*/  LDL.LU R17, [R1+0x1c4] ;  /* 0x0001c40001117983 */ /* 0x000f280000300800 */
[----:B------:R-:W4:Y:S04]  /*25130*/  LDL.LU R18, [R1+0x1c8] ;  /* 0x0001c80001127983 */ /* 0x000f280000300800 */
[----:B------:R-:W4:Y:S04]  /*25140*/  LDL.LU R19, [R1+0x1cc] ;  /* 0x0001cc0001137983 */ /* 0x000f280000300800 */
[----:B------:R0:W-:Y:S04]  /*25150*/  STL.64 [R1+0x2070], R14 ;  /* 0x0020700e01007387 */ /* 0x0001e80000100a00 */
[----:B------:R1:W-:Y:S01]  /*25160*/  STL.64 [R1+0x2068], R12 ;  /* 0x0020680c01007387 */ /* 0x0003e20000100a00 */
[----:B0-----:R-:W-:-:S02]  /*25170*/  IMAD.MOV.U32 R14, RZ, RZ, R25 ;  /* 0x000000ffff0e7224 */ /* 0x001fc400078e0019 */
[----:B-1----:R-:W-:Y:S02]  /*25180*/  IMAD.MOV.U32 R12, RZ, RZ, R9 ;  /* 0x000000ffff0c7224 */ /* 0x002fe400078e0009 */
[----:B------:R-:W-:Y:S02]  /*25190*/  IMAD.MOV.U32 R13, RZ, RZ, R8 ;  /* 0x000000ffff0d7224 */ /* 0x000fe400078e0008 */
[----:B------:R-:W-:Y:S01]  /*251a0*/  IMAD.MOV.U32 R15, RZ, RZ, R2 ;  /* 0x000000ffff0f7224 */ /* 0x000fe200078e0002 */
[----:B------:R-:W2:Y:S04]  /*251b0*/  LDL.LU R9, [R1+0x21e0] ;  /* 0x0021e00001097983 */ /* 0x000ea80000300800 */
[----:B------:R-:W4:Y:S04]  /*251c0*/  LDL.LU R8, [R1+0x21dc] ;  /* 0x0021dc0001087983 */ /* 0x000f280000300800 */
[----:B------:R-:W4:Y:S01]  /*251d0*/  LDL.LU R25, [R1+0x21d8] ;  /* 0x0021d80001197983 */ /* 0x000f220000300800 */
[----:B------:R-:W-:Y:S03]  /*251e0*/  HMMA.16816.F32 R12, R12, R10, R20 ;  /* 0x0000000a0c0c723c */ /* 0x000fe60000001814 */
[----:B------:R-:W4:-:S15]  /*251f0*/  LDL.LU.64 R20, [R1+0x21d0] ;  /* 0x0021d00001147983 */ /* 0x000f1e0000300a00 */
[----:B------:R-:W-:-:S05]  /*25200*/  NOP ;  /* 0x0000000000007918 */ /* 0x000fca0000000000 */
[----:B------:R-:W-:Y:S04]  /*25210*/  STL.64 [R1+0x2080], R14 ;  /* 0x0020800e01007387 */ /* 0x000fe80000100a00 */
[----:B------:R0:W-:Y:S04]  /*25220*/  STL.64 [R1+0x2078], R12 ;  /* 0x0020780c01007387 */ /* 0x0001e80000100a00 */
[----:B0-----:R-:W4:Y:S01]  /*25230*/  LDL.LU R12, [R1+0x1e0] ;  /* 0x0001e000010c7983 */ /* 0x001f220000300800 */
[----:B---3--:R-:W-:Y:S02]  /*25240*/  IMAD.MOV.U32 R15, RZ, RZ, R3 ;  /* 0x000000ffff0f7224 */ /* 0x008fe400078e0003 */
[----:B--2---:R-:W-:-:S02]  /*25250*/  IMAD.MOV.U32 R13, RZ, RZ, R9 ;  /* 0x000000ffff0d7224 */ /* 0x004fc400078e0009 */
[----:B----4-:R-:W-:Y:S02]  /*25260*/  IMAD.MOV.U32 R14, RZ, RZ, R8 ;  /* 0x000000ffff0e7224 */ /* 0x010fe400078e0008 */
[----:B------:R-:W0:Y:S05]  /*25270*/  LDSM.16.MT88.4 R8, [R28+UR5+0x6080] ;  /* 0x006080051c08783b */ /* 0x000e2a0008004200 */
[----:B------:R-:W-:Y:S01]  /*25280*/  HMMA.16816.F32 R12, R4, R20, R12 ;  /* 0x00000014040c723c */ /* 0x000fe2000000180c */
[----:B0-----:R-:W-:Y:S04]  /*25290*/  STL.64 [R1+0x2040], R10 ;  /* 0x0020400a01007387 */ /* 0x001fe80000100a00 */
[----:B------:R0:W-:Y:S04]  /*252a0*/  STL.64 [R1+0x2038], R8 ;  /* 0x0020380801007387 */ /* 0x0001e80000100a00 */
[----:B------:R-:W-:-:S15]  /*252b0*/  STL.64 [R1+0x2198], R24 ;  /* 0x0021981801007387 */ /* 0x000fde0000100a00 */
[----:B------:R-:W-:Y:S02]  /*252c0*/  IMAD.MOV.U32 R23, RZ, RZ, R12 ;  /* 0x000000ffff177224 */ /* 0x000fe400078e000c */
[----:B------:R-:W2:Y:S01]  /*252d0*/  LDL.LU R12, [R1+0xc0] ;  /* 0x0000c000010c7983 */ /* 0x000ea20000300800 */
[----:B------:R-:W-:Y:S02]  /*252e0*/  IMAD.MOV.U32 R3, RZ, RZ, R14 ;  /* 0x000000ffff037224 */ /* 0x000fe400078e000e */
[----:B------:R-:W-:Y:S02]  /*252f0*/  IMAD.MOV.U32 R2, RZ, RZ, R15 ;  /* 0x000000ffff027224 */ /* 0x000fe400078e000f */
[----:B------:R-:W-:Y:S02]  /*25300*/  IMAD.MOV.U32 R22, RZ, RZ, R13 ;  /* 0x000000ffff167224 */ /* 0x000fe400078e000d */
[----:B------:R-:W-:Y:S02]  /*25310*/  IMAD.MOV.U32 R14, RZ, RZ, R27 ;  /* 0x000000ffff0e7224 */ /* 0x000fe400078e001b */
[----:B------:R-:W-:-:S02]  /*25320*/  IMAD.MOV.U32 R15, RZ, RZ, R29 ;  /* 0x000000ffff0f7224 */ /* 0x000fc400078e001d */
[----:B------:R-:W-:Y:S02]  /*25330*/  IMAD.MOV.U32 R13, RZ, RZ, R26 ;  /* 0x000000ffff0d7224 */ /* 0x000fe400078e001a */
[----:B------:R-:W3:Y:S04]  /*25340*/  LDL.LU R26, [R1+0x21cc] ;  /* 0x0021cc00011a7983 */ /* 0x000ee80000300800 */
[----:B------:R-:W4:Y:S04]  /*25350*/  LDL.LU R27, [R1+0x21c8] ;  /* 0x0021c800011b7983 */ /* 0x000f280000300800 */
[----:B------:R-:W3:Y:S04]  /*25360*/  LDL.LU R29, [R1+0x21c4] ;  /* 0x0021c400011d7983 */ /* 0x000ee80000300800 */
[----:B------:R4:W-:Y:S01]  /*25370*/  STL.64 [R1+0x20b0], R14 ;  /* 0x0020b00e01007387 */ /* 0x0009e20000100a00 */
[----:B0-----:R-:W-:Y:S03]  /*25380*/  HMMA.16816.F32 R8, R4, R24, R16 ;  /* 0x000000180408723c */ /* 0x001fe60000001810 */
[----:B--2---:R0:W-:Y:S04]  /*25390*/  STL.64 [R1+0x20a8], R12 ;  /* 0x0020a80c01007387 */ /* 0x0041e80000100a00 */
[----:B------:R-:W2:Y:S04]  /*253a0*/  LDL.LU R16, [R1+0xe0] ;  /* 0x0000e00001107983 */ /* 0x000ea80000300800 */
[----:B------:R-:W2:Y:S04]  /*253b0*/  LDL.LU R17, [R1+0xe4] ;  /* 0x0000e40001117983 */ /* 0x000ea80000300800 */
[----:B------:R-:W4:Y:S04]  /*253c0*/  LDL.LU R18, [R1+0xe8] ;  /* 0x0000e80001127983 */ /* 0x000f280000300800 */
[----:B------:R-:W4:Y:S04]  /*253d0*/  LDL.LU R19, [R1+0xec] ;  /* 0x0000ec0001137983 */ /* 0x000f280000300800 */
[----:B----4-:R-:W-:Y:S04]  /*253e0*/  STL.64 [R1+0x20d0], R18 ;  /* 0x0020d01201007387 */ /* 0x010fe80000100a00 */
[----:B--2---:R-:W-:Y:S04]  /*253f0*/  STL.64 [R1+0x20c8], R16 ;  /* 0x0020c81001007387 */ /* 0x004fe80000100a00 */
[----:B------:R-:W2:Y:S04]  /*25400*/  LDL.LU R4, [R1] ;  /* 0x0000000001047983 */ /* 0x000ea80000300800 */
[----:B------:R-:W2:Y:S04]  /*25410*/  LDL.LU R5, [R1+0x4] ;  /* 0x0000040001057983 */ /* 0x000ea80000300800 */
[----:B------:R-:W4:Y:S04]  /*25420*/  LDL.LU R6, [R1+0x8] ;  /* 0x0000080001067983 */ /* 0x000f280000300800 */
[----:B------:R-:W4:Y:S01]  /*25430*/  LDL.LU R7, [R1+0xc] ;  /* 0x00000c0001077983 */ /* 0x000f220000300800 */
[----:B------:R-:W-:-:S02]  /*25440*/  IMAD.MOV.U32 R14, RZ, RZ, R27 ;  /* 0x000000ffff0e7224 */ /* 0x000fc400078e001b */
[----:B---3--:R-:W-:Y:S02]  /*25450*/  IMAD.MOV.U32 R15, RZ, RZ, R26 ;  /* 0x000000ffff0f7224 */ /* 0x008fe400078e001a */
[----:B0-----:R-:W-:Y:S01]  /*25460*/  IMAD.MOV.U32 R13, RZ, RZ, R29 ;  /* 0x000000ffff0d7224 */ /* 0x001fe200078e001d */
[----:B----4-:R-:W-:Y:S04]  /*25470*/  STL.64 [R1+0x20f0], R6 ;  /* 0x0020f00601007387 */ /* 0x010fe80000100a00 */
[----:B--2---:R-:W-:Y:S04]  /*25480*/  STL.64 [R1+0x20e8], R4 ;  /* 0x0020e80401007387 */ /* 0x004fe80000100a00 */
[----:B------:R-:W2:Y:S04]  /*25490*/  LDL.LU R12, [R1+0x110] ;  /* 0x00011000010c7983 */ /* 0x000ea80000300800 */
[----:B------:R-:W3:Y:S04]  /*254a0*/  LDL.LU R29, [R1+0x21c0] ;  /* 0x0021c000011d7983 */ /* 0x000ee80000300800 */
[----:B------:R-:W4:Y:S04]  /*254b0*/  LDL.LU R27, [R1+0x21bc] ;  /* 0x0021bc00011b7983 */ /* 0x000f280000300800 */
[----:B------:R-:W3:Y:S04]  /*254c0*/  LDL.LU R26, [R1+0x21b8] ;  /* 0x0021b800011a7983 */ /* 0x000ee80000300800 */
[----:B------:R-:W-:Y:S04]  /*254d0*/  STL.64 [R1+0x20e0], R14 ;  /* 0x0020e00e01007387 */ /* 0x000fe80000100a00 */
[----:B--2---:R0:W-:Y:S04]  /*254e0*/  STL.64 [R1+0x20d8], R12 ;  /* 0x0020d80c01007387 */ /* 0x0041e80000100a00 */
[----:B0-----:R-:W2:Y:S04]  /*254f0*/  LDL.LU R12, [R1+0x100] ;  /* 0x00010000010c7983 */ /* 0x001ea80000300800 */
[----:B------:R-:W2:Y:S04]  /*25500*/  LDL.LU R13, [R1+0x104] ;  /* 0x00010400010d7983 */ /* 0x000ea80000300800 */
[----:B------:R-:W2:Y:S04]  /*25510*/  LDL.LU R14, [R1+0x108] ;  /* 0x00010800010e7983 */ /* 0x000ea80000300800 */
[----:B------:R-:W2:Y:S01]  /*25520*/  LDL.LU R15, [R1+0x10c] ;  /* 0x00010c00010f7983 */ /* 0x000ea20000300800 */
[----:B---3--:R-:W-:-:S02]  /*25530*/  IMAD.MOV.U32 R6, RZ, RZ, R26 ;  /* 0x000000ffff067224 */ /* 0x008fc400078e001a */
[----:B----4-:R-:W-:Y:S01]  /*25540*/  IMAD.MOV.U32 R7, RZ, RZ, R27 ;  /* 0x000000ffff077224 */ /* 0x010fe200078e001b */
[----:B--2---:R-:W-:Y:S04]  /*25550*/  STL.64 [R1+0x2100], R14 ;  /* 0x0021000e01007387 */ /* 0x004fe80000100a00 */
[----:B------:R0:W-:Y:S04]  /*25560*/  STL.64 [R1+0x20f8], R12 ;  /* 0x0020f80c01007387 */ /* 0x0001e80000100a00 */
[----:B------:R-:W2:Y:S04]  /*25570*/  LDL.LU R4, [R1+0x10] ;  /* 0x0000100001047983 */ /* 0x000ea80000300800 */
[----:B------:R-:W2:Y:S04]  /*25580*/  LDL.LU R5, [R1+0x14] ;  /* 0x0000140001057983 */ /* 0x000ea80000300800 */
[----:B------:R-:W3:Y:S04]  /*25590*/  LDL.LU R26, [R1+0x21b4] ;  /* 0x0021b400011a7983 */ /* 0x000ee80000300800 */
[----:B------:R-:W4:Y:S04]  /*255a0*/  LDL.LU R27, [R1+0x21b0] ;  /* 0x0021b000011b7983 */ /* 0x000f280000300800 */
[----:B------:R-:W-:Y:S04]  /*255b0*/  STL.64 [R1+0x2120], R6 ;  /* 0x0021200601007387 */ /* 0x000fe80000100a00 */
[----:B--2---:R1:W-:Y:S04]  /*255c0*/  STL.64 [R1+0x2118], R4 ;  /* 0x0021180401007387 */ /* 0x0043e80000100a00 */
[----:B0-----:R-:W2:Y:S04]  /*255d0*/  LDL.LU R12, [R1+0xd0] ;  /* 0x0000d000010c7983 */ /* 0x001ea80000300800 */
[----:B------:R-:W2:Y:S04]  /*255e0*/  LDL.LU R13, [R1+0xd4] ;  /* 0x0000d400010d7983 */ /* 0x000ea80000300800 */
[----:B------:R-:W2:Y:S04]  /*255f0*/  LDL.LU R14, [R1+0xd8] ;  /* 0x0000d800010e7983 */ /* 0x000ea80000300800 */
[----:B------:R-:W2:Y:S04]  /*25600*/  LDL.LU R15, [R1+0xdc] ;  /* 0x0000dc00010f7983 */ /* 0x000ea80000300800 */
[----:B-1----:R-:W2:Y:S04]  /*25610*/  LDL.LU R4, [R1+0x20] ;  /* 0x0000200001047983 */ /* 0x002ea80000300800 */
[----:B------:R-:W2:Y:S01]  /*25620*/  LDL.LU R5, [R1+0x24] ;  /* 0x0000240001057983 */ /* 0x000ea20000300800 */
[----:B----4-:R-:W-:-:S02]  /*25630*/  IMAD.MOV.U32 R6, RZ, RZ, R27 ;  /* 0x000000ffff067224 */ /* 0x010fc400078e001b */
[----:B---3--:R-:W-:Y:S01]  /*25640*/  IMAD.MOV.U32 R7, RZ, RZ, R26 ;  /* 0x000000ffff077224 */ /* 0x008fe200078e001a */
[----:B------:R-:W3:Y:S04]  /*25650*/  LDL.LU R27, [R1+0x21ac] ;  /* 0x0021ac00011b7983 */ /* 0x000ee80000300800 */
[----:B------:R-:W4:Y:S04]  /*25660*/  LDL.LU R26, [R1+0x21a8] ;  /* 0x0021a800011a7983 */ /* 0x000f280000300800 */
[----:B------:R-:W-:Y:S04]  /*25670*/  STL.64 [R1+0x2150], R6 ;  /* 0x0021500601007387 */ /* 0x000fe80000100a00 */
[----:B--2---:R-:W-:Y:S04]  /*25680*/  STL.64 [R1+0x2148], R4 ;  /* 0x0021480401007387 */ /* 0x004fe80000100a00 */
[----:B------:R-:W-:Y:S04]  /*25690*/  STL.64 [R1+0x2110], R14 ;  /* 0x0021100e01007387 */ /* 0x000fe80000100a00 */
[----:B------:R0:W-:Y:S04]  /*256a0*/  STL.64 [R1+0x2108], R12 ;  /* 0x0021080c01007387 */ /* 0x0001e80000100a00 */
[----:B0-----:R-:W2:Y:S04]  /*256b0*/  LDL.LU R12, [R1+0x120] ;  /* 0x00012000010c7983 */ /* 0x001ea80000300800 */
[----:B------:R-:W2:Y:S04]  /*256c0*/  LDL.LU R13, [R1+0x124] ;  /* 0x00012400010d7983 */ /* 0x000ea80000300800 */
[----:B------:R-:W2:Y:S04]  /*256d0*/  LDL.LU R14, [R1+0x128] ;  /* 0x00012800010e7983 */ /* 0x000ea80000300800 */
[----:B------:R-:W2:Y:S04]  /*256e0*/  LDL.LU R15, [R1+0x12c] ;  /* 0x00012c00010f7983 */ /* 0x000ea80000300800 */
[----:B------:R-:W2:Y:S04]  /*256f0*/  LDL.LU R4, [R1+0x30] ;  /* 0x0000300001047983 */ /* 0x000ea80000300800 */
        /* <DEDUP_REMOVED lines=11> */
[----:B------:R-:W3:Y:S04]  /*257b0*/  LDL.LU R14, [R1+0x158] ;  /* 0x00015800010e7983 */ /* 0x000ee80000300800 */
[----:B------:R-:W3:Y:S04]  /*257c0*/  LDL.LU R15, [R1+0x15c] ;  /* 0x00015c00010f7983 */ /* 0x000ee80000300800 */
[----:B------:R-:W4:Y:S04]  /*257d0*/  LDL.LU R4, [R1+0x60] ;  /* 0x0000600001047983 */ /* 0x000f280000300800 */
[----:B------:R-:W4:Y:S04]  /*257e0*/  LDL.LU R5, [R1+0x64] ;  /* 0x0000640001057983 */ /* 0x000f280000300800 */
[----:B---3--:R-:W-:Y:S04]  /*257f0*/  STL.64 [R1+0x2140], R14 ;  /* 0x0021400e01007387 */ /* 0x008fe80000100a00 */
[----:B--2---:R0:W-:Y:S04]  /*25800*/  STL.64 [R1+0x2138], R12 ;  /* 0x0021380c01007387 */ /* 0x0041e80000100a00 */
[----:B0-----:R-:W2:Y:S04]  /*25810*/  LDL.LU R12, [R1+0x180] ;  /* 0x00018000010c7983 */ /* 0x001ea80000300800 */
[----:B------:R-:W2:Y:S04]  /*25820*/  LDL.LU R13, [R1+0x184] ;  /* 0x00018400010d7983 */ /* 0x000ea80000300800 */
[----:B------:R-:W3:Y:S04]  /*25830*/  LDL.LU R14, [R1+0x188] ;  /* 0x00018800010e7983 */ /* 0x000ee80000300800 */
[----:B------:R-:W3:Y:S04]  /*25840*/  LDL.LU R15, [R1+0x18c] ;  /* 0x00018c00010f7983 */ /* 0x000ee80000300800 */
[----:B------:R-:W2:Y:S01]  /*25850*/  LDL.LU R24, [R1+0x1b0] ;  /* 0x0001b00001187983 */ /* 0x000ea20000300800 */
[----:B------:R-:W-:-:S03]  /*25860*/  IMAD.MOV.U32 R7, RZ, RZ, R26 ;  /* 0x000000ffff077224 */ /* 0x000fc600078e001a */
[----:B------:R-:W2:Y:S01]  /*25870*/  LDL.LU R25, [R1+0x1b4] ;  /* 0x0001b40001197983 */ /* 0x000ea20000300800 */
[----:B----4-:R-:W-:-:S03]  /*25880*/  IMAD.MOV.U32 R6, RZ, RZ, R27 ;  /* 0x000000ffff067224 */ /* 0x010fc600078e001b */
        /* <DEDUP_REMOVED lines=8> */
[----:B---3--:R-:W-:Y:S04]  /*25910*/  STL.64 [R1+0x2170], R14 ;  /* 0x0021700e01007387 */ /* 0x008fe80000100a00 */
[----:B--2---:R0:W-:Y:S04]  /*25920*/  STL.64 [R1+0x2168], R12 ;  /* 0x0021680c01007387 */ /* 0x0041e80000100a00 */
[----:B0-----:R-:W2:Y:S04]  /*25930*/  LDL.LU R12, [R1+0x190] ;  /* 0x00019000010c7983 */ /* 0x001ea80000300800 */
[----:B------:R-:W2:Y:S04]  /*25940*/  LDL.LU R13, [R1+0x194] ;  /* 0x00019400010d7983 */ /* 0x000ea80000300800 */
[----:B------:R-:W3:Y:S04]  /*25950*/  LDL.LU R14, [R1+0x198] ;  /* 0x00019800010e7983 */ /* 0x000ee80000300800 */
[----:B------:R-:W3:Y:S01]  /*25960*/  LDL.LU R15, [R1+0x19c] ;  /* 0x00019c00010f7983 */ /* 0x000ee20000300800 */
[----:B----4-:R-:W-:Y:S03]  /*25970*/  HMMA.16816.F32 R24, R4, R20, R24 ;  /* 0x000000140418723c */ /* 0x010fe60000001818 */
[----:B---3--:R-:W-:Y:S04]  /*25980*/  STL.64 [R1+0x2190], R14 ;  /* 0x0021900e01007387 */ /* 0x008fe80000100a00 */
[----:B--2---:R0:W-:Y:S04]  /*25990*/  STL.64 [R1+0x2188], R12 ;  /* 0x0021880c01007387 */ /* 0x0041e80000100a00 */
[----:B0-----:R-:W2:Y:S04]  /*259a0*/  LDL.LU R12, [R1+0x1a0] ;  /* 0x0001a000010c7983 */ /* 0x001ea80000300800 */
[----:B------:R-:W2:Y:S04]  /*259b0*/  LDL.LU R13, [R1+0x1a4] ;  /* 0x0001a400010d7983 */ /* 0x000ea80000300800 */
[----:B------:R-:W2:Y:S04]  /*259c0*/  LDL.LU R14, [R1+0x1a8] ;  /* 0x0001a800010e7983 */ /* 0x000ea80000300800 */
[----:B------:R-:W2:Y:S04]  /*259d0*/  LDL.LU R15, [R1+0x1ac] ;  /* 0x0001ac00010f7983 */ /* 0x000ea80000300800 */
[----:B------:R-:W3:Y:S04]  /*259e0*/  LDL.LU R16, [R1+0xf0] ;  /* 0x0000f00001107983 */ /* 0x000ee80000300800 */
[----:B------:R-:W3:Y:S04]  /*259f0*/  LDL.LU R17, [R1+0xf4] ;  /* 0x0000f40001117983 */ /* 0x000ee80000300800 */
[----:B------:R-:W3:Y:S04]  /*25a00*/  LDL.LU R18, [R1+0xf8] ;  /* 0x0000f80001127983 */ /* 0x000ee80000300800 */
[----:B------:R-:W-:Y:S04]  /*25a10*/  STL.64 [R1+0x2050], R10 ;  /* 0x0020500a01007387 */ /* 0x000fe80000100a00 */
[----:B------:R0:W-:Y:S02]  /*25a20*/  STL.64 [R1+0x2048], R8 ;  /* 0x0020480801007387 */ /* 0x0001e40000100a00 */
[----:B0-----:R-:W-:-:S02]  /*25a30*/  IMAD.MOV.U32 R8, RZ, RZ, R23 ;  /* 0x000000ffff087224 */ /* 0x001fc400078e0017 */
[----:B------:R-:W-:-:S03]  /*25a40*/  IMAD.MOV.U32 R9, RZ, RZ, R22 ;  /* 0x000000ffff097224 */ /* 0x000fc600078e0016 */
[----:B------:R-:W-:Y:S04]  /*25a50*/  STL [R1+0x2090], R8 ;  /* 0x0020900801007387 */ /* 0x000fe80000100800 */
[----:B------:R-:W-:Y:S04]  /*25a60*/  STL [R1+0x2094], R9 ;  /* 0x0020940901007387 */ /* 0x000fe80000100800 */
[----:B------:R0:W-:Y:S04]  /*25a70*/  STL.64 [R1+0x80], R24 ;  /* 0x0000801801007387 */ /* 0x0001e80000100a00 */
[----:B0-----:R-:W2:Y:S01]  /*25a80*/  LDL.LU.64 R24, [R1+0x2198] ;  /* 0x0021980001187983 */ /* 0x001ea20000300a00 */
[----:B------:R-:W-:-:S02]  /*25a90*/  IMAD.MOV.U32 R10, RZ, RZ, R3 ;  /* 0x000000ffff0a7224 */ /* 0x000fc400078e0003 */
[----:B------:R-:W-:-:S05]  /*25aa0*/  IMAD.MOV.U32 R3, RZ, RZ, R26 ;  /* 0x000000ffff037224 */ /* 0x000fca00078e001a */
[----:B------:R0:W-:Y:S01]  /*25ab0*/  STL [R1+0x2058], R3 ;  /* 0x0020580301007387 */ /* 0x0001e20000100800 */
[----:B--2---:R-:W-:Y:S03]  /*25ac0*/  HMMA.16816.F32 R4, R4, R24, R12 ;  /* 0x000000180404723c */ /* 0x004fe6000000180c */
[----:B------:R-:W2:Y:S04]  /*25ad0*/  LDL.LU.64 R14, [R1+0x2190] ;  /* 0x00219000010e7983 */ /* 0x000ea80000300a00 */
[----:B------:R-:W2:-:S15]  /*25ae0*/  LDL.LU.64 R12, [R1+0x2188] ;  /* 0x00218800010c7983 */ /* 0x000e9e0000300a00 */
[----:B------:R-:W-:-:S02]  /*25af0*/  NOP ;  /* 0x0000000000007918 */ /* 0x000fc40000000000 */
[----:B------:R-:W-:Y:S02]  /*25b00*/  IMAD.MOV.U32 R22, RZ, RZ, R6 ;  /* 0x000000ffff167224 */ /* 0x000fe400078e0006 */
[----:B------:R-:W-:Y:S02]  /*25b10*/  IMAD.MOV.U32 R23, RZ, RZ, R7 ;  /* 0x000000ffff177224 */ /* 0x000fe400078e0007 */
[----:B------:R-:W-:Y:S02]  /*25b20*/  IMAD.MOV.U32 R9, RZ, RZ, R4 ;  /* 0x000000ffff097224 */ /* 0x000fe400078e0004 */
[----:B------:R-:W-:Y:S01]  /*25b30*/  IMAD.MOV.U32 R8, RZ, RZ, R5 ;  /* 0x000000ffff087224 */ /* 0x000fe200078e0005 */
[----:B------:R-:W2:Y:S04]  /*25b40*/  LDL.LU.64 R6, [R1+0x2180] ;  /* 0x0021800001067983 */ /* 0x000ea80000300a00 */
[----:B------:R-:W2:Y:S01]  /*25b50*/  LDL.LU.64 R4, [R1+0x2178] ;  /* 0x0021780001047983 */ /* 0x000ea20000300a00 */
[----:B------:R-:W-:-:S02]  /*25b60*/  IMAD.MOV.U32 R19, RZ, RZ, R29 ;  /* 0x000000ffff137224 */ /* 0x000fc400078e001d */
[----:B------:R-:W-:Y:S02]  /*25b70*/  IMAD.MOV.U32 R11, RZ, RZ, R2 ;  /* 0x000000ffff0b7224 */ /* 0x000fe400078e0002 */
[----:B------:R-:W-:Y:S01]  /*25b80*/  IMAD.MOV.U32 R2, RZ, RZ, R27 ;  /* 0x000000ffff027224 */ /* 0x000fe200078e001b */
[----:B--2---:R-:W-:-:S15]  /*25b90*/  HMMA.16816.F32 R12, R4, R20, R12 ;  /* 0x00000014040c723c */ /* 0x004fde000000180c */
[----:B------:R-:W-:-:S09]  /*25ba0*/  NOP ;  /* 0x0000000000007918 */ /* 0x000fd20000000000 */
[----:B0-----:R-:W-:Y:S02]  /*25bb0*/  IMAD.MOV.U32 R3, RZ, RZ, R14 ;  /* 0x000000ffff037224 */ /* 0x001fe400078e000e */
[----:B------:R-:W-:Y:S02]  /*25bc0*/  IMAD.MOV.U32 R29, RZ, RZ, R15 ;  /* 0x000000ffff1d7224 */ /* 0x000fe400078e000f */
[----:B------:R-:W-:Y:S02]  /*25bd0*/  IMAD.MOV.U32 R26, RZ, RZ, R12 ;  /* 0x000000ffff1a7224 */ /* 0x000fe400078e000c */
[----:B------:R-:W-:Y:S01]  /*25be0*/  IMAD.MOV.U32 R27, RZ, RZ, R13 ;  /* 0x000000ffff1b7224 */ /* 0x000fe200078e000d */
[----:B------:R-:W2:Y:S04]  /*25bf0*/  LDL.LU.64 R14, [R1+0x2170] ;  /* 0x00217000010e7983 */ /* 0x000ea80000300a00 */
[----:B------:R-:W2:Y:S02]  /*25c00*/  LDL.LU.64 R12, [R1+0x2168] ;  /* 0x00216800010c7983 */ /* 0x000ea40000300a00 */
[----:B--2---:R-:W-:Y:S02]  /*25c10*/  HMMA.16816.F32 R4, R4, R24, R12 ;  /* 0x000000180404723c */ /* 0x004fe4000000180c */
[----:B------:R-:W2:Y:S04]  /*25c20*/  LDL.LU.64 R14, [R1+0x2160] ;  /* 0x00216000010e7983 */ /* 0x000ea80000300a00 */
[----:B------:R-:W2:-:S15]  /*25c30*/  LDL.LU.64 R12, [R1+0x2158] ;  /* 0x00215800010c7983 */ /* 0x000e9e0000300a00 */
[----:B------:R-:W-:-:S02]  /*25c40*/  NOP ;  /* 0x0000000000007918 */ /* 0x000fc40000000000 */
        /* <DEDUP_REMOVED lines=14> */
[----:B------:R-:W2:Y:S04]  /*25d30*/  LDL.LU.64 R14, [R1+0x2130] ;  /* 0x00213000010e7983 */ /* 0x000ea80000300a00 */
[----:B------:R-:W2:-:S15]  /*25d40*/  LDL.LU.64 R12, [R1+0x2128] ;  /* 0x00212800010c7983 */ /* 0x000e9e0000300a00 */
[----:B------:R-:W-:-:S02]  /*25d50*/  NOP ;  /* 0x0000000000007918 */ /* 0x000fc40000000000 */
[----:B------:R-:W-:Y:S04]  /*25d60*/  STL.64 [R1+0x140], R4 ;  /* 0x0001400401007387 */ /* 0x000fe80000100a00 */
        /* <DEDUP_REMOVED lines=23> */
[----:B------:R-:W-:Y:S04]  /*25ee0*/  STL.64 [R1+0x128], R14 ;  /* 0x0001280e01007387 */ /* 0x000fe80000100a00 */
[----:B------:R-:W0:Y:S01]  /*25ef0*/  LDSM.16.MT88.4 R12, [R0+UR5+0x6000] ;  /* 0x00600005000c783b */ /* 0x000e220008004200 */
[----:B---3--:R-:W-:Y:S03]  /*25f00*/  HMMA.16816.F32 R4, R4, R24, R16 ;  /* 0x000000180404723c */ /* 0x008fe60000001810 */
[----:B0-----:R-:W-:Y:S04]  /*25f10*/  STL.64 [R1+0x20], R12 ;  /* 0x0000200c01007387 */ /* 0x001fe80000100a00 */
[----:B------:R0:W-:Y:S04]  /*25f20*/  STL.64 [R1+0x28], R14 ;  /* 0x0000280e01007387 */ /* 0x0001e80000100a00 */
[----:B0-----:R-:W2:Y:S04]  /*25f30*/  LDL.LU.64 R14, [R1+0x20e0] ;  /* 0x0020e000010e7983 */ /* 0x001ea80000300a00 */
[----:B------:R-:W2:Y:S04]  /*25f40*/  LDL.LU.64 R12, [R1+0x20d8] ;  /* 0x0020d800010c7983 */ /* 0x000ea80000300a00 */
[----:B------:R-:W3:Y:S04]  /*25f50*/  LDL.LU.64 R18, [R1+0x20d0] ;  /* 0x0020d00001127983 */ /* 0x000ee80000300a00 */
[----:B------:R-:W3:Y:S04]  /*25f60*/  LDL.LU.64 R16, [R1+0x20c8] ;  /* 0x0020c80001107983 */ /* 0x000ee80000300a00 */
[----:B------:R-:W-:Y:S04]  /*25f70*/  STL.64 [R1+0x1b0], R4 ;  /* 0x0001b00401007387 */ /* 0x000fe80000100a00 */
[----:B------:R-:W-:Y:S04]  /*25f80*/  STL.64 [R1+0x1b8], R6 ;  /* 0x0001b80601007387 */ /* 0x000fe80000100a00 */
[----:B------:R-:W0:Y:S04]  /*25f90*/  LDSM.16.MT88.4 R4, [R0+UR5+0x6080] ;  /* 0x006080050004783b */ /* 0x000e280008004200 */
[----:B0-----:R-:W-:Y:S04]  /*25fa0*/  STL.64 [R1+0x70], R4 ;  /* 0x0000700401007387 */ /* 0x001fe80000100a00 */
[----:B------:R0:W-:Y:S04]  /*25fb0*/  STL.64 [R1+0x78], R6 ;  /* 0x0000780601007387 */ /* 0x0001e80000100a00 */
[----:B0-----:R-:W2:Y:S04]  /*25fc0*/  LDL.LU.64 R6, [R1+0x20c0] ;  /* 0x0020c00001067983 */ /* 0x001ea80000300a00 */
[----:B------:R-:W2:Y:S02]  /*25fd0*/  LDL.LU.64 R4, [R1+0x20b8] ;  /* 0x0020b80001047983 */ /* 0x000ea40000300a00 */
[C---:B--2---:R-:W-:Y:S06]  /*25fe0*/  HMMA.16816.F32 R12, R4.reuse, R20, R12 ;  /* 0x00000014040c723c */ /* 0x044fec000000180c */
[----:B---3--:R-:W-:-:S15]  /*25ff0*/  HMMA.16816.F32 R4, R4, R24, R16 ;  /* 0x000000180404723c */ /* 0x008fde0000001810 */
[----:B------:R-:W-:-:S02]  /*26000*/  NOP ;  /* 0x0000000000007918 */ /* 0x000fc40000000000 */
[----:B------:R-:W-:Y:S04]  /*26010*/  STL.64 [R1+0x1c0], R12 ;  /* 0x0001c00c01007387 */ /* 0x000fe80000100a00 */
[----:B------:R0:W-:Y:S04]  /*26020*/  STL.64 [R1+0x1c8], R14 ;  /* 0x0001c80e01007387 */ /* 0x0001e80000100a00 */
[----:B0-----:R-:W2:Y:S04]  /*26030*/  LDL.LU.64 R14, [R1+0x20b0] ;  /* 0x0020b000010e7983 */ /* 0x001ea80000300a00 */
[----:B------:R-:W2:Y:S04]  /*26040*/  LDL.LU.64 R12, [R1+0x20a8] ;  /* 0x0020a800010c7983 */ /* 0x000ea80000300a00 */
[----:B------:R-:W2:Y:S04]  /*26050*/  LDL.LU.64 R18, [R1+0x20a0] ;  /* 0x0020a00001127983 */ /* 0x000ea80000300a00 */
[----:B------:R-:W2:Y:S04]  /*26060*/  LDL.LU.64 R16, [R1+0x2098] ;  /* 0x0020980001107983 */ /* 0x000ea80000300a00 */
[----:B------:R0:W-:Y:S04]  /*26070*/  STL.64 [R1+0x1a0], R4 ;  /* 0x0001a00401007387 */ /* 0x0001e80000100a00 */
[----:B------:R1:W-:Y:S01]  /*26080*/  STL.64 [R1+0x1a8], R6 ;  /* 0x0001a80601007387 */ /* 0x0003e20000100a00 */
[----:B0-----:R-:W-:-:S02]  /*26090*/  IMAD.MOV.U32 R4, RZ, RZ, R9 ;  /* 0x000000ffff047224 */ /* 0x001fc400078e0009 */
[----:B------:R-:W-:Y:S01]  /*260a0*/  IMAD.MOV.U32 R5, RZ, RZ, R8 ;  /* 0x000000ffff057224 */ /* 0x000fe200078e0008 */
[----:B------:R-:W3:Y:S04]  /*260b0*/  LDL.LU R9, [R1+0x2094] ;  /* 0x0020940001097983 */ /* 0x000ee80000300800 */
[----:B------:R-:W3:Y:S01]  /*260c0*/  LDL.LU R8, [R1+0x2090] ;  /* 0x0020900001087983 */ /* 0x000ee20000300800 */
[----:B-1----:R-:W-:Y:S02]  /*260d0*/  IMAD.MOV.U32 R6, RZ, RZ, R22 ;  /* 0x000000ffff067224 */ /* 0x002fe400078e0016 */
[----:B------:R-:W-:Y:S01]  /*260e0*/  IMAD.MOV.U32 R7, RZ, RZ, R23 ;  /* 0x000000ffff077224 */ /* 0x000fe200078e0017 */
[----:B------:R-:W3:Y:S04]  /*260f0*/  LDL.LU R22, [R1+0x208c] ;  /* 0x00208c0001167983 */ /* 0x000ee80000300800 */
[----:B------:R-:W3:Y:S01]  /*26100*/  LDL.LU R23, [R1+0x2088] ;  /* 0x0020880001177983 */ /* 0x000ee20000300800 */
        /* <DEDUP_REMOVED lines=8> */
[----:B------:R-:W3:-:S15]  /*26190*/  LDL.LU.64 R12, [R1+0x2068] ;  /* 0x00206800010c7983 */ /* 0x000ede0000300a00 */
[----:B------:R-:W-:-:S02]  /*261a0*/  NOP ;  /* 0x0000000000007918 */ /* 0x000fc40000000000 */
[----:B------:R0:W-:Y:S04]  /*261b0*/  STL.64 [R1+0x170], R16 ;  /* 0x0001701001007387 */ /* 0x0001e80000100a00 */
[----:B------:R1:W-:Y:S01]  /*261c0*/  STL.64 [R1+0x178], R18 ;  /* 0x0001781201007387 */ /* 0x0003e20000100a00 */
[----:B0-----:R-:W-:Y:S02]  /*261d0*/  IMAD.MOV.U32 R16, RZ, RZ, R26 ;  /* 0x000000ffff107224 */ /* 0x001fe400078e001a */
[----:B------:R-:W-:Y:S01]  /*261e0*/  IMAD.MOV.U32 R17, RZ, RZ, R27 ;  /* 0x000000ffff117224 */ /* 0x000fe200078e001b */
[----:B------:R-:W2:Y:S04]  /*261f0*/  LDL.LU R26, [R1+0x2060] ;  /* 0x00206000011a7983 */ /* 0x000ea80000300800 */
[----:B------:R-:W2:Y:S01]  /*26200*/  LDL.LU R27, [R1+0x205c] ;  /* 0x00205c00011b7983 */ /* 0x000ea20000300800 */
[----:B-1----:R-:W-:-:S02]  /*26210*/  IMAD.MOV.U32 R18, RZ, RZ, R3 ;  /* 0x000000ffff127224 */ /* 0x002fc400078e0003 */
[----:B------:R-:W-:Y:S01]  /*26220*/  IMAD.MOV.U32 R19, RZ, RZ, R29 ;  /* 0x000000ffff137224 */ /* 0x000fe200078e001d */
[----:B------:R-:W4:Y:S01]  /*26230*/  LDL.LU R3, [R1+0x2058] ;  /* 0x0020580001037983 */ /* 0x000f220000300800 */
[----:B---3--:R-:W-:-:S15]  /*26240*/  HMMA.16816.F32 R8, R12, R22, R8 ;  /* 0x000000160c08723c */ /* 0x008fde0000001808 */
[----:B------:R-:W-:-:S08]  /*26250*/  NOP ;  /* 0x0000000000007918 */ /* 0x000fd00000000000 */
[----:B------:R-:W-:Y:S04]  /*26260*/  STL.64 [R1+0x110], R8 ;  /* 0x0001100801007387 */ /* 0x000fe80000100a00 */
[----:B------:R0:W-:Y:S01]  /*26270*/  STL [R1+0x118], R10 ;  /* 0x0001180a01007387 */ /* 0x0001e20000100800 */
[----:B------:R-:W-:-:S03]  /*26280*/  IMAD.MOV.U32 R29, RZ, RZ, R11 ;  /* 0x000000ffff1d7224 */ /* 0x000fc600078e000b */
[----:B0-----:R-:W2:Y:S04]  /*26290*/  LDL.LU.64 R10, [R1+0x2050] ;  /* 0x00205000010a7983 */ /* 0x001ea80000300a00 */
[----:B------:R-:W2:Y:S04]  /*262a0*/  LDL.LU.64 R8, [R1+0x2048] ;  /* 0x0020480001087983 */ /* 0x000ea80000300a00 */
[----:B------:R-:W-:Y:S01]  /*262b0*/  STL [R1+0x2030], R29 ;  /* 0x0020301d01007387 */ /* 0x000fe20000100800 */
[----:B--2---:R-:W-:Y:S03]  /*262c0*/  HMMA.16816.F32 R12, R12, R26, R8 ;  /* 0x0000001a0c0c723c */ /* 0x004fe60000001808 */
[----:B------:R-:W2:Y:S04]  /*262d0*/  LDL.LU.64 R10, [R1+0x2040] ;  /* 0x00204000010a7983 */ /* 0x000ea80000300a00 */
[----:B------:R-:W2:-:S15]  /*262e0*/  LDL.LU.64 R8, [R1+0x2038] ;  /* 0x0020380001087983 */ /* 0x000e9e0000300a00 */
[----:B------:R-:W-:-:S01]  /*262f0*/  NOP ;  /* 0x0000000000007918 */ /* 0x000fc20000000000 */
[----:B------:R4:W-:Y:S01]  /*26300*/  STL.64 [R1+0xf8], R14 ;  /* 0x0000f80e01007387 */ /* 0x0009e20000100a00 */
[----:B------:R-:W-:Y:S02]  /*26310*/  IMAD.MOV.U32 R24, RZ, RZ, R12 ;  /* 0x000000ffff187224 */ /* 0x000fe400078e000c */
[----:B------:R-:W-:Y:S01]  /*26320*/  IMAD.MOV.U32 R25, RZ, RZ, R13 ;  /* 0x000000ffff197224 */ /* 0x000fe200078e000d */
[----:B------:R-:W2:Y:S04]  /*26330*/  LDL.LU R12, [R1+0x80] ;  /* 0x00008000010c7983 */ /* 0x000ea80000300800 */
[----:B------:R-:W2:Y:S01]  /*26340*/  LDL.LU R13, [R1+0x84] ;  /* 0x00008400010d7983 */ /* 0x000ea20000300800 */
[----:B----4-:R-:W-:Y:S02]  /*26350*/  IMAD.MOV.U32 R14, RZ, RZ, R3 ;  /* 0x000000ffff0e7224 */ /* 0x010fe400078e0003 */
[----:B------:R-:W-:-:S07]  /*26360*/  IMAD.MOV.U32 R15, RZ, RZ, R2 ;  /* 0x000000ffff0f7224 */ /* 0x000fce00078e0002 */
[C---:B--2---:R-:W-:Y:S06]  /*26370*/  HMMA.16816.F32 R12, R8.reuse, R22, R12 ;  /* 0x00000016080c723c */ /* 0x044fec000000180c */
[----:B------:R-:W-:Y:S01]  /*26380*/  HMMA.16816.F32 R4, R8, R26, R4 ;  /* 0x0000001a0804723c */ /* 0x000fe20000001804 */
[----:B------:R-:W0:Y:S01]  /*26390*/  S2R R21, SR_TID.X ;  /* 0x0000000000157919 */ /* 0x000e220000002100 */
[----:B------:R-:W-:-:S15]  /*263a0*/  LDSM.16.MT88.4 R8, [R28+UR5+0x8000] ;  /* 0x008000051c08783b */ /* 0x000fde0008004200 */
[----:B------:R-:W-:Y:S04]  /*263b0*/  STL.64 [R1+0xe0], R12 ;  /* 0x0000e00c01007387 */ /* 0x000fe80000100a00 */
[----:B------:R-:W-:Y:S04]  /*263c0*/  STL.64 [R1+0xe8], R14 ;  /* 0x0000e80e01007387 */ /* 0x000fe80000100a00 */
[----:B------:R-:W1:Y:S01]  /*263d0*/  LDSM.16.MT88.4 R12, [R0+UR5+0x6100] ;  /* 0x00610005000c783b */ /* 0x000e620008004200 */
[----:B------:R-:W-:Y:S02]  /*263e0*/  IMAD.MOV.U32 R3, RZ, RZ, R6 ;  /* 0x000000ffff037224 */ /* 0x000fe400078e0006 */
[----:B------:R-:W-:Y:S01]  /*263f0*/  IMAD.MOV.U32 R2, RZ, RZ, R7 ;  /* 0x000000ffff027224 */ /* 0x000fe200078e0007 */
[----:B-1----:R-:W-:Y:S04]  /*26400*/  STL.64 [R1+0x10], R12 ;  /* 0x0000100c01007387 */ /* 0x002fe80000100a00 */
[----:B------:R-:W-:Y:S04]  /*26410*/  STL [R1+0x18], R14 ;  /* 0x0000180e01007387 */ /* 0x000fe80000100800 */
[----:B------:R-:W-:Y:S04]  /*26420*/  STL.64 [R1+0xb0], R4 ;  /* 0x0000b00401007387 */ /* 0x000fe80000100a00 */
[----:B------:R-:W1:Y:S04]  /*26430*/  LDSM.16.MT88.4 R4, [R0+UR5+0x6180] ;  /* 0x006180050004783b */ /* 0x000e680008004200 */
[----:B------:R-:W-:Y:S04]  /*26440*/  STL [R1+0x1f5c], R2 ;  /* 0x001f5c0201007387 */ /* 0x000fe80000100800 */
[----:B------:R-:W-:Y:S04]  /*26450*/  STL [R1+0x1f58], R3 ;  /* 0x001f580301007387 */ /* 0x000fe80000100800 */
[----:B-1----:R-:W-:Y:S04]  /*26460*/  STL.64 [R1+0x1f88], R6 ;  /* 0x001f880601007387 */ /* 0x002fe80000100a00 */
[----:B------:R1:W-:Y:S04]  /*26470*/  STL.64 [R1+0x1f80], R4 ;  /* 0x001f800401007387 */ /* 0x0003e80000100a00 */
[----:B-1----:R-:W2:Y:S04]  /*26480*/  LDL.LU R4, [R1+0x40] ;  /* 0x0000400001047983 */ /* 0x002ea80000300800 */
[----:B------:R-:W2:Y:S04]  /*26490*/  LDL.LU R5, [R1+0x44] ;  /* 0x0000440001057983 */ /* 0x000ea80000300800 */
[----:B------:R-:W2:Y:S04]  /*264a0*/  LDL.LU R6, [R1+0x48] ;  /* 0x0000480001067983 */ /* 0x000ea80000300800 */
[----:B------:R-:W2:Y:S01]  /*264b0*/  LDL.LU R7, [R1+0x4c] ;  /* 0x00004c0001077983 */ /* 0x000ea20000300800 */
[----:B------:R-:W-:-:S02]  /*264c0*/  IMAD.MOV.U32 R29, RZ, RZ, R15 ;  /* 0x000000ffff1d7224 */ /* 0x000fc400078e000f */
[----:B------:R-:W1:Y:S01]  /*264d0*/  S2R R15, SR_TID.X ;  /* 0x00000000000f7919 */ /* 0x000e620000002100 */
[----:B0-----:R-:W-:Y:S02]  /*264e0*/  IMAD.SHL.U32 R21, R21, 0x2, RZ ;  /* 0x0000000215157824 */ /* 0x001fe400078e00ff */
[----:B------:R-:W-:Y:S01]  /*264f0*/  IMAD.MOV.U32 R20, RZ, RZ, R8 ;  /* 0x000000ffff147224 */ /* 0x000fe200078e0008 */
[----:B------:R-:W-:Y:S01]  /*26500*/  STL.64 [R1+0x8], R10 ;  /* 0x0000080a01007387 */ /* 0x000fe20000100a00 */
[----:B-1----:R-:W-:-:S05]  /*26510*/  LOP3.LUT R15, R15, 0x7, RZ, 0xc0, !PT ;  /* 0x000000070f0f7812 */ /* 0x002fca00078ec0ff */
[----:B------:R-:W-:-:S05]  /*26520*/  IMAD R15, R15, 0x110, RZ ;  /* 0x000001100f0f7824 */ /* 0x000fca00078e02ff */
[----:B------:R-:W-:Y:S01]  /*26530*/  LOP3.LUT R15, R15, 0x30, R21, 0x78, !PT ;  /* 0x000000300f0f7812 */ /* 0x000fe200078e7815 */
[----:B------:R-:W-:-:S04]  /*26540*/  IMAD.MOV.U32 R21, RZ, RZ, R9 ;  /* 0x000000ffff157224 */ /* 0x000fc800078e0009 */
[----:B------:R-:W0:Y:S04]  /*26550*/  LDSM.16.M88.4 R8, [R15+UR5+0x10080] ;  /* 0x010080050f08783b */ /* 0x000e280008000200 */
[----:B------:R-:W1:Y:S04]  /*26560*/  LDSM.16.M88.4 R12, [R15+UR5+0x10880] ;  /* 0x010880050f0c783b */ /* 0x000e680008000200 */
[----:B0-----:R-:W-:Y:S04]  /*26570*/  STL [R1+0x1ed4], R10 ;  /* 0x001ed40a01007387 */ /* 0x001fe80000100800 */
[----:B------:R-:W-:Y:S04]  /*26580*/  STL [R1+0x1ed0], R11 ;  /* 0x001ed00b01007387 */ /* 0x000fe80000100800 */
[----:B-1----:R-:W-:Y:S04]  /*26590*/  STL [R1+0x1edc], R14 ;  /* 0x001edc0e01007387 */ /* 0x002fe80000100800 */
[----:B------:R-:W-:Y:S01]  /*265a0*/  STL [R1+0x1ed8], R15 ;  /* 0x001ed80f01007387 */ /* 0x000fe20000100800 */
[----:B--2---:R-:W-:-:S15]  /*265b0*/  HMMA.16816.F32 R16, R4, R22, R16 ;  /* 0x000000160410723c */ /* 0x004fde0000001810 */
[----:B------:R-:W-:-:S08]  /*265c0*/  NOP ;  /* 0x0000000000007918 */ /* 0x000fd00000000000 */
[----:B------:R-:W-:Y:S01]  /*265d0*/  STL.64 [R1+0xa0], R16 ;  /* 0x0000a01001007387 */ /* 0x000fe20000100a00 */
[----:B------:R-:W-:Y:S02]  /*265e0*/  IMAD.MOV.U32 R2, RZ, RZ, R18 ;  /* 0x000000ffff027224 */ /* 0x000fe400078e0012 */
[----:B------:R-:W-:Y:S02]  /*265f0*/  IMAD.MOV.U32 R3, RZ, RZ, R19 ;  /* 0x000000ffff037224 */ /* 0x000fe400078e0013 */
[----:B------:R-:W0:Y:S04]  /*26600*/  LDSM.16.MT88.4 R16, [R28+UR5+0x8080] ;  /* 0x008080051c10783b */ /* 0x000e280008004200 */
[----:B0-----:R-:W-:Y:S04]  /*26610*/  STL.64 [R1+0x1f50], R18 ;  /* 0x001f501201007387 */ /* 0x001fe80000100a00 */
[----:B------:R0:W-:Y:S04]  /*26620*/  STL.64 [R1+0x1f48], R16 ;  /* 0x001f481001007387 */ /* 0x0001e80000100a00 */
[----:B0-----:R-:W2:Y:S04]  /*26630*/  LDL.LU R16, [R1+0x130] ;  /* 0x0001300001107983 */ /* 0x001ea80000300800 */
[----:B------:R-:W2:Y:S04]  /*26640*/  LDL.LU R17, [R1+0x134] ;  /* 0x0001340001117983 */ /* 0x000ea80000300800 */
[----:B------:R-:W2:Y:S04]  /*26650*/  LDL.LU R18, [R1+0x138] ;  /* 0x0001380001127983 */ /* 0x000ea80000300800 */
[----:B------:R-:W2:Y:S04]  /*26660*/  LDL.LU R19, [R1+0x13c] ;  /* 0x00013c0001137983 */ /* 0x000ea80000300800 */
[----:B------:R-:W-:Y:S04]  /*26670*/  STL.64 [R1+0x2028], R26 ;  /* 0x0020281a01007387 */ /* 0x000fe80000100a00 */
[----:B------:R-:W-:Y:S01]  /*26680*/  STL.64 [R1+0x2020], R24 ;  /* 0x0020201801007387 */ /* 0x000fe20000100a00 */
[----:B--2---:R-:W-:Y:S03]  /*26690*/  HMMA.16816.F32 R4, R4, R26, R16 ;  /* 0x0000001a0404723c */ /* 0x004fe60000001810 */
[----:B------:R-:W0:-:S15]  /*266a0*/  LDSM.16.MT88.4 R16, [R28+UR5+0x8100] ;  /* 0x008100051c10783b */ /* 0x000e1e0008004200 */
[----:B------:R-:W-:-:S05]  /*266b0*/  NOP ;  /* 0x0000000000007918 */ /* 0x000fca0000000000 */
[----:B------:R1:W-:Y:S04]  /*266c0*/  STL.64 [R1+0x90], R4 ;  /* 0x0000900401007387 */ /* 0x0003e80000100a00 */
[----:B------:R2:W-:Y:S04]  /*266d0*/  STL.64 [R1+0x98], R6 ;  /* 0x0000980601007387 */ /* 0x0005e80000100a00 */
[----:B-1----:R-:W3:Y:S04]  /*266e0*/  LDL.LU R4, [R1+0x10] ;  /* 0x0000100001047983 */ /* 0x002ee80000300800 */
[----:B------:R-:W3:Y:S04]  /*266f0*/  LDL.LU R5, [R1+0x14] ;  /* 0x0000140001057983 */ /* 0x000ee80000300800 */
[----:B--2---:R-:W2:Y:S01]  /*26700*/  LDL.LU R6, [R1+0x18] ;  /* 0x0000180001067983 */ /* 0x004ea20000300800 */
[----:B------:R-:W-:-:S03]  /*26710*/  IMAD.MOV.U32 R7, RZ, RZ, R29 ;  /* 0x000000ffff077224 */ /* 0x000fc600078e001d */
[----:B------:R-:W4:Y:S04]  /*26720*/  LDL.LU R29, [R1+0x2030] ;  /* 0x00203000011d7983 */ /* 0x000f280000300800 */
[----:B--2---:R-:W-:Y:S04]  /*26730*/  STL.64 [R1+0x1fb8], R6 ;  /* 0x001fb80601007387 */ /* 0x004fe80000100a00 */
[----:B---3--:R1:W-:Y:S04]  /*26740*/  STL.64 [R1+0x1fb0], R4 ;  /* 0x001fb00401007387 */ /* 0x0083e80000100a00 */
[----:B-1----:R-:W2:Y:S04]  /*26750*/  LDL.LU R4, [R1+0x70] ;  /* 0x0000700001047983 */ /* 0x002ea80000300800 */
[----:B------:R-:W2:Y:S04]  /*26760*/  LDL.LU R5, [R1+0x74] ;  /* 0x0000740001057983 */ /* 0x000ea80000300800 */
[----:B------:R-:W3:Y:S04]  /*26770*/  LDL.LU R6, [R1+0x78] ;  /* 0x0000780001067983 */ /* 0x000ee80000300800 */
[----:B------:R-:W3:Y:S01]  /*26780*/  LDL.LU R7, [R1+0x7c] ;  /* 0x00007c0001077983 */ /* 0x000ee20000300800 */
[----:B0-----:R-:W-:-:S02]  /*26790*/  IMAD.MOV.U32 R11, RZ, RZ, R18 ;  /* 0x000000ffff0b7224 */ /* 0x001fc400078e0012 */
[----:B------:R-:W-:Y:S02]  /*267a0*/  IMAD.MOV.U32 R10, RZ, RZ, R19 ;  /* 0x000000ffff0a7224 */ /* 0x000fe400078e0013 */
[----:B------:R-:W-:Y:S02]  /*267b0*/  IMAD.MOV.U32 R15, RZ, RZ, R16 ;  /* 0x000000ffff0f7224 */ /* 0x000fe400078e0010 */
[----:B------:R-:W-:Y:S01]  /*267c0*/  IMAD.MOV.U32 R14, RZ, RZ, R17 ;  /* 0x000000ffff0e7224 */ /* 0x000fe200078e0011 */
[----:B---3--:R-:W-:Y:S04]  /*267d0*/  STL.64 [R1+0x1fe8], R6 ;  /* 0x001fe80601007387 */ /* 0x008fe80000100a00 */
        /* <DEDUP_REMOVED lines=9> */
[----:B------:R-:W2:Y:S04]  /*26870*/  LDL.LU R18, [R1+0x28] ;  /* 0x0000280001127983 */ /* 0x000ea80000300800 */
[----:B------:R-:W2:Y:S04]  /*26880*/  LDL.LU R19, [R1+0x2c] ;  /* 0x00002c0001137983 */ /* 0x000ea80000300800 */
[----:B--2---:R-:W-:Y:S04]  /*26890*/  STL.64 [R1+0x2008], R18 ;  /* 0x0020081201007387 */ /* 0x004fe80000100a00 */
[----:B----4-:R-:W-:Y:S04]  /*268a0*/  STL.64 [R1+0x2000], R16 ;  /* 0x0020001001007387 */ /* 0x010fe80000100a00 */
[----:B------:R-:W2:Y:S04]  /*268b0*/  LDL.LU R4, [R1+0x150] ;  /* 0x0001500001047983 */ /* 0x000ea80000300800 */
[----:B------:R-:W2:Y:S04]  /*268c0*/  LDL.LU R5, [R1+0x154] ;  /* 0x0001540001057983 */ /* 0x000ea80000300800 */
[----:B------:R-:W4:Y:S04]  /*268d0*/  LDL.LU R6, [R1+0x158] ;  /* 0x0001580001067983 */ /* 0x000f280000300800 */
[----:B------:R-:W4:Y:S04]  /*268e0*/  LDL.LU R7, [R1+0x15c] ;  /* 0x00015c0001077983 */ /* 0x000f280000300800 */
[----:B----4-:R-:W-:Y:S04]  /*268f0*/  STL.64 [R1+0x1ff8], R6 ;  /* 0x001ff80601007387 */ /* 0x010fe80000100a00 */
[----:B--2---:R0:W-:Y:S04]  /*26900*/  STL.64 [R1+0x1ff0], R4 ;  /* 0x001ff00401007387 */ /* 0x0041e80000100a00 */
[----:B0-----:R-:W2:Y:S04]  /*26910*/  LDL.LU R4, [R1+0x180] ;  /* 0x0001800001047983 */ /* 0x001ea80000300800 */
[----:B------:R-:W2:Y:S04]  /*26920*/  LDL.LU R5, [R1+0x184] ;  /* 0x0001840001057983 */ /* 0x000ea80000300800 */
[----:B------:R-:W4:Y:S04]  /*26930*/  LDL.LU R6, [R1+0x188] ;  /* 0x0001880001067983 */ /* 0x000f280000300800 */
[----:B------:R-:W4:Y:S04]  /*26940*/  LDL.LU R7, [R1+0x18c] ;  /* 0x00018c0001077983 */ /* 0x000f280000300800 */
[----:B----4-:R-:W-:Y:S04]  /*26950*/  STL.64 [R1+0x2018], R6 ;  /* 0x0020180601007387 */ /* 0x010fe80000100a00 */
[----:B--2---:R0:W-:Y:S04]  /*26960*/  STL.64 [R1+0x2010], R4 ;  /* 0x0020100401007387 */ /* 0x0041e80000100a00 */
[----:B------:R-:W2:Y:S04]  /*26970*/  LDL.LU R16, [R1+0x30] ;  /* 0x0000300001107983 */ /* 0x000ea80000300800 */
[----:B------:R-:W2:Y:S04]  /*26980*/  LDL.LU R17, [R1+0x34] ;  /* 0x0000340001117983 */ /* 0x000ea80000300800 */
[----:B------:R-:W2:Y:S04]  /*26990*/  LDL.LU R18, [R1+0x38] ;  /* 0x0000380001127983 */ /* 0x000ea80000300800 */
[----:B------:R-:W2:Y:S04]  /*269a0*/  LDL.LU R19, [R1+0x3c] ;  /* 0x00003c0001137983 */ /* 0x000ea80000300800 */
[----:B0-----:R-:W4:Y:S04]  /*269b0*/  LDL.LU R4, [R1+0x140] ;  /* 0x0001400001047983 */ /* 0x001f280000300800 */
[----:B------:R-:W4:Y:S04]  /*269c0*/  LDL.LU R5, [R1+0x144] ;  /* 0x0001440001057983 */ /* 0x000f280000300800 */
[----:B------:R-:W4:Y:S04]  /*269d0*/  LDL.LU R6, [R1+0x148] ;  /* 0x0001480001067983 */ /* 0x000f280000300800 */
[----:B------:R-:W4:Y:S04]  /*269e0*/  LDL.LU R7, [R1+0x14c] ;  /* 0x00014c0001077983 */ /* 0x000f280000300800 */
[----:B------:R-:W2:Y:S04]  /*269f0*/  LDL.LU R24, [R1+0x160] ;  /* 0x0001600001187983 */ /* 0x000ea80000300800 */
[----:B------:R-:W2:Y:S04]  /*26a00*/  LDL.LU R25, [R1+0x164] ;  /* 0x0001640001197983 */ /* 0x000ea80000300800 */
[----:B------:R-:W2:Y:S04]  /*26a10*/  LDL.LU R26, [R1+0x168] ;  /* 0x00016800011a7983 */ /* 0x000ea80000300800 */
[----:B------:R-:W2:Y:S04]  /*26a20*/  LDL.LU R27, [R1+0x16c] ;  /* 0x00016c00011b7983 */ /* 0x000ea80000300800 */
[----:B---3--:R-:W-:Y:S04]  /*26a30*/  STL.64 [R1+0x1f98], R10 ;  /* 0x001f980a01007387 */ /* 0x008fe80000100a00 */
[----:B------:R0:W-:Y:S04]  /*26a40*/  STL.64 [R1+0x1f90], R8 ;  /* 0x001f900801007387 */ /* 0x0001e80000100a00 */
[----:B0-----:R-:W3:Y:S04]  /*26a50*/  LDL.LU R8, [R1+0x1a0] ;  /* 0x0001a00001087983 */ /* 0x001ee80000300800 */
[----:B------:R-:W3:Y:S04]  /*26a60*/  LDL.LU R9, [R1+0x1a4] ;  /* 0x0001a40001097983 */ /* 0x000ee80000300800 */
[----:B------:R-:W4:Y:S04]  /*26a70*/  LDL.LU R10, [R1+0x1a8] ;  /* 0x0001a800010a7983 */ /* 0x000f280000300800 */
[----:B------:R-:W4:Y:S04]  /*26a80*/  LDL.LU R11, [R1+0x1ac] ;  /* 0x0001ac00010b7983 */ /* 0x000f280000300800 */
[----:B----4-:R-:W-:Y:S04]  /*26a90*/  STL.64 [R1+0x1fa8], R10 ;  /* 0x001fa80a01007387 */ /* 0x010fe80000100a00 */
[----:B---3--:R0:W-:Y:S04]  /*26aa0*/  STL.64 [R1+0x1fa0], R8 ;  /* 0x001fa00801007387 */ /* 0x0081e80000100a00 */
[----:B0-----:R-:W3:Y:S04]  /*26ab0*/  LDL.LU R8, [R1+0x1c0] ;  /* 0x0001c00001087983 */ /* 0x001ee80000300800 */
[----:B------:R-:W3:Y:S04]  /*26ac0*/  LDL.LU R9, [R1+0x1c4] ;  /* 0x0001c40001097983 */ /* 0x000ee80000300800 */
[----:B------:R-:W4:Y:S04]  /*26ad0*/  LDL.LU R10, [R1+0x1c8] ;  /* 0x0001c800010a7983 */ /* 0x000f280000300800 */
[----:B------:R-:W4:Y:S01]  /*26ae0*/  LDL.LU R11, [R1+0x1cc] ;  /* 0x0001cc00010b7983 */ /* 0x000f220000300800 */
[C---:B--2---:R-:W-:Y:S03]  /*26af0*/  HMMA.16816.F32 R24, R16.reuse, R22, R24 ;  /* 0x000000161018723c */ /* 0x044fe60000001818 */
[----:B----4-:R-:W-:Y:S04]  /*26b00*/  STL.64 [R1+0x1fc8], R10 ;  /* 0x001fc80a01007387 */ /* 0x010fe80000100a00 */
[----:B---3--:R0:W-:Y:S04]  /*26b10*/  STL.64 [R1+0x1fc0], R8 ;  /* 0x001fc00801007387 */ /* 0x0081e80000100a00 */
        /* <DEDUP_REMOVED lines=8> */
[----:B------:R-:W2:Y:S04]  /*26ba0*/  LDL.LU R10, [R1+0x128] ;  /* 0x00012800010a7983 */ /* 0x000ea80000300800 */
[----:B------:R-:W2:Y:S04]  /*26bb0*/  LDL.LU R11, [R1+0x12c] ;  /* 0x00012c00010b7983 */ /* 0x000ea80000300800 */
[----:B------:R-:W-:Y:S04]  /*26bc0*/  STL.64 [R1+0x1f68], R14 ;  /* 0x001f680e01007387 */ /* 0x000fe80000100a00 */
[----:B------:R0:W-:Y:S04]  /*26bd0*/  STL.64 [R1+0x1f60], R12 ;  /* 0x001f600c01007387 */ /* 0x0001e80000100a00 */
[----:B0-----:R-:W3:Y:S04]  /*26be0*/  LDL.LU R12, [R1+0x170] ;  /* 0x00017000010c7983 */ /* 0x001ee80000300800 */
[----:B------:R-:W3:Y:S04]  /*26bf0*/  LDL.LU R13, [R1+0x174] ;  /* 0x00017400010d7983 */ /* 0x000ee80000300800 */
[----:B------:R-:W3:Y:S04]  /*26c00*/  LDL.LU R14, [R1+0x178] ;  /* 0x00017800010e7983 */ /* 0x000ee80000300800 */
[----:B------:R-:W3:Y:S04]  /*26c10*/  LDL.LU R15, [R1+0x17c] ;  /* 0x00017c00010f7983 */ /* 0x000ee80000300800 */
[----:B------:R-:W-:Y:S04]  /*26c20*/  STL.64 [R1+0xd0], R24 ;  /* 0x0000d01801007387 */ /* 0x000fe80000100a00 */
[----:B------:R0:W-:Y:S04]  /*26c30*/  STL.64 [R1+0xd8], R26 ;  /* 0x0000d81a01007387 */ /* 0x0001e80000100a00 */
[----:B0-----:R-:W4:Y:S04]  /*26c40*/  LDL.LU.64 R26, [R1+0x2028] ;  /* 0x00202800011a7983 */ /* 0x001f280000300a00 */
[----:B------:R-:W3:Y:S01]  /*26c50*/  LDL.LU.64 R24, [R1+0x2020] ;  /* 0x0020200001187983 */ /* 0x000ee20000300a00 */
[----:B----4-:R-:W-:Y:S03]  /*26c60*/  HMMA.16816.F32 R16, R16, R26, R4 ;  /* 0x0000001a1010723c */ /* 0x010fe60000001804 */
[----:B------:R-:W4:Y:S04]  /*26c70*/  LDL.LU.64 R6, [R1+0x2018] ;  /* 0x0020180001067983 */ /* 0x000f280000300a00 */
[----:B------:R-:W4:-:S15]  /*26c80*/  LDL.LU.64 R4, [R1+0x2010] ;  /* 0x0020100001047983 */ /* 0x000f1e0000300a00 */
[----:B------:R-:W-:-:S01]  /*26c90*/  NOP ;  /* 0x0000000000007918 */ /* 0x000fc20000000000 */
[----:B------:R-:W-:Y:S04]  /*26ca0*/  STL.64 [R1+0x80], R16 ;  /* 0x0000801001007387 */ /* 0x000fe80000100a00 */
[----:B------:R-:W-:Y:S04]  /*26cb0*/  STL.64 [R1+0x88], R18 ;  /* 0x0000881201007387 */ /* 0x000fe80000100a00 */
[----:B------:R-:W0:Y:S04]  /*26cc0*/  LDSM.16.MT88.4 R16, [R28+UR5+0x8180] ;  /* 0x008180051c10783b */ /* 0x000e280008004200 */
[----:B0-----:R-:W-:Y:S04]  /*26cd0*/  STL.64 [R1+0x50], R16 ;  /* 0x0000501001007387 */ /* 0x001fe80000100a00 */
[----:B------:R0:W-:Y:S04]  /*26ce0*/  STL.64 [R1+0x58], R18 ;  /* 0x0000581201007387 */ /* 0x0001e80000100a00 */
[----:B0-----:R-:W4:Y:S04]  /*26cf0*/  LDL.LU.64 R18, [R1+0x2008] ;  /* 0x0020080001127983 */ /* 0x001f280000300a00 */
[----:B------:R-:W4:Y:S02]  /*26d00*/  LDL.LU.64 R16, [R1+0x2000] ;  /* 0x0020000001107983 */ /* 0x000f240000300a00 */
[----:B----4-:R-:W-:-:S15]  /*26d10*/  HMMA.16816.F32 R4, R16, R22, R4 ;  /* 0x000000161004723c */ /* 0x010fde0000001804 */
[----:B------:R-:W-:-:S08]  /*26d20*/  NOP ;  /* 0x0000000000007918 */ /* 0x000fd00000000000 */
[----:B------:R-:W-:Y:S04]  /*26d30*/  STL.64 [R1+0x100], R4 ;  /* 0x0001000401007387 */ /* 0x000fe80000100a00 */
[----:B------:R0:W-:Y:S04]  /*26d40*/  STL.64 [R1+0x108], R6 ;  /* 0x0001080601007387 */ /* 0x0001e80000100a00 */
[----:B0-----:R-:W4:Y:S04]  /*26d50*/  LDL.LU.64 R6, [R1+0x1ff8] ;  /* 0x001ff80001067983 */ /* 0x001f280000300a00 */
[----:B------:R-:W4:Y:S02]  /*26d60*/  LDL.LU.64 R4, [R1+0x1ff0] ;  /* 0x001ff00001047983 */ /* 0x000f240000300a00 */
[----:B----4-:R-:W-:Y:S02]  /*26d70*/  HMMA.16816.F32 R16, R16, R26, R4 ;  /* 0x0000001a1010723c */ /* 0x010fe40000001804 */
[----:B------:R-:W2:Y:S04]  /*26d80*/  LDL.LU.64 R6, [R1+0x1fe8] ;  /* 0x001fe80001067983 */ /* 0x000ea80000300a00 */
[----:B------:R-:W2:-:S15]  /*26d90*/  LDL.LU.64 R4, [R1+0x1fe0] ;  /* 0x001fe00001047983 */ /* 0x000e9e0000300a00 */
[----:B------:R-:W-:-:S02]  /*26da0*/  NOP ;  /* 0x0000000000007918 */ /* 0x000fc40000000000 */
[----:B------:R0:W-:Y:S04]  /*26db0*/  STL.64 [R1+0xc0], R16 ;  /* 0x0000c01001007387 */ /* 0x0001e80000100a00 */
[----:B------:R1:W-:Y:S04]  /*26dc0*/  STL.64 [R1+0xc8], R18 ;  /* 0x0000c81201007387 */ /* 0x0003e80000100a00 */
[----:B0-----:R-:W4:Y:S04]  /*26dd0*/  LDL.LU R16, [R1+0x110] ;  /* 0x0001100001107983 */ /* 0x001f280000300800 */
[----:B------:R-:W4:Y:S04]  /*26de0*/  LDL.LU R17, [R1+0x114] ;  /* 0x0001140001117983 */ /* 0x000f280000300800 */
[----:B-1----:R-:W4:Y:S01]  /*26df0*/  LDL.LU R18, [R1+0x118] ;  /* 0x0001180001127983 */ /* 0x002f220000300800 */
[----:B--2---:R-:W-:-:S15]  /*26e00*/  HMMA.16816.F32 R8, R4, R22, R8 ;  /* 0x000000160408723c */ /* 0x004fde0000001808 */
[----:B------:R-:W-:-:S08]  /*26e10*/  NOP ;  /* 0x0000000000007918 */ /* 0x000fd00000000000 */
[----:B------:R-:W-:Y:S04]  /*26e20*/  STL.64 [R1+0x140], R8 ;  /* 0x0001400801007387 */ /* 0x000fe80000100a00 */
[----:B------:R-:W-:Y:S04]  /*26e30*/  STL.64 [R1+0x148], R10 ;  /* 0x0001480a01007387 */ /* 0x000fe80000100a00 */
[----:B------:R-:W0:Y:S04]  /*26e40*/  LDSM.16.MT88.4 R8, [R0+UR5+0x8000] ;  /* 0x008000050008783b */ /* 0x000e280008004200 */
[----:B0-----:R-:W-:Y:S04]  /*26e50*/  STL.64 [R1+0x40], R8 ;  /* 0x0000400801007387 */ /* 0x001fe80000100a00 */
[----:B------:R-:W-:Y:S04]  /*26e60*/  STL.64 [R1+0x48], R10 ;  /* 0x0000480a01007387 */ /* 0x000fe80000100a00 */
[----:B------:R-:W0:Y:S04]  /*26e70*/  LDSM.16.MT88.4 R8, [R0+UR5+0x8080] ;  /* 0x008080050008783b */ /* 0x000e280008004200 */
[----:B0-----:R-:W-:Y:S04]  /*26e80*/  STL.64 [R1+0x30], R8 ;  /* 0x0000300801007387 */ /* 0x001fe80000100a00 */
[----:B------:R-:W-:Y:S04]  /*26e90*/  STL.64 [R1+0x38], R10 ;  /* 0x0000380a01007387 */ /* 0x000fe80000100a00 */
[----:B------:R-:W0:Y:S04]  /*26ea0*/  LDSM.16.MT88.4 R8, [R0+UR5+0x8100] ;  /* 0x008100050008783b */ /* 0x000e280008004200 */
[----:B0-----:R-:W-:Y:S04]  /*26eb0*/  STL.64 [R1+0x20], R8 ;  /* 0x0000200801007387 */ /* 0x001fe80000100a00 */
[----:B------:R0:W-:Y:S04]  /*26ec0*/  STL.64 [R1+0x28], R10 ;  /* 0x0000280a01007387 */ /* 0x0001e80000100a00 */
[----:B0-----:R-:W2:Y:S04]  /*26ed0*/  LDL.LU.64 R10, [R1+0x1fd8] ;  /* 0x001fd800010a7983 */ /* 0x001ea80000300a00 */
[----:B------:R-:W2:Y:S01]  /*26ee0*/  LDL.LU.64 R8, [R1+0x1fd0] ;  /* 0x001fd00001087983 */ /* 0x000ea20000300a00 */
[----:B------:R-:W-:Y:S01]  /*26ef0*/  IMAD.MOV.U32 R19, RZ, RZ, R29 ;  /* 0x000000ffff137224 */ /* 0x000fe200078e001d */
        /* <DEDUP_REMOVED lines=8> */
[----:B------:R0:W-:Y:S01]  /*26f80*/  STL [R1+0x78], R6 ;  /* 0x0000780601007387 */ /* 0x0001e20000100800 */
[----:B------:R-:W-:-:S03]  /*26f90*/  IMAD.MOV.U32 R29, RZ, RZ, R7 ;  /* 0x000000ffff1d7224 */ /* 0x000fc600078e0007 */
[----:B0-----:R-:W2:Y:S04]  /*26fa0*/  LDL.LU.64 R6, [R1+0x1fb8] ;  /* 0x001fb80001067983 */ /* 0x001ea80000300a00 */
[----:B------:R-:W2:Y:S04]  /*26fb0*/  LDL.LU.64 R4, [R1+0x1fb0] ;  /* 0x001fb00001047983 */ /* 0x000ea80000300a00 */
[----:B------:R-:W-:Y:S01]  /*26fc0*/  STL [R1+0x1ee0], R0 ;  /* 0x001ee00001007387 */ /* 0x000fe20000100800 */
        /* <DEDUP_REMOVED lines=20> */
[----:B------:R-:W4:Y:S04]  /*27110*/  LDL.LU.64 R8, [R1+0x1f70] ;  /* 0x001f700001087983 */ /* 0x000f280000300a00 */
[----:B------:R-:W4:Y:S04]  /*27120*/  LDL.LU R22, [R1+0x8] ;  /* 0x0000080001167983 */ /* 0x000f280000300800 */
[----:B------:R-:W4:Y:S04]  /*27130*/  LDL.LU R23, [R1+0xc] ;  /* 0x00000c0001177983 */ /* 0x000f280000300800 */
[----:B------:R-:W3:Y:S04]  /*27140*/  LDL.LU.64 R14, [R1+0x1f68] ;  /* 0x001f6800010e7983 */ /* 0x000ee80000300a00 */
[----:B------:R-:W2:Y:S04]  /*27150*/  LDL.LU.64 R12, [R1+0x1f60] ;  /* 0x001f6000010c7983 */ /* 0x000ea80000300a00 */
[----:B------:R0:W-:Y:S04]  /*27160*/  STL.64 [R1+0x180], R4 ;  /* 0x0001800401007387 */ /* 0x0001e80000100a00 */
[----:B------:R1:W-:Y:S04]  /*27170*/  STL.64 [R1+0x188], R6 ;  /* 0x0001880601007387 */ /* 0x0003e80000100a00 */
[----:B------:R-:W2:Y:S04]  /*27180*/  LDL.LU R26, [R1+0xf8] ;  /* 0x0000f800011a7983 */ /* 0x000ea80000300800 */
[----:B------:R-:W2:Y:S04]  /*27190*/  LDL.LU R27, [R1+0xfc] ;  /* 0x0000fc00011b7983 */ /* 0x000ea80000300800 */
[----:B0-----:R-:W3:Y:S04]  /*271a0*/  LDL.LU R4, [R1+0xa0] ;  /* 0x0000a00001047983 */ /* 0x001ee80000300800 */
[----:B------:R-:W3:Y:S01]  /*271b0*/  LDL.LU R5, [R1+0xa4] ;  /* 0x0000a40001057983 */ /* 0x000ee20000300800 */
[----:B-1----:R-:W-:-:S02]  /*271c0*/  IMAD.MOV.U32 R6, RZ, RZ, R2 ;  /* 0x000000ffff067224 */ /* 0x002fc400078e0002 */
[----:B------:R-:W-:Y:S01]  /*271d0*/  IMAD.MOV.U32 R7, RZ, RZ, R3 ;  /* 0x000000ffff077224 */ /* 0x000fe200078e0003 */
[----:B------:R-:W3:Y:S04]  /*271e0*/  LDL.LU R2, [R1+0x1f5c] ;  /* 0x001f5c0001027983 */ /* 0x000ee80000300800 */
[----:B------:R-:W3:Y:S04]  /*271f0*/  LDL.LU R3, [R1+0x1f58] ;  /* 0x001f580001037983 */ /* 0x000ee80000300800 */
[----:B------:R-:W-:Y:S01]  /*27200*/  STL.64 [R1+0x1f40], R6 ;  /* 0x001f400601007387 */ /* 0x000fe20000100a00 */
[C---:B----4-:R-:W-:Y:S06]  /*27210*/  HMMA.16816.F32 R16, R20.reuse, R8, R16 ;  /* 0x000000081410723c */ /* 0x050fec0000001810 */
[----:B--2---:R-:W-:Y:S01]  /*27220*/  HMMA.16816.F32 R24, R20, R12, R24 ;  /* 0x0000000c1418723c */ /* 0x004fe20000001818 */
[----:B------:R-:W0:Y:S04]  /*27230*/  LDSM.16.MT88.4 R20, [R28+UR5+0xa000] ;  /* 0x00a000051c14783b */ /* 0x000e280008004200 */
[----:B---3--:R1:W-:Y:S04]  /*27240*/  STL.64 [R1+0x1f38], R4 ;  /* 0x001f380401007387 */ /* 0x0083e80000100a00 */
[----:B-1----:R-:W2:Y:S04]  /*27250*/  LDL.LU R4, [R1+0xe0] ;  /* 0x0000e00001047983 */ /* 0x002ea80000300800 */
[----:B------:R-:W2:Y:S04]  /*27260*/  LDL.LU R5, [R1+0xe4] ;  /* 0x0000e40001057983 */ /* 0x000ea80000300800 */
[----:B------:R-:W2:Y:S04]  /*27270*/  LDL.LU R6, [R1+0xe8] ;  /* 0x0000e80001067983 */ /* 0x000ea80000300800 */
[----:B------:R-:W2:Y:S04]  /*27280*/  LDL.LU R7, [R1+0xec] ;  /* 0x0000ec0001077983 */ /* 0x000ea80000300800 */
[----:B------:R-:W-:Y:S04]  /*27290*/  STL.64 [R1+0x1a0], R16 ;  /* 0x0001a01001007387 */ /* 0x000fe80000100a00 */
[----:B------:R1:W-:Y:S04]  /*272a0*/  STL.64 [R1+0x1a8], R18 ;  /* 0x0001a81201007387 */ /* 0x0003e80000100a00 */
[----:B-1----:R-:W2:Y:S04]  /*272b0*/  LDL.LU.64 R18, [R1+0x1f50] ;  /* 0x001f500001127983 */ /* 0x002ea80000300a00 */
[----:B------:R-:W2:Y:S04]  /*272c0*/  LDL.LU.64 R16, [R1+0x1f48] ;  /* 0x001f480001107983 */ /* 0x000ea80000300a00 */
[----:B------:R-:W-:Y:S04]  /*272d0*/  STL.64 [R1+0x1e48], R26 ;  /* 0x001e481a01007387 */ /* 0x000fe80000100a00 */
[----:B------:R-:W-:Y:S04]  /*272e0*/  STL.64 [R1+0x1e40], R24 ;  /* 0x001e401801007387 */ /* 0x000fe80000100a00 */
[----:B0-----:R-:W-:Y:S04]  /*272f0*/  STL.64 [R1+0x1e58], R22 ;  /* 0x001e581601007387 */ /* 0x001fe80000100a00 */
[----:B------:R0:W-:Y:S04]  /*27300*/  STL.64 [R1+0x1e50], R20 ;  /* 0x001e501401007387 */ /* 0x0001e80000100a00 */
[----:B0-----:R-:W3:Y:S04]  /*27310*/  LDL.LU R20, [R1+0xb0] ;  /* 0x0000b00001147983 */ /* 0x001ee80000300800 */
[----:B------:R-:W3:Y:S01]  /*27320*/  LDL.LU R21, [R1+0xb4] ;  /* 0x0000b40001157983 */ /* 0x000ee20000300800 */
[----:B------:R-:W-:-:S02]  /*27330*/  IMAD.MOV.U32 R22, RZ, RZ, R3 ;  /* 0x000000ffff167224 */ /* 0x000fc400078e0003 */
[----:B------:R-:W-:Y:S02]  /*27340*/  IMAD.MOV.U32 R23, RZ, RZ, R2 ;  /* 0x000000ffff177224 */ /* 0x000fe400078e0002 */
[----:B------:R-:W-:Y:S02]  /*27350*/  IMAD.MOV.U32 R26, RZ, RZ, R11 ;  /* 0x000000ffff1a7224 */ /* 0x000fe400078e000b */
[----:B------:R-:W-:Y:S02]  /*27360*/  IMAD.MOV.U32 R27, RZ, RZ, R10 ;  /* 0x000000ffff1b7224 */ /* 0x000fe400078e000a */
[----:B------:R-:W-:Y:S02]  /*27370*/  IMAD.MOV.U32 R25, RZ, RZ, R14 ;  /* 0x000000ffff197224 */ /* 0x000fe400078e000e */
[----:B------:R-:W-:Y:S01]  /*27380*/  IMAD.MOV.U32 R24, RZ, RZ, R15 ;  /* 0x000000ffff187224 */ /* 0x000fe200078e000f */
[C---:B--2---:R-:W-:Y:S06]  /*27390*/  HMMA.16816.F32 R4, R16.reuse, R8, R4 ;  /* 0x000000081004723c */ /* 0x044fec0000001804 */
[----:B---3--:R-:W-:-:S15]  /*273a0*/  HMMA.16816.F32 R16, R16, R12, R20 ;  /* 0x0000000c1010723c */ /* 0x008fde0000001814 */
[----:B------:R-:W-:-:S03]  /*273b0*/  NOP ;  /* 0x0000000000007918 */ /* 0x000fc60000000000 */
[----:B------:R-:W-:Y:S02]  /*273c0*/  IMAD.MOV.U32 R3, RZ, RZ, R6 ;  /* 0x000000ffff037224 */ /* 0x000fe400078e0006 */
[----:B------:R-:W-:Y:S02]  /*273d0*/  IMAD.MOV.U32 R2, RZ, RZ, R7 ;  /* 0x000000ffff027224 */ /* 0x000fe400078e0007 */
[----:B------:R-:W-:Y:S02]  /*273e0*/  IMAD.MOV.U32 R10, RZ, RZ, R4 ;  /* 0x000000ffff0a7224 */ /* 0x000fe400078e0004 */
[----:B------:R-:W-:Y:S01]  /*273f0*/  IMAD.MOV.U32 R11, RZ, RZ, R5 ;  /* 0x000000ffff0b7224 */ /* 0x000fe200078e0005 */
[----:B------:R-:W2:Y:S04]  /*27400*/  LDL.LU.64 R6, [R1+0x1f40] ;  /* 0x001f400001067983 */ /* 0x000ea80000300a00 */
[----:B------:R-:W2:Y:S04]  /*27410*/  LDL.LU.64 R4, [R1+0x1f38] ;  /* 0x001f380001047983 */ /* 0x000ea80000300a00 */
[----:B------:R0:W-:Y:S01]  /*27420*/  STL [R1+0x170], R16 ;  /* 0x0001701001007387 */ /* 0x0001e20000100800 */
[----:B------:R-:W-:-:S02]  /*27430*/  IMAD.MOV.U32 R0, RZ, RZ, R17 ;  /* 0x000000ffff007224 */ /* 0x000fc400078e0011 */
[----:B------:R-:W-:Y:S02]  /*27440*/  IMAD.MOV.U32 R14, RZ, RZ, R18 ;  /* 0x000000ffff0e7224 */ /* 0x000fe400078e0012 */
[----:B------:R-:W-:Y:S01]  /*27450*/  IMAD.MOV.U32 R15, RZ, RZ, R19 ;  /* 0x000000ffff0f7224 */ /* 0x000fe200078e0013 */
[----:B0-----:R-:W3:Y:S04]  /*27460*/  LDL.LU R16, [R1+0x90] ;  /* 0x0000900001107983 */ /* 0x001ee80000300800 */
[----:B------:R-:W3:Y:S04]  /*27470*/  LDL.LU R17, [R1+0x94] ;  /* 0x0000940001117983 */ /* 0x000ee80000300800 */
[----:B------:R-:W3:Y:S04]  /*27480*/  LDL.LU R18, [R1+0x98] ;  /* 0x0000980001127983 */ /* 0x000ee80000300800 */
[----:B------:R-:W3:Y:S04]  /*27490*/  LDL.LU R19, [R1+0x9c] ;  /* 0x00009c0001137983 */ /* 0x000ee80000300800 */
[----:B------:R-:W4:Y:S04]  /*274a0*/  LDL.LU R20, [R1+0x70] ;  /* 0x0000700001147983 */ /* 0x000f280000300800 */
[----:B------:R-:W4:Y:S04]  /*274b0*/  LDL.LU R21, [R1+0x74] ;  /* 0x0000740001157983 */ /* 0x000f280000300800 */
[----:B------:R-:W3:Y:S01]  /*274c0*/  LDL.LU R22, [R1+0x78] ;  /* 0x0000780001167983 */ /* 0x000ee20000300800 */
[----:B------:R-:W-:Y:S01]  /*274d0*/  IMAD.MOV.U32 R23, RZ, RZ, R29 ;  /* 0x000000ffff177224 */ /* 0x000fe200078e001d */
[----:B--2---:R-:W-:-:S15]  /*274e0*/  HMMA.16816.F32 R4, R24, R8, R4 ;  /* 0x000000081804723c */ /* 0x004fde0000001804 */
[----:B------:R-:W-:-:S09]  /*274f0*/  NOP ;  /* 0x0000000000007918 */ /* 0x000fd20000000000 */
[----:B------:R-:W-:Y:S01]  /*27500*/  IMAD.MOV.U32 R29, RZ, RZ, R7 ;  /* 0x000000ffff1d7224 */ /* 0x000fe200078e0007 */
[----:B---3--:R-:W-:Y:S04]  /*27510*/  STL.64 [R1+0x1e88], R22 ;  /* 0x001e881601007387 */ /* 0x008fe80000100a00 */
[----:B----4-:R-:W-:Y:S04]  /*27520*/  STL.64 [R1+0x1e80], R20 ;  /* 0x001e801401007387 */ /* 0x010fe80000100a00 */
[----:B------:R-:W-:Y:S04]  /*27530*/  STL.64 [R1+0x120], R4 ;  /* 0x0001200401007387 */ /* 0x000fe80000100a00 */
[----:B------:R-:W-:Y:S04]  /*27540*/  STL [R1+0x128], R6 ;  /* 0x0001280601007387 */ /* 0x000fe80000100800 */
[----:B------:R-:W0:Y:S04]  /*27550*/  LDSM.16.MT88.4 R4, [R28+UR5+0xa080] ;  /* 0x00a080051c04783b */ /* 0x000e280008004200 */
[----:B0-----:R-:W-:Y:S04]  /*27560*/  STL.64 [R1+0x1e68], R6 ;  /* 0x001e680601007387 */ /* 0x001fe80000100a00 */
[----:B------:R0:W-:Y:S02]  /*27570*/  STL.64 [R1+0x1e60], R4 ;  /* 0x001e600401007387 */ /* 0x0001e40000100a00 */
[----:B0-----:R-:W-:Y:S02]  /*27580*/  HMMA.16816.F32 R4, R24, R12, R16 ;  /* 0x0000000c1804723c */ /* 0x001fe40000001810 */
[----:B------:R-:W-:Y:S04]  /*27590*/  STL.64 [R1+0x1f30], R14 ;  /* 0x001f300e01007387 */ /* 0x000fe80000100a00 */
[----:B------:R-:W-:Y:S04]  /*275a0*/  STL.64 [R1+0x1f28], R12 ;  /* 0x001f280c01007387 */ /* 0x000fe80000100a00 */
[----:B------:R-:W0:-:S13]  /*275b0*/  LDSM.16.MT88.4 R16, [R28+UR5+0xa100] ;  /* 0x00a100051c10783b */ /* 0x000e1a0008004200 */
[----:B------:R1:W-:Y:S04]  /*275c0*/  STL.64 [R1+0xf0], R4 ;  /* 0x0000f00401007387 */ /* 0x0003e80000100a00 */
[----:B------:R2:W-:Y:S04]  /*275d0*/  STL.64 [R1+0xf8], R6 ;  /* 0x0000f80601007387 */ /* 0x0005e80000100a00 */
[----:B-1----:R-:W3:Y:S04]  /*275e0*/  LDL.LU R4, [R1+0x180] ;  /* 0x0001800001047983 */ /* 0x002ee80000300800 */
[----:B------:R-:W3:Y:S04]  /*275f0*/  LDL.LU R5, [R1+0x184] ;  /* 0x0001840001057983 */ /* 0x000ee80000300800 */
[----:B--2---:R-:W2:Y:S04]  /*27600*/  LDL.LU R6, [R1+0x188] ;  /* 0x0001880001067983 */ /* 0x004ea80000300800 */
[----:B------:R-:W2:Y:S04]  /*27610*/  LDL.LU R7, [R1+0x18c] ;  /* 0x00018c0001077983 */ /* 0x000ea80000300800 */
[----:B------:R-:W4:Y:S04]  /*27620*/  LDL.LU R20, [R1+0x20] ;  /* 0x0000200001147983 */ /* 0x000f280000300800 */
[----:B------:R-:W4:Y:S04]  /*27630*/  LDL.LU R21, [R1+0x24] ;  /* 0x0000240001157983 */ /* 0x000f280000300800 */
[----:B------:R-:W3:Y:S04]  /*27640*/  LDL.LU R22, [R1+0x28] ;  /* 0x0000280001167983 */ /* 0x000ee80000300800 */
[----:B------:R-:W3:Y:S04]  /*27650*/  LDL.LU R23, [R1+0x2c] ;  /* 0x00002c0001177983 */ /* 0x000ee80000300800 */
[----:B---3--:R-:W-:Y:S04]  /*27660*/  STL.64 [R1+0x1eb8], R22 ;  /* 0x001eb81601007387 */ /* 0x008fe80000100a00 */
[----:B----4-:R1:W-:Y:S04]  /*27670*/  STL.64 [R1+0x1eb0], R20 ;  /* 0x001eb01401007387 */ /* 0x0103e80000100a00 */
[----:B-1----:R-:W3:Y:S04]  /*27680*/  LDL.LU R20, [R1+0x30] ;  /* 0x0000300001147983 */ /* 0x002ee80000300800 */
[----:B------:R-:W3:Y:S04]  /*27690*/  LDL.LU R21, [R1+0x34] ;  /* 0x0000340001157983 */ /* 0x000ee80000300800 */
[----:B------:R-:W4:Y:S04]  /*276a0*/  LDL.LU R22, [R1+0x38] ;  /* 0x0000380001167983 */ /* 0x000f280000300800 */
[----:B------:R-:W4:Y:S04]  /*276b0*/  LDL.LU R23, [R1+0x3c] ;  /* 0x00003c0001177983 */ /* 0x000f280000300800 */
[----:B----4-:R-:W-:Y:S04]  /*276c0*/  STL.64 [R1+0x1ef0], R22 ;  /* 0x001ef01601007387 */ /* 0x010fe80000100a00 */
[----:B---3--:R-:W-:Y:S04]  /*276d0*/  STL.64 [R1+0x1ee8], R20 ;  /* 0x001ee81401007387 */ /* 0x008fe80000100a00 */
[----:B--2---:R-:W-:Y:S04]  /*276e0*/  STL.64 [R1+0x1e78], R6 ;  /* 0x001e780601007387 */ /* 0x004fe80000100a00 */
[----:B------:R1:W-:Y:S04]  /*276f0*/  STL.64 [R1+0x1e70], R4 ;  /* 0x001e700401007387 */ /* 0x0003e80000100a00 */
[----:B-1----:R-:W2:Y:S04]  /*27700*/  LDL.LU R4, [R1+0x10] ;  /* 0x0000100001047983 */ /* 0x002ea80000300800 */
        /* <DEDUP_REMOVED lines=9> */
[----:B---3--:R-:W-:Y:S04]  /*277a0*/  STL.64 [R1+0x1e98], R6 ;  /* 0x001e980601007387 */ /* 0x008fe80000100a00 */
[----:B------:R1:W-:Y:S04]  /*277b0*/  STL.64 [R1+0x1e90], R4 ;  /* 0x001e900401007387 */ /* 0x0003e80000100a00 */
[----:B-1----:R-:W2:Y:S04]  /*277c0*/  LDL.LU R4, [R1+0x150] ;  /* 0x0001500001047983 */ /* 0x002ea80000300800 */
[----:B------:R-:W2:Y:S04]  /*277d0*/  LDL.LU R5, [R1+0x154] ;  /* 0x0001540001057983 */ /* 0x000ea80000300800 */
[----:B------:R-:W3:Y:S04]  /*277e0*/  LDL.LU R6, [R1+0x158] ;  /* 0x0001580001067983 */ /* 0x000ee80000300800 */
        /* <DEDUP_REMOVED lines=13> */
[----:B---3--:R-:W-:Y:S04]  /*278c0*/  STL.64 [R1+0x1ea8], R6 ;  /* 0x001ea80601007387 */ /* 0x008fe80000100a00 */
[----:B--2---:R1:W-:Y:S04]  /*278d0*/  STL.64 [R1+0x1ea0], R4 ;  /* 0x001ea00401007387 */ /* 0x0043e80000100a00 */
[----:B-1----:R-:W2:Y:S04]  /*278e0*/  LDL.LU R4, [R1+0x160] ;  /* 0x0001600001047983 */ /* 0x002ea80000300800 */
[----:B------:R-:W2:Y:S04]  /*278f0*/  LDL.LU R5, [R1+0x164] ;  /* 0x0001640001057983 */ /* 0x000ea80000300800 */
[----:B------:R-:W3:Y:S04]  /*27900*/  LDL.LU R6, [R1+0x168] ;  /* 0x0001680001067983 */ /* 0x000ee80000300800 */
[----:B------:R-:W3:Y:S04]  /*27910*/  LDL.LU R7, [R1+0x16c] ;  /* 0x00016c0001077983 */ /* 0x000ee80000300800 */
[----:B---3--:R-:W-:Y:S04]  /*27920*/  STL.64 [R1+0x1ec8], R6 ;  /* 0x001ec80601007387 */ /* 0x008fe80000100a00 */
[----:B--2---:R1:W-:Y:S04]  /*27930*/  STL.64 [R1+0x1ec0], R4 ;  /* 0x001ec00401007387 */ /* 0x0043e80000100a00 */
[----:B-1----:R-:W2:Y:S04]  /*27940*/  LDL.LU R4, [R1+0x130] ;  /* 0x0001300001047983 */ /* 0x002ea80000300800 */
[----:B------:R-:W2:Y:S04]  /*27950*/  LDL.LU R5, [R1+0x134] ;  /* 0x0001340001057983 */ /* 0x000ea80000300800 */
[----:B------:R-:W3:Y:S04]  /*27960*/  LDL.LU R6, [R1+0x138] ;  /* 0x0001380001067983 */ /* 0x000ee80000300800 */
[----:B------:R-:W3:Y:S01]  /*27970*/  LDL.LU R7, [R1+0x13c] ;  /* 0x00013c0001077983 */ /* 0x000ee20000300800 */
[C---:B----4-:R-:W-:Y:S03]  /*27980*/  HMMA.16816.F32 R12, R24.reuse, R8, R12 ;  /* 0x00000008180c723c */ /* 0x050fe6000000180c */
        /* <DEDUP_REMOVED lines=10> */
[----:B------:R-:W2:Y:S04]  /*27a30*/  LDL.LU R6, [R1+0x108] ;  /* 0x0001080001067983 */ /* 0x000ea80000300800 */
[----:B------:R-:W2:Y:S04]  /*27a40*/  LDL.LU R7, [R1+0x10c] ;  /* 0x00010c0001077983 */ /* 0x000ea80000300800 */
[----:B0-----:R-:W-:Y:S04]  /*27a50*/  STL.64 [R1+0x1e28], R18 ;  /* 0x001e281201007387 */ /* 0x001fe80000100a00 */
        /* <DEDUP_REMOVED lines=8> */
[----:B------:R-:W2:Y:S02]  /*27ae0*/  LDL.LU.64 R12, [R1+0x1f28] ;  /* 0x001f2800010c7983 */ /* 0x000ea40000300a00 */
[----:B--2---:R-:W-:Y:S02]  /*27af0*/  HMMA.16816.F32 R20, R24, R12, R20 ;  /* 0x0000000c1814723c */ /* 0x004fe40000001814 */
[----:B------:R-:W2:-:S15]  /*27b00*/  LDL.LU R24, [R1+0x1a0] ;  /* 0x0001a00001187983 */ /* 0x000e9e0000300800 */
[----:B------:R-:W-:-:S06]  /*27b10*/  NOP ;  /* 0x0000000000007918 */ /* 0x000fcc0000000000 */
[----:B------:R-:W-:Y:S04]  /*27b20*/  STL.64 [R1+0x90], R20 ;  /* 0x0000901401007387 */ /* 0x000fe80000100a00 */
[----:B------:R-:W-:Y:S04]  /*27b30*/  STL.64 [R1+0x98], R22 ;  /* 0x0000981601007387 */ /* 0x000fe80000100a00 */
[----:B------:R-:W0:Y:S04]  /*27b40*/  LDSM.16.MT88.4 R20, [R28+UR5+0xa180] ;  /* 0x00a180051c14783b */ /* 0x000e280008004200 */
[----:B------:R-:W2:Y:S04]  /*27b50*/  LDL.LU R25, [R1+0x1a4] ;  /* 0x0001a40001197983 */ /* 0x000ea80000300800 */
[----:B------:R-:W2:Y:S04]  /*27b60*/  LDL.LU R26, [R1+0x1a8] ;  /* 0x0001a800011a7983 */ /* 0x000ea80000300800 */
[----:B------:R-:W2:Y:S04]  /*27b70*/  LDL.LU R27, [R1+0x1ac] ;  /* 0x0001ac00011b7983 */ /* 0x000ea80000300800 */
[----:B0-----:R-:W-:Y:S04]  /*27b80*/  STL.64 [R1+0x50], R20 ;  /* 0x0000501401007387 */ /* 0x001fe80000100a00 */
[----:B------:R0:W-:Y:S04]  /*27b90*/  STL.64 [R1+0x58], R22 ;  /* 0x0000581601007387 */ /* 0x0001e80000100a00 */
[----:B0-----:R-:W3:Y:S04]  /*27ba0*/  LDL.LU.64 R22, [R1+0x1f20] ;  /* 0x001f200001167983 */ /* 0x001ee80000300a00 */
[----:B------:R-:W3:Y:S04]  /*27bb0*/  LDL.LU.64 R20, [R1+0x1f18] ;  /* 0x001f180001147983 */ /* 0x000ee80000300a00 */
[----:B------:R-:W-:Y:S01]  /*27bc0*/  STL [R1+0x1e1c], R28 ;  /* 0x001e1c1c01007387 */ /* 0x000fe20000100800 */
        /* <DEDUP_REMOVED lines=10> */
[----:B------:R-:W-:Y:S04]  /*27c70*/  STL.64 [R1+0xc0], R20 ;  /* 0x0000c01401007387 */ /* 0x000fe80000100a00 */
[----:B------:R0:W-:Y:S04]  /*27c80*/  STL.64 [R1+0xc8], R22 ;  /* 0x0000c81601007387 */ /* 0x0001e80000100a00 */
[----:B0-----:R-:W4:Y:S04]  /*27c90*/  LDL.LU.64 R22, [R1+0x1ef0] ;  /* 0x001ef00001167983 */ /* 0x001f280000300a00 */
[----:B------:R-:W4:Y:S02]  /*27ca0*/  LDL.LU.64 R20, [R1+0x1ee8] ;  /* 0x001ee80001147983 */ /* 0x000f240000300a00 */
[----:B----4-:R-:W-:-:S15]  /*27cb0*/  HMMA.16816.F32 R16, R20, R8, R16 ;  /* 0x000000081410723c */ /* 0x010fde0000001810 */
[----:B------:R-:W-:-:S08]  /*27cc0*/  NOP ;  /* 0x0000000000007918 */ /* 0x000fd00000000000 */
[----:B------:R0:W-:Y:S04]  /*27cd0*/  STL.64 [R1+0xb0], R16 ;  /* 0x0000b01001007387 */ /* 0x0001e80000100a00 */
[----:B------:R1:W-:Y:S04]  /*27ce0*/  STL.64 [R1+0xb8], R18 ;  /* 0x0000b81201007387 */ /* 0x0003e80000100a00 */
[----:B0-----:R-:W4:Y:S01]  /*27cf0*/  LDL.LU R16, [R1+0x170] ;  /* 0x0001700001107983 */ /* 0x001f220000300800 */
[----:B---3--:R-:W-:Y:S01]  /*27d00*/  HMMA.16816.F32 R20, R20, R12, R4 ;  /* 0x0000000c1414723c */ /* 0x008fe20000001804 */
[----:B-1----:R-:W-:-:S02]  /*27d10*/  IMAD.MOV.U32 R18, RZ, RZ, R14 ;  /* 0x000000ffff127224 */ /* 0x002fc400078e000e */
[----:B------:R-:W-:Y:S02]  /*27d20*/  IMAD.MOV.U32 R19, RZ, RZ, R15 ;  /* 0x000000ffff137224 */ /* 0x000fe400078e000f */
[----:B------:R-:W-:Y:S02]  /*27d30*/  IMAD.MOV.U32 R17, RZ, RZ, R0 ;  /* 0x000000ffff117224 */ /* 0x000fe400078e0000 */
[----:B------:R-:W3:Y:S04]  /*27d40*/  LDL.LU R0, [R1+0x1ee0] ;  /* 0x001ee00001007983 */ /* 0x000ee80000300800 */
[----:B------:R-:W2:Y:S04]  /*27d50*/  LDL.LU R14, [R1+0x1edc] ;  /* 0x001edc00010e7983 */ /* 0x000ea80000300800 */
[----:B------:R-:W2:Y:S04]  /*27d60*/  LDL.LU R15, [R1+0x1ed8] ;  /* 0x001ed800010f7983 */ /* 0x000ea80000300800 */
[----:B------:R-:W-:Y:S04]  /*27d70*/  STL.64 [R1+0x1e38], R18 ;  /* 0x001e381201007387 */ /* 0x000fe80000100a00 */
[----:B----4-:R0:W-:Y:S02]  /*27d80*/  STL.64 [R1+0x1e30], R16 ;  /* 0x001e301001007387 */ /* 0x0101e40000100a00 */
[----:B0-----:R-:W-:-:S02]  /*27d90*/  IMAD.MOV.U32 R16, RZ, RZ, R10 ;  /* 0x000000ffff107224 */ /* 0x001fc400078e000a */
[----:B------:R-:W-:Y:S01]  /*27da0*/  IMAD.MOV.U32 R17, RZ, RZ, R11 ;  /* 0x000000ffff117224 */ /* 0x000fe200078e000b */
[----:B------:R-:W2:Y:S04]  /*27db0*/  LDL.LU R10, [R1+0x1ed4] ;  /* 0x001ed400010a7983 */ /* 0x000ea80000300800 */
[----:B------:R-:W2:Y:S04]  /*27dc0*/  LDL.LU R11, [R1+0x1ed0] ;  /* 0x001ed000010b7983 */ /* 0x000ea80000300800 */
[----:B------:R-:W4:Y:S04]  /*27dd0*/  LDL.LU.64 R6, [R1+0x1ec8] ;  /* 0x001ec80001067983 */ /* 0x000f280000300a00 */
[----:B------:R-:W4:Y:S04]  /*27de0*/  LDL.LU.64 R4, [R1+0x1ec0] ;  /* 0x001ec00001047983 */ /* 0x000f280000300a00 */
[----:B------:R-:W-:Y:S04]  /*27df0*/  STL.64 [R1+0x80], R20 ;  /* 0x0000801401007387 */ /* 0x000fe80000100a00 */
        /* <DEDUP_REMOVED lines=10> */
[----:B------:R-:W4:Y:S04]  /*27ea0*/  LDL.LU.64 R6, [R1+0x1e98] ;  /* 0x001e980001067983 */ /* 0x000f280000300a00 */
[----:B------:R-:W4:-:S15]  /*27eb0*/  LDL.LU.64 R4, [R1+0x1e90] ;  /* 0x001e900001047983 */ /* 0x000f1e0000300a00 */
[----:B------:R-:W-:-:S02]  /*27ec0*/  NOP ;  /* 0x0000000000007918 */ /* 0x000fc40000000000 */
[----:B------:R-:W-:Y:S04]  /*27ed0*/  STL.64 [R1+0x30], R20 ;  /* 0x0000301401007387 */ /* 0x000fe80000100a00 */
[----:B------:R0:W-:Y:S04]  /*27ee0*/  STL.64 [R1+0x38], R22 ;  /* 0x0000381601007387 */ /* 0x0001e80000100a00 */
[----:B0-----:R-:W4:Y:S04]  /*27ef0*/  LDL.LU.64 R22, [R1+0x1e88] ;  /* 0x001e880001167983 */ /* 0x001f280000300a00 */
[----:B------:R-:W4:Y:S02]  /*27f00*/  LDL.LU.64 R20, [R1+0x1e80] ;  /* 0x001e800001147983 */ /* 0x000f240000300a00 */
[----:B----4-:R-:W-:-:S15]  /*27f10*/  HMMA.16816.F32 R4, R20, R8, R4 ;  /* 0x000000081404723c */ /* 0x010fde0000001804 */
[----:B------:R-:W-:-:S08]  /*27f20*/  NOP ;  /* 0x0000000000007918 */ /* 0x000fd00000000000 */
[----:B------:R-:W-:Y:S04]  /*27f30*/  STL.64 [R1+0x40], R4 ;  /* 0x0000400401007387 */ /* 0x000fe80000100a00 */
[----:B------:R-:W-:Y:S04]  /*27f40*/  STL.64 [R1+0x48], R6 ;  /* 0x0000480601007387 */ /* 0x000fe80000100a00 */
[----:B---3--:R-:W0:Y:S04]  /*27f50*/  LDSM.16.MT88.4 R4, [R0+UR5+0xa000] ;  /* 0x00a000050004783b */ /* 0x008e280008004200 */
[----:B0-----:R-:W-:Y:S04]  /*27f60*/  STL.64 [R1+0x20], R4 ;  /* 0x0000200401007387 */ /* 0x001fe80000100a00 */
[----:B------:R-:W-:Y:S04]  /*27f70*/  STL.64 [R1+0x28], R6 ;  /* 0x0000280601007387 */ /* 0x000fe80000100a00 */
[----:B------:R-:W0:Y:S04]  /*27f80*/  LDSM.16.MT88.4 R4, [R0+UR5+0xa080] ;  /* 0x00a080050004783b */ /* 0x000e280008004200 */
[----:B0-----:R-:W-:Y:S04]  /*27f90*/  STL.64 [R1+0x10], R4 ;  /* 0x0000100401007387 */ /* 0x001fe80000100a00 */
[----:B------:R0:W-:Y:S04]  /*27fa0*/  STL.64 [R1+0x18], R6 ;  /* 0x0000180601007387 */ /* 0x0001e80000100a00 */
[----:B0-----:R-:W3:Y:S04]  /*27fb0*/  LDL.LU.64 R6, [R1+0x1e78] ;  /* 0x001e780001067983 */ /* 0x001ee80000300a00 */
[----:B------:R-:W3:Y:S01]  /*27fc0*/  LDL.LU.64 R4, [R1+0x1e70] ;  /* 0x001e700001047983 */ /* 0x000ee20000300a00 */
[----:B------:R-:W-:-:S02]  /*27fd0*/  IMAD.MOV.U32 R18, RZ, RZ, R3 ;  /* 0x000000ffff127224 */ /* 0x000fc400078e0003 */
[----:B------:R-:W-:Y:S01]  /*27fe0*/  IMAD.MOV.U32 R19, RZ, RZ, R2 ;  /* 0x000000ffff137224 */ /* 0x000fe200078e0002 */
[----:B---3--:R-:W-:Y:S01]  /*27ff0*/  HMMA.16816.F32 R20, R20, R12, R4 ;  /* 0x0000000c1414723c */ /* 0x008fe20000001804 */
[----:B------:R-:W3:Y:S04]  /*28000*/  LDL.LU.64 R6, [R1+0x1e68] ;  /* 0x001e680001067983 */ /* 0x000ee80000300a00 */
[----:B------:R-:W3:-:S15]  /*28010*/  LDL.LU.64 R4, [R1+0x1e60] ;  /* 0x001e600001047983 */ /* 0x000ede0000300a00 */
[----:B------:R-:W-:-:S03]  /*28020*/  NOP ;  /* 0x0000000000007918 */ /* 0x000fc60000000000 */
[----:B------:R-:W-:Y:S01]  /*28030*/  STL [R1+0xa0], R20 ;  /* 0x0000a01401007387 */ /* 0x000fe20000100800 */
[----:B------:R-:W-:Y:S02]  /*28040*/  IMAD.MOV.U32 R9, RZ, RZ, R21 ;  /* 0x000000ffff097224 */ /* 0x000fe400078e0015 */
[----:B------:R-:W-:Y:S02]  /*28050*/  IMAD.MOV.U32 R8, RZ, RZ, R22 ;  /* 0x000000ffff087224 */ /* 0x000fe400078e0016 */
[----:B------:R-:W-:Y:S02]  /*28060*/  IMAD.MOV.U32 R3, RZ, RZ, R23 ;  /* 0x000000ffff037224 */ /* 0x000fe400078e0017 */
[----:B------:R-:W0:Y:S02]  /*28070*/  LDSM.16.MT88.4 R20, [R0+UR5+0xa100] ;  /* 0x00a100050014783b */ /* 0x000e240008004200 */
[----:B0-----:R-:W-:Y:S02]  /*28080*/  IMAD.MOV.U32 R13, RZ, RZ, R22 ;  /* 0x000000ffff0d7224 */ /* 0x001fe400078e0016 */
[----:B------:R-:W-:-:S02]  /*28090*/  IMAD.MOV.U32 R12, RZ, RZ, R23 ;  /* 0x000000ffff0c7224 */ /* 0x000fc400078e0017 */
[----:B------:R-:W-:Y:S02]  /*280a0*/  IMAD.MOV.U32 R28, RZ, RZ, R20 ;  /* 0x000000ffff1c7224 */ /* 0x000fe400078e0014 */
[----:B------:R-:W-:Y:S01]  /*280b0*/  IMAD.MOV.U32 R2, RZ, RZ, R21 ;  /* 0x000000ffff027224 */ /* 0x000fe200078e0015 */
[----:B------:R-:W2:Y:S04]  /*280c0*/  LDL.LU.64 R22, [R1+0x1e58] ;  /* 0x001e580001167983 */ /* 0x000ea80000300a00 */
[----:B------:R-:W2:Y:S02]  /*280d0*/  LDL.LU.64 R20, [R1+0x1e50] ;  /* 0x001e500001147983 */ /* 0x000ea40000300a00 */
[----:B--2---:R-:W-:-:S15]  /*280e0*/  HMMA.16816.F32 R24, R20, R10, R24 ;  /* 0x0000000a1418723c */ /* 0x004fde0000001818 */
[----:B------:R-:W-:-:S08]  /*280f0*/  NOP ;  /* 0x0000000000007918 */ /* 0x000fd00000000000 */
[----:B------:R-:W-:Y:S04]  /*28100*/  STL.64 [R1+0xe0], R24 ;  /* 0x0000e01801007387 */ /* 0x000fe80000100a00 */
[----:B------:R0:W-:Y:S04]  /*28110*/  STL.64 [R1+0xe8], R26 ;  /* 0x0000e81a01007387 */ /* 0x0001e80000100a00 */
[----:B0-----:R-:W2:Y:S04]  /*28120*/  LDL.LU.64 R26, [R1+0x1e48] ;  /* 0x001e4800011a7983 */ /* 0x001ea80000300a00 */
[----:B------:R-:W2:Y:S01]  /*28130*/  LDL.LU.64 R24, [R1+0x1e40] ;  /* 0x001e400001187983 */ /* 0x000ea20000300a00 */
[----:B---3--:R-:W-:Y:S06]  /*28140*/  HMMA.16816.F32 R16, R4, R10, R16 ;  /* 0x0000000a0410723c */ /* 0x008fec0000001810 */
[----:B--2---:R-:W-:Y:S01]  /*28150*/  HMMA.16816.F32 R24, R20, R14, R24 ;  /* 0x0000000e1418723c */ /* 0x004fe20000001818 */
[----:B------:R-:W2:-:S15]  /*28160*/  LDL.LU R20, [R1+0xf0] ;  /* 0x0000f00001147983 */ /* 0x000e9e0000300800 */
[----:B------:R-:W-:-:S07]  /*28170*/  NOP ;  /* 0x0000000000007918 */ /* 0x000fce0000000000 */
        /* <DEDUP_REMOVED lines=8> */
[----:B0-----:R-:W3:Y:S04]  /*28200*/  LDL.LU R24, [R1+0x120] ;  /* 0x0001200001187983 */ /* 0x001ee80000300800 */
[----:B------:R-:W3:Y:S04]  /*28210*/  LDL.LU R25, [R1+0x124] ;  /* 0x0001240001197983 */ /* 0x000ee80000300800 */
[----:B------:R-:W3:Y:S01]  /*28220*/  LDL.LU R26, [R1+0x128] ;  /* 0x00012800011a7983 */ /* 0x000ee20000300800 */
[----:B------:R-:W-:-:S03]  /*28230*/  IMAD.MOV.U32 R27, RZ, RZ, R29 ;  /* 0x000000ffff1b7224 */ /* 0x000fc600078e001d */
[----:B------:R-:W-:Y:S04]  /*28240*/  STL.64 [R1+0x160], R16 ;  /* 0x0001601001007387 */ /* 0x000fe80000100a00 */
[----:B------:R0:W-:Y:S01]  /*28250*/  STL [R1+0x168], R18 ;  /* 0x0001681201007387 */ /* 0x0001e20000100800 */
[----:B------:R-:W-:-:S03]  /*28260*/  IMAD.MOV.U32 R29, RZ, RZ, R19 ;  /* 0x000000ffff1d7224 */ /* 0x000fc600078e0013 */
[----:B0-----:R-:W4:Y:S04]  /*28270*/  LDL.LU.64 R18, [R1+0x1e38] ;  /* 0x001e380001127983 */ /* 0x001f280000300a00 */
[----:B------:R-:W4:Y:S02]  /*28280*/  LDL.LU.64 R16, [R1+0x1e30] ;  /* 0x001e300001107983 */ /* 0x000f240000300a00 */
[----:B----4-:R-:W-:Y:S02]  /*28290*/  HMMA.16816.F32 R4, R4, R14, R16 ;  /* 0x0000000e0404723c */ /* 0x010fe40000001810 */
[----:B------:R-:W3:Y:S04]  /*282a0*/  LDL.LU.64 R18, [R1+0x1e28] ;  /* 0x001e280001127983 */ /* 0x000ee80000300a00 */
[----:B------:R-:W3:-:S15]  /*282b0*/  LDL.LU.64 R16, [R1+0x1e20] ;  /* 0x001e200001107983 */ /* 0x000ede0000300a00 */
[----:B------:R-:W-:-:S02]  /*282c0*/  NOP ;  /* 0x0000000000007918 */ /* 0x000fc40000000000 */
[----:B------:R-:W-:Y:S04]  /*282d0*/  STL.64 [R1+0x1e0], R4 ;  /* 0x0001e00401007387 */ /* 0x000fe80000100a00 */
[----:B------:R2:W-:Y:S01]  /*282e0*/  STL.64 [R1+0x1e8], R6 ;  /* 0x0001e80601007387 */ /* 0x0005e20000100a00 */
[C---:B---3--:R-:W-:Y:S06]  /*282f0*/  HMMA.16816.F32 R24, R16.reuse, R10, R24 ;  /* 0x0000000a1018723c */ /* 0x048fec0000001818 */
[----:B--2---:R-:W-:Y:S01]  /*28300*/  HMMA.16816.F32 R4, R16, R14, R20 ;  /* 0x0000000e1004723c */ /* 0x004fe20000001814 */
[----:B------:R-:W2:-:S15]  /*28310*/  LDL.LU.64 R16, [R1+0x50] ;  /* 0x0000500001107983 */ /* 0x000e9e0000300a00 */
[----:B------:R-:W-:-:S01]  /*28320*/  NOP ;  /* 0x0000000000007918 */ /* 0x000fc20000000000 */
[----:B------:R0:W-:Y:S04]  /*28330*/  STL.64 [R1+0x210], R24 ;  /* 0x0002101801007387 */ /* 0x0001e80000100a00 */
[----:B------:R1:W-:Y:S04]  /*28340*/  STL.64 [R1+0x218], R26 ;  /* 0x0002181a01007387 */ /* 0x0003e80000100a00 */
[----:B------:R-:W2:Y:S04]  /*28350*/  LDL.LU.64 R18, [R1+0x58] ;  /* 0x0000580001127983 */ /* 0x000ea80000300a00 */
[----:B------:R-:W-:Y:S04]  /*28360*/  STL.64 [R1+0x1d0], R4 ;  /* 0x0001d00401007387 */ /* 0x000fe80000100a00 */
[----:B------:R-:W-:Y:S01]  /*28370*/  STL.64 [R1+0x1d8], R6 ;  /* 0x0001d80601007387 */ /* 0x000fe20000100a00 */
[----:B0-----:R-:W-:-:S03]  /*28380*/  IMAD.MOV.U32 R24, RZ, RZ, R28 ;  /* 0x000000ffff187224 */ /* 0x001fc600078e001c */
[----:B------:R-:W3:Y:S01]  /*28390*/  LDL.LU R28, [R1+0x1e1c] ;  /* 0x001e1c00011c7983 */ /* 0x000ee20000300800 */
[----:B------:R-:W-:-:S03]  /*283a0*/  IMAD.MOV.U32 R25, RZ, RZ, R2 ;  /* 0x000000ffff197224 */ /* 0x000fc600078e0002 */
[----:B------:R-:W4:Y:S01]  /*283b0*/  LDL.LU R2, [R1+0x1e18] ;  /* 0x001e180001027983 */ /* 0x000f220000300800 */
[----:B-1----:R-:W-:Y:S02]  /*283c0*/  IMAD.MOV.U32 R26, RZ, RZ, R13 ;  /* 0x000000ffff1a7224 */ /* 0x002fe400078e000d */
[----:B------:R-:W-:-:S05]  /*283d0*/  IMAD.MOV.U32 R27, RZ, RZ, R12 ;  /* 0x000000ffff1b7224 */ /* 0x000fca00078e000c */
[----:B------:R-:W-:Y:S04]  /*283e0*/  STL.64 [R1+0x1db8], R26 ;  /* 0x001db81a01007387 */ /* 0x000fe80000100a00 */
[----:B------:R0:W-:Y:S04]  /*283f0*/  STL.64 [R1+0x1db0], R24 ;  /* 0x001db01801007387 */ /* 0x0001e80000100a00 */
[----:B0-----:R-:W2:Y:S04]  /*28400*/  LDL.LU R24, [R1+0x110] ;  /* 0x0001100001187983 */ /* 0x001ea80000300800 */
[----:B------:R-:W2:Y:S04]  /*28410*/  LDL.LU R25, [R1+0x114] ;  /* 0x0001140001197983 */ /* 0x000ea80000300800 */
[----:B------:R-:W2:Y:S04]  /*28420*/  LDL.LU R26, [R1+0x118] ;  /* 0x00011800011a7983 */ /* 0x000ea80000300800 */
[----:B------:R-:W2:Y:S04]  /*28430*/  LDL.LU R27, [R1+0x11c] ;  /* 0x00011c00011b7983 */ /* 0x000ea80000300800 */
[----:B---3--:R-:W0:Y:S04]  /*28440*/  LDSM.16.MT88.4 R20, [R28+UR5+0xc000] ;  /* 0x00c000051c14783b */ /* 0x008e280008004200 */
[----:B----4-:R-:W1:Y:S04]  /*28450*/  LDSM.16.M88.4 R4, [R2+UR5+0x10080] ;  /* 0x010080050204783b */ /* 0x010e680008000200 */
[----:B0-----:R-:W-:Y:S04]  /*28460*/  STL.64 [R1+0x1d70], R22 ;  /* 0x001d701601007387 */ /* 0x001fe80000100a00 */
[----:B------:R2:W-:Y:S02]  /*28470*/  STL.64 [R1+0x1d68], R20 ;  /* 0x001d681401007387 */ /* 0x0005e40000100a00 */
[----:B--2---:R-:W-:Y:S02]  /*28480*/  HMMA.16816.F32 R20, R16, R10, R24 ;  /* 0x0000000a1014723c */ /* 0x004fe40000001818 */
[----:B-1----:R-:W-:Y:S04]  /*28490*/  STL [R1+0x1c4c], R6 ;  /* 0x001c4c0601007387 */ /* 0x002fe80000100800 */
[----:B------:R0:W-:Y:S04]  /*284a0*/  STL [R1+0x1c48], R7 ;  /* 0x001c480701007387 */ /* 0x0001e80000100800 */
[----:B------:R1:W-:-:S13]  /*284b0*/  STL.64 [R1+0x1e10], R4 ;  /* 0x001e100401007387 */ /* 0x0003da0000100a00 */
[----:B------:R-:W-:Y:S04]  /*284c0*/  STL.64 [R1+0x200], R20 ;  /* 0x0002001401007387 */ /* 0x000fe80000100a00 */
[----:B------:R-:W-:Y:S04]  /*284d0*/  STL.64 [R1+0x208], R22 ;  /* 0x0002081601007387 */ /* 0x000fe80000100a00 */
[----:B------:R2:W-:Y:S04]  /*284e0*/  STL.64 [R1+0x1e08], R10 ;  /* 0x001e080a01007387 */ /* 0x0005e80000100a00 */
[----:B------:R3:W-:Y:S04]  /*284f0*/  STL.64 [R1+0x1e00], R8 ;  /* 0x001e000801007387 */ /* 0x0007e80000100a00 */
[----:B------:R-:W4:Y:S04]  /*28500*/  LDL.LU R24, [R1+0x10] ;  /* 0x0000100001187983 */ /* 0x000f280000300800 */
[----:B------:R-:W4:Y:S04]  /*28510*/  LDL.LU R25, [R1+0x14] ;  /* 0x0000140001197983 */ /* 0x000f280000300800 */
[----:B------:R-:W4:Y:S04]  /*28520*/  LDL.LU R26, [R1+0x18] ;  /* 0x00001800011a7983 */ /* 0x000f280000300800 */
[----:B------:R-:W4:Y:S01]  /*28530*/  LDL.LU R27, [R1+0x1c] ;  /* 0x00001c00011b7983 */ /* 0x000f220000300800 */
[----:B0-----:R-:W-:-:S02]  /*28540*/  IMAD.MOV.U32 R7, RZ, RZ, R16 ;  /* 0x000000ffff077224 */ /* 0x001fc400078e0010 */
[----:B------:R-:W-:Y:S02]  /*28550*/  IMAD.MOV.U32 R6, RZ, RZ, R17 ;  /* 0x000000ffff067224 */ /* 0x000fe400078e0011 */
[----:B-1----:R-:W-:Y:S02]  /*28560*/  IMAD.MOV.U32 R5, RZ, RZ, R18 ;  /* 0x000000ffff057224 */ /* 0x002fe400078e0012 */
[----:B------:R-:W-:Y:S02]  /*28570*/  IMAD.MOV.U32 R4, RZ, RZ, R19 ;  /* 0x000000ffff047224 */ /* 0x000fe400078e0013 */
[----:B------:R-:W0:Y:S01]  /*28580*/  LDSM.16.M88.4 R16, [R2+UR5+0x10880] ;  /* 0x010880050210783b */ /* 0x000e220008000200 */
[----:B--2---:R-:W-:Y:S02]  /*28590*/  IMAD.MOV.U32 R10, RZ, RZ, R5 ;  /* 0x000000ffff0a7224 */ /* 0x004fe400078e0005 */
[----:B------:R-:W-:Y:S02]  /*285a0*/  IMAD.MOV.U32 R11, RZ, RZ, R4 ;  /* 0x000000ffff0b7224 */ /* 0x000fe400078e0004 */
[----:B---3--:R-:W-:-:S02]  /*285b0*/  IMAD.MOV.U32 R9, RZ, RZ, R6 ;  /* 0x000000ffff097224 */ /* 0x008fc400078e0006 */
[----:B------:R-:W-:Y:S01]  /*285c0*/  IMAD.MOV.U32 R8, RZ, RZ, R7 ;  /* 0x000000ffff087224 */ /* 0x000fe200078e0007 */
[----:B----4-:R-:W-:Y:S04]  /*285d0*/  STL.64 [R1+0x1de8], R26 ;  /* 0x001de81a01007387 */ /* 0x010fe80000100a00 */
[----:B------:R-:W-:Y:S04]  /*285e0*/  STL.64 [R1+0x1de0], R24 ;  /* 0x001de01801007387 */ /* 0x000fe80000100a00 */
[----:B0-----:R-:W-:Y:S04]  /*285f0*/  STL [R1+0x1ce4], R18 ;  /* 0x001ce41201007387 */ /* 0x001fe80000100800 */
[----:B------:R-:W-:Y:S04]  /*28600*/  STL [R1+0x1ce0], R19 ;  /* 0x001ce01301007387 */ /* 0x000fe80000100800 */
[----:B------:R0:W-:Y:S04]  /*28610*/  STL.64 [R1+0x1d98], R16 ;  /* 0x001d981001007387 */ /* 0x0001e80000100a00 */
[----:B0-----:R-:W2:Y:S04]  /*28620*/  LDL.LU R16, [R1+0x30] ;  /* 0x0000300001107983 */ /* 0x001ea80000300800 */
        /* <DEDUP_REMOVED lines=11> */
[----:B------:R-:W2:Y:S04]  /*286e0*/  LDL.LU R24, [R1+0xc0] ;  /* 0x0000c00001187983 */ /* 0x000ea80000300800 */
        /* <DEDUP_REMOVED lines=13> */
[----:B------:R-:W2:Y:S04]  /*287c0*/  LDL.LU R18, [R1+0x68] ;  /* 0x0000680001127983 */ /* 0x000ea80000300800 */
[----:B------:R-:W2:Y:S01]  /*287d0*/  LDL.LU R19, [R1+0x6c] ;  /* 0x00006c0001137983 */ /* 0x000ea20000300800 */
[----:B----4-:R-:W-:Y:S03]  /*287e0*/  HMMA.16816.F32 R8, R8, R14, R4 ;  /* 0x0000000e0808723c */ /* 0x010fe60000001804 */
[----:B--2---:R-:W-:Y:S04]  /*287f0*/  STL.64 [R1+0x1dc8], R18 ;  /* 0x001dc81201007387 */ /* 0x004fe80000100a00 */
        /* <DEDUP_REMOVED lines=11> */
[----:B------:R-:W3:Y:S04]  /*288b0*/  LDL.LU.64 R4, [R1+0x1e10] ;  /* 0x001e100001047983 */ /* 0x000ee80000300a00 */
[----:B------:R-:W-:Y:S04]  /*288c0*/  STL.64 [R1+0x1c0], R8 ;  /* 0x0001c00801007387 */ /* 0x000fe80000100a00 */
[----:B------:R-:W-:Y:S04]  /*288d0*/  STL.64 [R1+0x1c8], R10 ;  /* 0x0001c80a01007387 */ /* 0x000fe80000100a00 */
[----:B------:R-:W0:Y:S02]  /*288e0*/  LDSM.16.MT88.4 R8, [R28+UR5+0xc080] ;  /* 0x00c080051c08783b */ /* 0x000e240008004200 */
[----:B0-----:R-:W-:-:S02]  /*288f0*/  IMAD.MOV.U32 R7, RZ, RZ, R10 ;  /* 0x000000ffff077224 */ /* 0x001fc400078e000a */
[----:B------:R-:W-:Y:S02]  /*28900*/  IMAD.MOV.U32 R6, RZ, RZ, R11 ;  /* 0x000000ffff067224 */ /* 0x000fe400078e000b */
[----:B------:R-:W4:Y:S01]  /*28910*/  LDL.LU.64 R10, [R1+0x1e08] ;  /* 0x001e0800010a7983 */ /* 0x000f220000300a00 */
[----:B------:R-:W-:Y:S02]  /*28920*/  IMAD.MOV.U32 R12, RZ, RZ, R8 ;  /* 0x000000ffff0c7224 */ /* 0x000fe400078e0008 */
[----:B------:R-:W-:Y:S02]  /*28930*/  IMAD.MOV.U32 R13, RZ, RZ, R9 ;  /* 0x000000ffff0d7224 */ /* 0x000fe400078e0009 */
[----:B------:R-:W2:Y:S04]  /*28940*/  LDL.LU.64 R8, [R1+0x1e00] ;  /* 0x001e000001087983 */ /* 0x000ea80000300a00 */
[----:B------:R-:W-:Y:S04]  /*28950*/  STL.64 [R1+0x1d80], R6 ;  /* 0x001d800601007387 */ /* 0x000fe80000100a00 */
[----:B---3--:R0:W-:Y:S04]  /*28960*/  STL.64 [R1+0x1d78], R4 ;  /* 0x001d780401007387 */ /* 0x0081e80000100a00 */
[----:B0-----:R-:W3:Y:S04]  /*28970*/  LDL.LU R4, [R1+0x40] ;  /* 0x0000400001047983 */ /* 0x001ee80000300800 */
[----:B------:R-:W3:Y:S04]  /*28980*/  LDL.LU R5, [R1+0x44] ;  /* 0x0000440001057983 */ /* 0x000ee80000300800 */
[----:B------:R-:W3:Y:S04]  /*28990*/  LDL.LU R6, [R1+0x48] ;  /* 0x0000480001067983 */ /* 0x000ee80000300800 */
[----:B------:R-:W3:Y:S01]  /*289a0*/  LDL.LU R7, [R1+0x4c] ;  /* 0x00004c0001077983 */ /* 0x000ee20000300800 */
        /* <DEDUP_REMOVED lines=11> */
[----:B------:R-:W-:Y:S04]  /*28a60*/  STL.64 [R1+0x1b8], R22 ;  /* 0x0001b81601007387 */ /* 0x000fe80000100a00 */
[----:B0-----:R-:W4:Y:S01]  /*28a70*/  LDL.LU R20, [R1+0xa0] ;  /* 0x0000a00001147983 */ /* 0x001f220000300800 */
        /* <DEDUP_REMOVED lines=19> */
[----:B------:R-:W2:Y:S01]  /*28bb0*/  LDL.LU.64 R16, [R1+0x1da0] ;  /* 0x001da00001107983 */ /* 0x000ea20000300a00 */
[----:B------:R-:W-:-:S02]  /*28bc0*/  IMAD.MOV.U32 R23, RZ, RZ, R3 ;  /* 0x000000ffff177224 */ /* 0x000fc400078e0003 */
[----:B------:R-:W-:Y:S02]  /*28bd0*/  IMAD.MOV.U32 R21, RZ, RZ, R9 ;  /* 0x000000ffff157224 */ /* 0x000fe400078e0009 */
[----:B------:R-:W-:Y:S01]  /*28be0*/  IMAD.MOV.U32 R22, RZ, RZ, R8 ;  /* 0x000000ffff167224 */ /* 0x000fe200078e0008 */
[----:B--2---:R-:W-:Y:S01]  /*28bf0*/  HMMA.16816.F32 R24, R24, R14, R16 ;  /* 0x0000000e1818723c */ /* 0x004fe20000001810 */
[----:B------:R-:W2:-:S15]  /*28c00*/  LDL.LU.64 R16, [R1+0x1d98] ;  /* 0x001d980001107983 */ /* 0x000e9e0000300a00 */
[----:B------:R-:W-:-:S08]  /*28c10*/  NOP ;  /* 0x0000000000007918 */ /* 0x000fd00000000000 */
[----:B------:R-:W-:Y:S02]  /*28c20*/  IMAD.MOV.U32 R18, RZ, RZ, R24 ;  /* 0x000000ffff127224 */ /* 0x000fe400078e0018 */
[----:B------:R-:W-:Y:S02]  /*28c30*/  IMAD.MOV.U32 R19, RZ, RZ, R25 ;  /* 0x000000ffff137224 */ /* 0x000fe400078e0019 */
[----:B------:R-:W-:Y:S02]  /*28c40*/  IMAD.MOV.U32 R3, RZ, RZ, R26 ;  /* 0x000000ffff037224 */ /* 0x000fe400078e001a */
[----:B------:R-:W-:Y:S02]  /*28c50*/  IMAD.MOV.U32 R2, RZ, RZ, R27 ;  /* 0x000000ffff027224 */ /* 0x000fe400078e001b */
[----:B------:R-:W0:Y:S04]  /*28c60*/  LDSM.16.MT88.4 R24, [R28+UR5+0xc100] ;  /* 0x00c100051c18783b */ /* 0x000e280008004200 */
[----:B------:R-:W-:Y:S04]  /*28c70*/  STL [R1+0x1d38], R18 ;  /* 0x001d381201007387 */ /* 0x000fe80000100800 */
[----:B------:R-:W-:Y:S04]  /*28c80*/  STL [R1+0x1cf0], R19 ;  /* 0x001cf01301007387 */ /* 0x000fe80000100800 */
[----:B------:R-:W-:Y:S04]  /*28c90*/  STL [R1+0x1cec], R3 ;  /* 0x001cec0301007387 */ /* 0x000fe80000100800 */
[----:B------:R-:W-:Y:S04]  /*28ca0*/  STL [R1+0x1ce8], R2 ;  /* 0x001ce80201007387 */ /* 0x000fe80000100800 */
[----:B0-----:R0:W-:Y:S01]  /*28cb0*/  STL.64 [R1+0x88], R26 ;  /* 0x0000881a01007387 */ /* 0x0011e20000100a00 */
[----:B------:R-:W-:-:S02]  /*28cc0*/  IMAD.MOV.U32 R8, RZ, RZ, R24 ;  /* 0x000000ffff087224 */ /* 0x000fc400078e0018 */
[----:B------:R-:W-:Y:S01]  /*28cd0*/  IMAD.MOV.U32 R9, RZ, RZ, R25 ;  /* 0x000000ffff097224 */ /* 0x000fe200078e0019 */
[----:B0-----:R-:W3:Y:S04]  /*28ce0*/  LDL.LU.64 R26, [R1+0x1d90] ;  /* 0x001d9000011a7983 */ /* 0x001ee80000300a00 */
[----:B------:R-:W3:Y:S04]  /*28cf0*/  LDL.LU.64 R24, [R1+0x1d88] ;  /* 0x001d880001187983 */ /* 0x000ee80000300a00 */
[----:B------:R0:W-:Y:S04]  /*28d00*/  STL.64 [R1+0x1d50], R8 ;  /* 0x001d500801007387 */ /* 0x0001e80000100a00 */
[----:B0-----:R-:W2:Y:S01]  /*28d10*/  LDL.LU R8, [R1+0xd0] ;  /* 0x0000d00001087983 */ /* 0x001ea20000300800 */
[----:B---3--:R-:W-:-:S15]  /*28d20*/  HMMA.16816.F32 R4, R24, R10, R4 ;  /* 0x0000000a1804723c */ /* 0x008fde0000001804 */
[----:B------:R-:W-:-:S08]  /*28d30*/  NOP ;  /* 0x0000000000007918 */ /* 0x000fd00000000000 */
[----:B------:R-:W-:Y:S04]  /*28d40*/  STL.64 [R1+0x150], R4 ;  /* 0x0001500401007387 */ /* 0x000fe80000100a00 */
[----:B------:R-:W-:Y:S04]  /*28d50*/  STL.64 [R1+0x158], R6 ;  /* 0x0001580601007387 */ /* 0x000fe80000100a00 */
[----:B------:R-:W2:Y:S04]  /*28d60*/  LDL.LU R9, [R1+0xd4] ;  /* 0x0000d40001097983 */ /* 0x000ea80000300800 */
[----:B------:R-:W3:Y:S04]  /*28d70*/  LDL.LU R10, [R1+0xd8] ;  /* 0x0000d800010a7983 */ /* 0x000ee80000300800 */
[----:B------:R-:W3:Y:S04]  /*28d80*/  LDL.LU R11, [R1+0xdc] ;  /* 0x0000dc00010b7983 */ /* 0x000ee80000300800 */
[----:B------:R-:W0:Y:S01]  /*28d90*/  LDSM.16.MT88.4 R4, [R28+UR5+0xc180] ;  /* 0x00c180051c04783b */ /* 0x000e220008004200 */
[----:B----4-:R-:W-:Y:S03]  /*28da0*/  HMMA.16816.F32 R24, R24, R14, R20 ;  /* 0x0000000e1818723c */ /* 0x010fe60000001814 */
[----:B---3--:R-:W-:Y:S04]  /*28db0*/  STL.64 [R1+0x1d60], R10 ;  /* 0x001d600a01007387 */ /* 0x008fe80000100a00 */
[----:B--2---:R1:W-:Y:S04]  /*28dc0*/  STL.64 [R1+0x1d58], R8 ;  /* 0x001d580801007387 */ /* 0x0043e80000100a00 */
[----:B-1----:R-:W2:Y:S04]  /*28dd0*/  LDL.LU R8, [R1+0xe0] ;  /* 0x0000e00001087983 */ /* 0x002ea80000300800 */
[----:B------:R-:W2:Y:S04]  /*28de0*/  LDL.LU R9, [R1+0xe4] ;  /* 0x0000e40001097983 */ /* 0x000ea80000300800 */
[----:B------:R-:W2:Y:S04]  /*28df0*/  LDL.LU R10, [R1+0xe8] ;  /* 0x0000e800010a7983 */ /* 0x000ea80000300800 */
[----:B------:R-:W2:Y:S04]  /*28e00*/  LDL.LU R11, [R1+0xec] ;  /* 0x0000ec00010b7983 */ /* 0x000ea80000300800 */
[----:B0-----:R-:W-:Y:S04]  /*28e10*/  STL.64 [R1+0x70], R4 ;  /* 0x0000700401007387 */ /* 0x001fe80000100a00 */
[----:B------:R-:W-:Y:S04]  /*28e20*/  STL.64 [R1+0x78], R6 ;  /* 0x0000780601007387 */ /* 0x000fe80000100a00 */
[----:B------:R-:W0:Y:S04]  /*28e30*/  LDSM.16.MT88.4 R4, [R0+UR5+0xc000] ;  /* 0x00c000050004783b */ /* 0x000e280008004200 */
[----:B0-----:R-:W-:Y:S04]  /*28e40*/  STL.64 [R1+0x60], R4 ;  /* 0x0000600401007387 */ /* 0x001fe80000100a00 */
[----:B------:R0:W-:Y:S01]  /*28e50*/  STL [R1+0x68], R6 ;  /* 0x0000680601007387 */ /* 0x0001e20000100800 */
[----:B------:R-:W-:-:S03]  /*28e60*/  IMAD.MOV.U32 R18, RZ, RZ, R7 ;  /* 0x000000ffff127224 */ /* 0x000fc600078e0007 */
[----:B0-----:R-:W3:Y:S04]  /*28e70*/  LDL.LU.64 R6, [R1+0x1d80] ;  /* 0x001d800001067983 */ /* 0x001ee80000300a00 */
[----:B------:R-:W2:Y:S04]  /*28e80*/  LDL.LU.64 R4, [R1+0x1d78] ;  /* 0x001d780001047983 */ /* 0x000ea80000300a00 */
[----:B------:R-:W2:Y:S04]  /*28e90*/  LDL.LU.64 R22, [R1+0x1d70] ;  /* 0x001d700001167983 */ /* 0x000ea80000300a00 */
[----:B------:R-:W2:Y:S04]  /*28ea0*/  LDL.LU.64 R20, [R1+0x1d68] ;  /* 0x001d680001147983 */ /* 0x000ea80000300a00 */
[----:B------:R-:W-:Y:S04]  /*28eb0*/  STL.64 [R1+0x140], R24 ;  /* 0x0001401801007387 */ /* 0x000fe80000100a00 */
[----:B------:R-:W-:Y:S04]  /*28ec0*/  STL.64 [R1+0x148], R26 ;  /* 0x0001481a01007387 */ /* 0x000fe80000100a00 */
[----:B------:R-:W0:Y:S04]  /*28ed0*/  LDSM.16.MT88.4 R24, [R0+UR5+0xc080] ;  /* 0x00c080050018783b */ /* 0x000e280008004200 */
[----:B0-----:R-:W-:Y:S04]  /*28ee0*/  STL.64 [R1+0x1d10], R26 ;  /* 0x001d101a01007387 */ /* 0x001fe80000100a00 */
[----:B------:R0:W-:Y:S04]  /*28ef0*/  STL.64 [R1+0x1d08], R24 ;  /* 0x001d081801007387 */ /* 0x0001e80000100a00 */
[----:B0-----:R-:W4:Y:S04]  /*28f00*/  LDL.LU R24, [R1+0x160] ;  /* 0x0001600001187983 */ /* 0x001f280000300800 */
[----:B------:R-:W4:Y:S04]  /*28f10*/  LDL.LU R25, [R1+0x164] ;  /* 0x0001640001197983 */ /* 0x000f280000300800 */
[----:B------:R-:W4:Y:S01]  /*28f20*/  LDL.LU R26, [R1+0x168] ;  /* 0x00016800011a7983 */ /* 0x000f220000300800 */
[----:B------:R-:W-:Y:S01]  /*28f30*/  IMAD.MOV.U32 R27, RZ, RZ, R29 ;  /* 0x000000ffff1b7224 */ /* 0x000fe200078e001d */
[----:B--2---:R-:W-:Y:S01]  /*28f40*/  HMMA.16816.F32 R8, R20, R4, R8 ;  /* 0x000000041408723c */ /* 0x004fe20000001808 */
[----:B---3--:R-:W-:-:S02]  /*28f50*/  IMAD.MOV.U32 R14, RZ, RZ, R7 ;  /* 0x000000ffff0e7224 */ /* 0x008fc400078e0007 */
[----:B------:R-:W-:-:S15]  /*28f60*/  IMAD.MOV.U32 R15, RZ, RZ, R6 ;  /* 0x000000ffff0f7224 */ /* 0x000fde00078e0006 */
[----:B------:R-:W-:-:S05]  /*28f70*/  NOP ;  /* 0x0000000000007918 */ /* 0x000fca0000000000 */
[----:B------:R-:W-:Y:S01]  /*28f80*/  STL [R1+0x130], R8 ;  /* 0x0001300801007387 */ /* 0x000fe20000100800 */
[----:B------:R-:W-:Y:S02]  /*28f90*/  IMAD.MOV.U32 R6, RZ, RZ, R9 ;  /* 0x000000ffff067224 */ /* 0x000fe400078e0009 */
[----:B------:R-:W-:Y:S02]  /*28fa0*/  IMAD.MOV.U32 R7, RZ, RZ, R10 ;  /* 0x000000ffff077224 */ /* 0x000fe400078e000a */
[----:B------:R-:W-:Y:S02]  /*28fb0*/  IMAD.MOV.U32 R29, RZ, RZ, R11 ;  /* 0x000000ffff1d7224 */ /* 0x000fe400078e000b */
[----:B------:R-:W0:Y:S04]  /*28fc0*/  LDSM.16.MT88.4 R8, [R0+UR5+0xc100] ;  /* 0x00c100050008783b */ /* 0x000e280008004200 */
[----:B------:R-:W-:Y:S04]  /*28fd0*/  STL [R1+0x1c58], R6 ;  /* 0x001c580601007387 */ /* 0x000fe80000100800 */
[----:B------:R-:W-:Y:S04]  /*28fe0*/  STL [R1+0x1c54], R7 ;  /* 0x001c540701007387 */ /* 0x000fe80000100800 */
[----:B------:R-:W-:Y:S04]  /*28ff0*/  STL [R1+0x1c50], R29 ;  /* 0x001c501d01007387 */ /* 0x000fe80000100800 */
[----:B0-----:R0:W-:Y:S01]  /*29000*/  STL [R1+0x5c], R11 ;  /* 0x00005c0b01007387 */ /* 0x0011e20000100800 */
[----:B------:R-:W-:-:S02]  /*29010*/  IMAD.MOV.U32 R2, RZ, RZ, R10 ;  /* 0x000000ffff027224 */ /* 0x000fc400078e000a */
[----:B------:R-:W-:Y:S02]  /*29020*/  IMAD.MOV.U32 R19, RZ, RZ, R8 ;  /* 0x000000ffff137224 */ /* 0x000fe400078e0008 */
[----:B------:R-:W-:Y:S01]  /*29030*/  IMAD.MOV.U32 R3, RZ, RZ, R9 ;  /* 0x000000ffff037224 */ /* 0x000fe200078e0009 */
[----:B0-----:R-:W2:Y:S04]  /*29040*/  LDL.LU.64 R10, [R1+0x1d60] ;  /* 0x001d6000010a7983 */ /* 0x001ea80000300a00 */
[----:B------:R-:W2:Y:S01]  /*29050*/  LDL.LU.64 R8, [R1+0x1d58] ;  /* 0x001d580001087983 */ /* 0x000ea20000300a00 */
[----:B----4-:R-:W-:Y:S06]  /*29060*/  HMMA.16816.F32 R24, R12, R4, R24 ;  /* 0x000000040c18723c */ /* 0x010fec0000001818 */
[----:B--2---:R-:W-:Y:S01]  /*29070*/  HMMA.16816.F32 R20, R20, R16, R8 ;  /* 0x000000101414723c */ /* 0x004fe20000001808 */
[----:B------:R-:W2:-:S15]  /*29080*/  LDL.LU.64 R8, [R1+0x1d50] ;  /* 0x001d500001087983 */ /* 0x000e9e0000300a00 */
[----:B------:R-:W-:-:S07]  /*29090*/  NOP ;  /* 0x0000000000007918 */ /* 0x000fce0000000000 */
        /* <DEDUP_REMOVED lines=8> */
[----:B0-----:R-:W-:Y:S04]  /*29120*/  STL [R1+0x1c74], R20 ;  /* 0x001c741401007387 */ /* 0x001fe80000100800 */
[----:B------:R-:W-:Y:S04]  /*29130*/  STL [R1+0x1c70], R21 ;  /* 0x001c701501007387 */ /* 0x000fe80000100800 */
[----:B------:R-:W-:Y:S04]  /*29140*/  STL [R1+0x1c60], R22 ;  /* 0x001c601601007387 */ /* 0x000fe80000100800 */
[----:B------:R-:W-:Y:S04]  /*29150*/  STL [R1+0x1c5c], R23 ;  /* 0x001c5c1701007387 */ /* 0x000fe80000100800 */
[----:B------:R-:W0:Y:S04]  /*29160*/  LDSM.16.MT88.4 R20, [R28+UR5+0xe000] ;  /* 0x00e000051c14783b */ /* 0x000e280008004200 */
[----:B0-----:R-:W-:Y:S04]  /*29170*/  STL.64 [R1+0x40], R20 ;  /* 0x0000401401007387 */ /* 0x001fe80000100a00 */
[----:B------:R-:W-:Y:S04]  /*29180*/  STL.64 [R1+0x48], R22 ;  /* 0x0000481601007387 */ /* 0x000fe80000100a00 */
[----:B------:R-:W0:Y:S01]  /*29190*/  LDSM.16.MT88.4 R20, [R28+UR5+0xe080] ;  /* 0x00e080051c14783b */ /* 0x000e220008004200 */
[----:B------:R-:W-:-:S02]  /*291a0*/  IMAD.MOV.U32 R7, RZ, RZ, R24 ;  /* 0x000000ffff077224 */ /* 0x000fc400078e0018 */
[----:B------:R-:W-:Y:S01]  /*291b0*/  IMAD.MOV.U32 R29, RZ, RZ, R25 ;  /* 0x000000ffff1d7224 */ /* 0x000fe200078e0019 */
[----:B0-----:R-:W-:Y:S04]  /*291c0*/  STL.64 [R1+0x30], R20 ;  /* 0x0000301401007387 */ /* 0x001fe80000100a00 */
[----:B------:R0:W-:Y:S04]  /*291d0*/  STL.64 [R1+0x38], R22 ;  /* 0x0000381601007387 */ /* 0x0001e80000100a00 */
[----:B------:R-:W2:Y:S04]  /*291e0*/  LDL.LU R10, [R1+0x88] ;  /* 0x00008800010a7983 */ /* 0x000ea80000300800 */
[----:B------:R-:W2:Y:S01]  /*291f0*/  LDL.LU R11, [R1+0x8c] ;  /* 0x00008c00010b7983 */ /* 0x000ea20000300800 */
[----:B0-----:R-:W-:-:S02]  /*29200*/  IMAD.MOV.U32 R22, RZ, RZ, R26 ;  /* 0x000000ffff167224 */ /* 0x001fc400078e001a */
[----:B------:R-:W-:Y:S02]  /*29210*/  IMAD.MOV.U32 R23, RZ, RZ, R27 ;  /* 0x000000ffff177224 */ /* 0x000fe400078e001b */
[----:B------:R-:W0:Y:S04]  /*29220*/  LDSM.16.MT88.4 R24, [R28+UR5+0xe100] ;  /* 0x00e100051c18783b */ /* 0x000e280008004200 */
[----:B------:R-:W-:Y:S04]  /*29230*/  STL [R1+0x1c84], R23 ;  /* 0x001c841701007387 */ /* 0x000fe80000100800 */
[----:B------:R1:W-:Y:S04]  /*29240*/  STL [R1+0x1c80], R22 ;  /* 0x001c801601007387 */ /* 0x0003e80000100800 */
[----:B------:R-:W3:Y:S04]  /*29250*/  LDL.LU R20, [R1+0x1e0] ;  /* 0x0001e00001147983 */ /* 0x000ee80000300800 */
[----:B------:R-:W3:Y:S04]  /*29260*/  LDL.LU R21, [R1+0x1e4] ;  /* 0x0001e40001157983 */ /* 0x000ee80000300800 */
[----:B-1----:R-:W3:Y:S04]  /*29270*/  LDL.LU R22, [R1+0x1e8] ;  /* 0x0001e80001167983 */ /* 0x002ee80000300800 */
[----:B------:R-:W3:Y:S04]  /*29280*/  LDL.LU R23, [R1+0x1ec] ;  /* 0x0001ec0001177983 */ /* 0x000ee80000300800 */
[----:B------:R-:W-:Y:S04]  /*29290*/  STL [R1+0x1c7c], R7 ;  /* 0x001c7c0701007387 */ /* 0x000fe80000100800 */
[----:B------:R-:W-:Y:S04]  /*292a0*/  STL [R1+0x1c78], R29 ;  /* 0x001c781d01007387 */ /* 0x000fe80000100800 */
[----:B0-----:R-:W-:Y:S04]  /*292b0*/  STL.64 [R1+0x20], R24 ;  /* 0x0000201801007387 */ /* 0x001fe80000100a00 */
[----:B------:R-:W-:Y:S04]  /*292c0*/  STL.64 [R1+0x28], R26 ;  /* 0x0000281a01007387 */ /* 0x000fe80000100a00 */
[----:B------:R-:W0:Y:S04]  /*292d0*/  LDSM.16.MT88.4 R24, [R28+UR5+0xe180] ;  /* 0x00e180051c18783b */ /* 0x000e280008004200 */
[----:B0-----:R-:W-:Y:S04]  /*292e0*/  STL.64 [R1+0x10], R24 ;  /* 0x0000101801007387 */ /* 0x001fe80000100a00 */
[----:B------:R-:W-:Y:S04]  /*292f0*/  STL.64 [R1+0x18], R26 ;  /* 0x0000181a01007387 */ /* 0x000fe80000100a00 */
[----:B------:R-:W0:Y:S04]  /*29300*/  LDSM.16.MT88.4 R24, [R0+UR5+0xe000] ;  /* 0x00e000050018783b */ /* 0x000e280008004200 */
[----:B0-----:R0:W-:Y:S04]  /*29310*/  STL.64 [R1], R24 ;  /* 0x0000001801007387 */ /* 0x0011e80000100a00 */
[----:B------:R1:W-:Y:S04]  /*29320*/  STL.64 [R1+0x8], R26 ;  /* 0x0000081a01007387 */ /* 0x0003e80000100a00 */
[----:B0-----:R-:W4:Y:S04]  /*29330*/  LDL.LU.64 R24, [R1+0x70] ;  /* 0x0000700001187983 */ /* 0x001f280000300a00 */
[----:B-1----:R-:W2:Y:S04]  /*29340*/  LDL.LU.64 R26, [R1+0x78] ;  /* 0x00007800011a7983 */ /* 0x002ea80000300a00 */
[----:B--2---:R-:W-:Y:S04]  /*29350*/  STL.64 [R1+0x1d48], R26 ;  /* 0x001d481a01007387 */ /* 0x004fe80000100a00 */
[----:B----4-:R0:W-:Y:S04]  /*29360*/  STL.64 [R1+0x1d40], R24 ;  /* 0x001d401801007387 */ /* 0x0101e80000100a00 */
[----:B0-----:R-:W2:Y:S04]  /*29370*/  LDL.LU R24, [R1+0x210] ;  /* 0x0002100001187983 */ /* 0x001ea80000300800 */
[----:B------:R-:W2:Y:S04]  /*29380*/  LDL.LU R25, [R1+0x214] ;  /* 0x0002140001197983 */ /* 0x000ea80000300800 */
[----:B------:R-:W2:Y:S04]  /*29390*/  LDL.LU R26, [R1+0x218] ;  /* 0x00021800011a7983 */ /* 0x000ea80000300800 */
[----:B------:R-:W2:Y:S01]  /*293a0*/  LDL.LU R27, [R1+0x21c] ;  /* 0x00021c00011b7983 */ /* 0x000ea20000300800 */
[----:B---3--:R-:W-:-:S15]  /*293b0*/  HMMA.16816.F32 R12, R12, R16, R20 ;  /* 0x000000100c0c723c */ /* 0x008fde0000001814 */
[----:B------:R-:W-:-:S09]  /*293c0*/  NOP ;  /* 0x0000000000007918 */ /* 0x000fd20000000000 */
        /* <DEDUP_REMOVED lines=9> */
[----:B0-----:R-:W-:Y:S04]  /*29460*/  STL.64 [R1+0x1b40], R14 ;  /* 0x001b400e01007387 */ /* 0x001fe80000100a00 */
[----:B------:R0:W-:Y:S04]  /*29470*/  STL.64 [R1+0x1b38], R12 ;  /* 0x001b380c01007387 */ /* 0x0001e80000100a00 */
[----:B0-----:R-:W3:Y:S04]  /*29480*/  LDL.LU R12, [R1+0x200] ;  /* 0x00020000010c7983 */ /* 0x001ee80000300800 */
[----:B------:R-:W3:Y:S04]  /*29490*/  LDL.LU R13, [R1+0x204] ;  /* 0x00020400010d7983 */ /* 0x000ee80000300800 */
[----:B------:R-:W3:Y:S04]  /*294a0*/  LDL.LU R14, [R1+0x208] ;  /* 0x00020800010e7983 */ /* 0x000ee80000300800 */
[----:B------:R-:W3:Y:S01]  /*294b0*/  LDL.LU R15, [R1+0x20c] ;  /* 0x00020c00010f7983 */ /* 0x000ee20000300800 */
[----:B--2---:R-:W-:-:S15]  /*294c0*/  HMMA.16816.F32 R24, R8, R4, R24 ;  /* 0x000000040818723c */ /* 0x004fde0000001818 */
[----:B------:R-:W-:-:S09]  /*294d0*/  NOP ;  /* 0x0000000000007918 */ /* 0x000fd20000000000 */
[----:B------:R-:W-:Y:S02]  /*294e0*/  IMAD.MOV.U32 R7, RZ, RZ, R27 ;  /* 0x000000ffff077224 */ /* 0x000fe400078e001b */
[----:B------:R-:W-:Y:S02]  /*294f0*/  IMAD.MOV.U32 R22, RZ, RZ, R26 ;  /* 0x000000ffff167224 */ /* 0x000fe400078e001a */
[----:B------:R-:W-:Y:S01]  /*29500*/  IMAD.MOV.U32 R23, RZ, RZ, R25 ;  /* 0x000000ffff177224 */ /* 0x000fe200078e0019 */
[----:B------:R0:W-:Y:S04]  /*29510*/  STL [R1+0xf0], R24 ;  /* 0x0000f01801007387 */ /* 0x0001e80000100800 */
[----:B------:R-:W3:Y:S04]  /*29520*/  LDL.LU.64 R26, [R1+0x1d48] ;  /* 0x001d4800011a7983 */ /* 0x000ee80000300a00 */
[----:B0-----:R-:W3:Y:S04]  /*29530*/  LDL.LU.64 R24, [R1+0x1d40] ;  /* 0x001d400001187983 */ /* 0x001ee80000300a00 */
[----:B------:R-:W-:Y:S04]  /*29540*/  STL [R1+0x1ca0], R7 ;  /* 0x001ca00701007387 */ /* 0x000fe80000100800 */
[----:B------:R0:W-:Y:S04]  /*29550*/  STL [R1+0x1c9c], R22 ;  /* 0x001c9c1601007387 */ /* 0x0001e80000100800 */
[----:B------:R1:W-:Y:S04]  /*29560*/  STL [R1+0x1c98], R23 ;  /* 0x001c981701007387 */ /* 0x0003e80000100800 */
[----:B------:R-:W2:Y:S04]  /*29570*/  LDL.LU R20, [R1+0x1d0] ;  /* 0x0001d00001147983 */ /* 0x000ea80000300800 */
[----:B------:R-:W2:Y:S04]  /*29580*/  LDL.LU R21, [R1+0x1d4] ;  /* 0x0001d40001157983 */ /* 0x000ea80000300800 */
[----:B0-----:R-:W2:Y:S04]  /*29590*/  LDL.LU R22, [R1+0x1d8] ;  /* 0x0001d80001167983 */ /* 0x001ea80000300800 */
[----:B-1----:R-:W2:Y:S02]  /*295a0*/  LDL.LU R23, [R1+0x1dc] ;  /* 0x0001dc0001177983 */ /* 0x002ea40000300800 */
[----:B--2---:R-:W-:Y:S06]  /*295b0*/  HMMA.16816.F32 R8, R8, R16, R20 ;  /* 0x000000100808723c */ /* 0x004fec0000001814 */
[----:B---3--:R-:W-:-:S15]  /*295c0*/  HMMA.16816.F32 R12, R24, R4, R12 ;  /* 0x00000004180c723c */ /* 0x008fde000000180c */
        /* <DEDUP_REMOVED lines=9> */
[----:B------:R1:W-:Y:S02]  /*29660*/  STL [R1+0x1ca4], R6 ;  /* 0x001ca40601007387 */ /* 0x0003e40000100800 */
[----:B-1----:R-:W-:-:S02]  /*29670*/  IMAD.MOV.U32 R6, RZ, RZ, R27 ;  /* 0x000000ffff067224 */ /* 0x002fc400078e001b */
[----:B0-----:R0:W-:Y:S04]  /*29680*/  STL.64 [R1+0x1b20], R10 ;  /* 0x001b200a01007387 */ /* 0x0011e80000100a00 */
[----:B------:R1:W-:Y:S04]  /*29690*/  STL.64 [R1+0x1b18], R8 ;  /* 0x001b180801007387 */ /* 0x0003e80000100a00 */
[----:B------:R-:W-:Y:S01]  /*296a0*/  STL [R1+0xd0], R12 ;  /* 0x0000d00c01007387 */ /* 0x000fe20000100800 */
[----:B0-----:R-:W-:Y:S02]  /*296b0*/  IMAD.MOV.U32 R10, RZ, RZ, R24 ;  /* 0x000000ffff0a7224 */ /* 0x001fe400078e0018 */
[----:B-1----:R-:W-:Y:S01]  /*296c0*/  IMAD.MOV.U32 R9, RZ, RZ, R25 ;  /* 0x000000ffff097224 */ /* 0x002fe200078e0019 */
[----:B------:R-:W2:Y:S01]  /*296d0*/  LDL.LU R24, [R1+0x1b0] ;  /* 0x0001b00001187983 */ /* 0x000ea20000300800 */
[----:B------:R-:W-:-:S03]  /*296e0*/  IMAD.MOV.U32 R8, RZ, RZ, R26 ;  /* 0x000000ffff087224 */ /* 0x000fc600078e001a */
        /* <DEDUP_REMOVED lines=9> */
[----:B------:R-:W-:-:S02]  /*29780*/  IMAD.MOV.U32 R7, RZ, RZ, R13 ;  /* 0x000000ffff077224 */ /* 0x000fc400078e000d */
[----:B------:R-:W-:Y:S02]  /*29790*/  IMAD.MOV.U32 R22, RZ, RZ, R14 ;  /* 0x000000ffff167224 */ /* 0x000fe400078e000e */
[----:B------:R-:W-:Y:S01]  /*297a0*/  IMAD.MOV.U32 R23, RZ, RZ, R15 ;  /* 0x000000ffff177224 */ /* 0x000fe200078e000f */
[----:B---3--:R0:W-:Y:S04]  /*297b0*/  STL.64 [R1+0x1d30], R26 ;  /* 0x001d301a01007387 */ /* 0x0081e80000100a00 */
[----:B--2---:R1:W-:Y:S04]  /*297c0*/  STL.64 [R1+0x1d28], R24 ;  /* 0x001d281801007387 */ /* 0x0043e80000100a00 */
[----:B------:R-:W2:Y:S04]  /*297d0*/  LDL.LU R12, [R1+0x1a0] ;  /* 0x0001a000010c7983 */ /* 0x000ea80000300800 */
[----:B------:R-:W2:Y:S04]  /*297e0*/  LDL.LU R13, [R1+0x1a4] ;  /* 0x0001a400010d7983 */ /* 0x000ea80000300800 */
[----:B------:R-:W2:Y:S04]  /*297f0*/  LDL.LU R14, [R1+0x1a8] ;  /* 0x0001a800010e7983 */ /* 0x000ea80000300800 */
[----:B------:R-:W2:Y:S01]  /*29800*/  LDL.LU R15, [R1+0x1ac] ;  /* 0x0001ac00010f7983 */ /* 0x000ea20000300800 */
[----:B0-----:R-:W-:-:S02]  /*29810*/  IMAD.MOV.U32 R26, RZ, RZ, R8 ;  /* 0x000000ffff1a7224 */ /* 0x001fc400078e0008 */
[----:B-1----:R-:W-:Y:S01]  /*29820*/  IMAD.MOV.U32 R25, RZ, RZ, R9 ;  /* 0x000000ffff197224 */ /* 0x002fe200078e0009 */
[----:B------:R-:W3:Y:S01]  /*29830*/  LDL.LU R8, [R1+0x180] ;  /* 0x0001800001087983 */ /* 0x000ee20000300800 */
[----:B------:R-:W-:-:S03]  /*29840*/  IMAD.MOV.U32 R24, RZ, RZ, R10 ;  /* 0x000000ffff187224 */ /* 0x000fc600078e000a */
[----:B------:R-:W3:Y:S04]  /*29850*/  LDL.LU R9, [R1+0x184] ;  /* 0x0001840001097983 */ /* 0x000ee80000300800 */
[----:B------:R-:W4:Y:S04]  /*29860*/  LDL.LU R10, [R1+0x188] ;  /* 0x00018800010a7983 */ /* 0x000f280000300800 */
[----:B------:R-:W4:Y:S04]  /*29870*/  LDL.LU R11, [R1+0x18c] ;  /* 0x00018c00010b7983 */ /* 0x000f280000300800 */
[----:B----4-:R-:W-:Y:S04]  /*29880*/  STL.64 [R1+0x1d00], R10 ;  /* 0x001d000a01007387 */ /* 0x010fe80000100a00 */
[----:B---3--:R0:W-:Y:S04]  /*29890*/  STL.64 [R1+0x1cf8], R8 ;  /* 0x001cf80801007387 */ /* 0x0081e80000100a00 */
[----:B0-----:R-:W3:Y:S04]  /*298a0*/  LDL.LU R8, [R1+0x60] ;  /* 0x0000600001087983 */ /* 0x001ee80000300800 */
[----:B------:R-:W3:Y:S04]  /*298b0*/  LDL.LU R9, [R1+0x64] ;  /* 0x0000640001097983 */ /* 0x000ee80000300800 */
[----:B------:R-:W3:Y:S01]  /*298c0*/  LDL.LU R10, [R1+0x68] ;  /* 0x00006800010a7983 */ /* 0x000ee20000300800 */
[----:B------:R-:W-:-:S03]  /*298d0*/  IMAD.MOV.U32 R11, RZ, RZ, R18 ;  /* 0x000000ffff0b7224 */ /* 0x000fc600078e0012 */
[----:B------:R-:W4:Y:S04]  /*298e0*/  LDL.LU R18, [R1+0x1d38] ;  /* 0x001d380001127983 */ /* 0x000f280000300800 */
[----:B------:R-:W-:Y:S04]  /*298f0*/  STL [R1+0x1cbc], R23 ;  /* 0x001cbc1701007387 */ /* 0x000fe80000100800 */
[----:B------:R0:W-:Y:S04]  /*29900*/  STL [R1+0x1cb8], R22 ;  /* 0x001cb81601007387 */ /* 0x0001e80000100800 */
[----:B------:R-:W2:Y:S04]  /*29910*/  LDL.LU R20, [R1+0x1c0] ;  /* 0x0001c00001147983 */ /* 0x000ea80000300800 */
[----:B------:R-:W2:Y:S04]  /*29920*/  LDL.LU R21, [R1+0x1c4] ;  /* 0x0001c40001157983 */ /* 0x000ea80000300800 */
[----:B0-----:R-:W2:Y:S04]  /*29930*/  LDL.LU R22, [R1+0x1c8] ;  /* 0x0001c80001167983 */ /* 0x001ea80000300800 */
[----:B------:R-:W2:Y:S01]  /*29940*/  LDL.LU R23, [R1+0x1cc] ;  /* 0x0001cc0001177983 */ /* 0x000ea20000300800 */
[----:B------:R-:W-:-:S03]  /*29950*/  IMAD.MOV.U32 R27, RZ, RZ, R6 ;  /* 0x000000ffff1b7224 */ /* 0x000fc600078e0006 */
[----:B------:R0:W-:Y:S04]  /*29960*/  STL [R1+0x1cb4], R7 ;  /* 0x001cb40701007387 */ /* 0x0001e80000100800 */
[----:B--2---:R-:W-:-:S15]  /*29970*/  HMMA.16816.F32 R24, R24, R16, R20 ;  /* 0x000000101818723c */ /* 0x004fde0000001814 */
[----:B------:R-:W-:-:S09]  /*29980*/  NOP ;  /* 0x0000000000007918 */ /* 0x000fd20000000000 */
[----:B------:R-:W-:Y:S02]  /*29990*/  IMAD.MOV.U32 R21, RZ, RZ, R26 ;  /* 0x000000ffff157224 */ /* 0x000fe400078e001a */
[----:B------:R-:W-:Y:S02]  /*299a0*/  IMAD.MOV.U32 R6, RZ, RZ, R27 ;  /* 0x000000ffff067224 */ /* 0x000fe400078e001b */
[----:B------:R-:W-:Y:S02]  /*299b0*/  IMAD.MOV.U32 R29, RZ, RZ, R24 ;  /* 0x000000ffff1d7224 */ /* 0x000fe400078e0018 */
[----:B------:R-:W-:Y:S01]  /*299c0*/  IMAD.MOV.U32 R20, RZ, RZ, R25 ;  /* 0x000000ffff147224 */ /* 0x000fe200078e0019 */
[----:B------:R-:W3:Y:S04]  /*299d0*/  LDL.LU.64 R26, [R1+0x1d30] ;  /* 0x001d3000011a7983 */ /* 0x000ee80000300a00 */
[----:B------:R-:W3:Y:S04]  /*299e0*/  LDL.LU.64 R24, [R1+0x1d28] ;  /* 0x001d280001187983 */ /* 0x000ee80000300a00 */
[----:B------:R-:W-:Y:S04]  /*299f0*/  STL [R1+0x1ccc], R6 ;  /* 0x001ccc0601007387 */ /* 0x000fe80000100800 */
[----:B------:R-:W-:Y:S04]  /*29a00*/  STL [R1+0x1cc8], R21 ;  /* 0x001cc81501007387 */ /* 0x000fe80000100800 */
[----:B------:R-:W-:Y:S04]  /*29a10*/  STL [R1+0x1cc4], R20 ;  /* 0x001cc41401007387 */ /* 0x000fe80000100800 */
[----:B------:R-:W-:Y:S01]  /*29a20*/  STL [R1+0x1cc0], R29 ;  /* 0x001cc01d01007387 */ /* 0x000fe20000100800 */
[----:B---3--:R-:W-:-:S15]  /*29a30*/  HMMA.16816.F32 R24, R8, R4, R24 ;  /* 0x000000040818723c */ /* 0x008fde0000001818 */
[----:B------:R-:W-:-:S08]  /*29a40*/  NOP ;  /* 0x0000000000007918 */ /* 0x000fd00000000000 */
[----:B------:R1:W-:Y:S01]  /*29a50*/  STL [R1+0xc0], R24 ;  /* 0x0000c01801007387 */ /* 0x0003e20000100800 */
[----:B------:R-:W-:Y:S02]  /*29a60*/  IMAD.MOV.U32 R22, RZ, RZ, R26 ;  /* 0x000000ffff167224 */ /* 0x000fe400078e001a */
[----:B0-----:R-:W-:Y:S02]  /*29a70*/  IMAD.MOV.U32 R7, RZ, RZ, R27 ;  /* 0x000000ffff077224 */ /* 0x001fe400078e001b */
[----:B------:R-:W-:Y:S01]  /*29a80*/  IMAD.MOV.U32 R23, RZ, RZ, R25 ;  /* 0x000000ffff177224 */ /* 0x000fe200078e0019 */
[----:B------:R-:W2:Y:S04]  /*29a90*/  LDL.LU.64 R26, [R1+0x1d20] ;  /* 0x001d2000011a7983 */ /* 0x000ea80000300a00 */
[----:B-1----:R-:W2:Y:S02]  /*29aa0*/  LDL.LU.64 R24, [R1+0x1d18] ;  /* 0x001d180001187983 */ /* 0x002ea40000300a00 */
[----:B--2---:R-:W-:Y:S02]  /*29ab0*/  HMMA.16816.F32 R8, R8, R16, R24 ;  /* 0x000000100808723c */ /* 0x004fe40000001818 */
[----:B------:R-:W2:Y:S04]  /*29ac0*/  LDL.LU.64 R26, [R1+0x1d10] ;  /* 0x001d1000011a7983 */ /* 0x000ea80000300a00 */
[----:B------:R-:W2:Y:S04]  /*29ad0*/  LDL.LU.64 R24, [R1+0x1d08] ;  /* 0x001d080001187983 */ /* 0x000ea80000300a00 */
[----:B------:R-:W-:-:S14]  /*29ae0*/  STL.64 [R1+0x1cd8], R22 ;  /* 0x001cd81601007387 */ /* 0x000fdc0000100a00 */
[----:B------:R-:W-:Y:S02]  /*29af0*/  IMAD.MOV.U32 R6, RZ, RZ, R8 ;  /* 0x000000ffff067224 */ /* 0x000fe400078e0008 */
[----:B------:R-:W-:Y:S02]  /*29b00*/  IMAD.MOV.U32 R21, RZ, RZ, R9 ;  /* 0x000000ffff157224 */ /* 0x000fe400078e0009 */
[----:B------:R-:W-:Y:S02]  /*29b10*/  IMAD.MOV.U32 R20, RZ, RZ, R10 ;  /* 0x000000ffff147224 */ /* 0x000fe400078e000a */
[----:B------:R-:W-:-:S03]  /*29b20*/  IMAD.MOV.U32 R29, RZ, RZ, R11 ;  /* 0x000000ffff1d7224 */ /* 0x000fc600078e000b */
        /* <DEDUP_REMOVED lines=9> */
[----:B------:R-:W-:Y:S02]  /*29bc0*/  IMAD.MOV.U32 R15, RZ, RZ, R8 ;  /* 0x000000ffff0f7224 */ /* 0x000fe400078e0008 */
[----:B------:R-:W-:Y:S01]  /*29bd0*/  IMAD.MOV.U32 R14, RZ, RZ, R9 ;  /* 0x000000ffff0e7224 */ /* 0x000fe200078e0009 */
[----:B------:R-:W2:Y:S04]  /*29be0*/  LDL.LU.64 R10, [R1+0x1d00] ;  /* 0x001d0000010a7983 */ /* 0x000ea80000300a00 */
[----:B------:R-:W2:Y:S02]  /*29bf0*/  LDL.LU.64 R8, [R1+0x1cf8] ;  /* 0x001cf80001087983 */ /* 0x000ea40000300a00 */
[----:B--2---:R-:W-:Y:S02]  /*29c00*/  HMMA.16816.F32 R8, R24, R16, R8 ;  /* 0x000000101808723c */ /* 0x004fe40000001808 */
[----:B------:R-:W0:-:S15]  /*29c10*/  LDSM.16.MT88.4 R24, [R0+UR5+0xe180] ;  /* 0x00e180050018783b */ /* 0x000e1e0008004200 */
[----:B------:R-:W-:-:S06]  /*29c20*/  NOP ;  /* 0x0000000000007918 */ /* 0x000fcc0000000000 */
[----:B------:R-:W-:Y:S04]  /*29c30*/  STL.64 [R1+0x1b30], R10 ;  /* 0x001b300a01007387 */ /* 0x000fe80000100a00 */
[----:B------:R1:W-:Y:S02]  /*29c40*/  STL.64 [R1+0x1b28], R8 ;  /* 0x001b280801007387 */ /* 0x0003e40000100a00 */
[----:B-1----:R-:W-:Y:S02]  /*29c50*/  IMAD.MOV.U32 R8, RZ, RZ, R19 ;  /* 0x000000ffff087224 */ /* 0x002fe400078e0013 */
[----:B------:R-:W2:Y:S01]  /*29c60*/  LDL.LU R19, [R1+0x1cf0] ;  /* 0x001cf00001137983 */ /* 0x000ea20000300800 */
[----:B------:R-:W-:-:S03]  /*29c70*/  IMAD.MOV.U32 R9, RZ, RZ, R3 ;  /* 0x000000ffff097224 */ /* 0x000fc600078e0003 */
[----:B------:R-:W3:Y:S01]  /*29c80*/  LDL.LU R3, [R1+0x1cec] ;  /* 0x001cec0001037983 */ /* 0x000ee20000300800 */
[----:B------:R-:W-:-:S03]  /*29c90*/  IMAD.MOV.U32 R10, RZ, RZ, R2 ;  /* 0x000000ffff0a7224 */ /* 0x000fc600078e0002 */
[----:B------:R-:W3:Y:S04]  /*29ca0*/  LDL.LU R2, [R1+0x1ce8] ;  /* 0x001ce80001027983 */ /* 0x000ee80000300800 */
[----:B------:R-:W3:Y:S04]  /*29cb0*/  LDL.LU R11, [R1+0x5c] ;  /* 0x00005c00010b7983 */ /* 0x000ee80000300800 */
[----:B0-----:R-:W-:Y:S04]  /*29cc0*/  STL.64 [R1+0x1b00], R26 ;  /* 0x001b001a01007387 */ /* 0x001fe80000100a00 */
[----:B------:R4:W-:Y:S02]  /*29cd0*/  STL.64 [R1+0x1af8], R24 ;  /* 0x001af81801007387 */ /* 0x0009e40000100a00 */
[----:B----4-:R-:W-:-:S02]  /*29ce0*/  IMAD.MOV.U32 R24, RZ, RZ, R18 ;  /* 0x000000ffff187224 */ /* 0x010fc400078e0012 */
[----:B------:R-:W4:Y:S01]  /*29cf0*/  LDL.LU R18, [R1+0x1ce4] ;  /* 0x001ce40001127983 */ /* 0x000f220000300800 */
[----:B--2---:R-:W-:-:S03]  /*29d00*/  IMAD.MOV.U32 R25, RZ, RZ, R19 ;  /* 0x000000ffff197224 */ /* 0x004fc600078e0013 */
[----:B------:R-:W4:Y:S01]  /*29d10*/  LDL.LU R19, [R1+0x1ce0] ;  /* 0x001ce00001137983 */ /* 0x000f220000300800 */
[----:B---3--:R-:W-:Y:S01]  /*29d20*/  HMMA.16816.F32 R20, R8, R4, R20 ;  /* 0x000000040814723c */ /* 0x008fe20000001814 */
[----:B------:R-:W-:Y:S02]  /*29d30*/  IMAD.MOV.U32 R26, RZ, RZ, R3 ;  /* 0x000000ffff1a7224 */ /* 0x000fe400078e0003 */
[----:B------:R-:W-:-:S07]  /*29d40*/  IMAD.MOV.U32 R27, RZ, RZ, R2 ;  /* 0x000000ffff1b7224 */ /* 0x000fce00078e0002 */
[----:B------:R-:W-:Y:S07]  /*29d50*/  HMMA.16816.F32 R24, R8, R16, R24 ;  /* 0x000000100818723c */ /* 0x000fee0000001818 */
[----:B------:R-:W-:Y:S02]  /*29d60*/  IMAD.MOV.U32 R10, RZ, RZ, R13 ;  /* 0x000000ffff0a7224 */ /* 0x000fe400078e000d */
[----:B------:R-:W-:Y:S02]  /*29d70*/  IMAD.MOV.U32 R11, RZ, RZ, R12 ;  /* 0x000000ffff0b7224 */ /* 0x000fe400078e000c */
[----:B------:R-:W-:-:S02]  /*29d80*/  IMAD.MOV.U32 R8, RZ, RZ, R15 ;  /* 0x000000ffff087224 */ /* 0x000fc400078e000f */
[----:B------:R-:W-:Y:S02]  /*29d90*/  IMAD.MOV.U32 R9, RZ, RZ, R14 ;  /* 0x000000ffff097224 */ /* 0x000fe400078e000e */
[----:B------:R-:W-:Y:S02]  /*29da0*/  IMAD.MOV.U32 R2, RZ, RZ, R22 ;  /* 0x000000ffff027224 */ /* 0x000fe400078e0016 */
[----:B------:R-:W-:Y:S02]  /*29db0*/  IMAD.MOV.U32 R0, RZ, RZ, R23 ;  /* 0x000000ffff007224 */ /* 0x000fe400078e0017 */
[----:B------:R-:W-:Y:S02]  /*29dc0*/  IMAD.MOV.U32 R28, RZ, RZ, R20 ;  /* 0x000000ffff1c7224 */ /* 0x000fe400078e0014 */
[----:B------:R-:W-:Y:S01]  /*29dd0*/  IMAD.MOV.U32 R3, RZ, RZ, R21 ;  /* 0x000000ffff037224 */ /* 0x000fe200078e0015 */
[----:B------:R-:W2:Y:S04]  /*29de0*/  LDL.LU.64 R22, [R1+0x1cd8] ;  /* 0x001cd80001167983 */ /* 0x000ea80000300a00 */
[----:B------:R-:W3:Y:S04]  /*29df0*/  LDL.LU.64 R20, [R1+0x1cd0] ;  /* 0x001cd00001147983 */ /* 0x000ee80000300a00 */
[----:B----4-:R-:W-:Y:S04]  /*29e00*/  STL.64 [R1+0x1c40], R18 ;  /* 0x001c401201007387 */ /* 0x010fe80000100a00 */
[----:B------:R-:W-:Y:S04]  /*29e10*/  STL.64 [R1+0x1c38], R16 ;  /* 0x001c381001007387 */ /* 0x000fe80000100a00 */
[----:B------:R-:W-:Y:S04]  /*29e20*/  STL.64 [R1+0x1b50], R10 ;  /* 0x001b500a01007387 */ /* 0x000fe80000100a00 */
[----:B------:R0:W-:Y:S04]  /*29e30*/  STL.64 [R1+0x1b48], R8 ;  /* 0x001b480801007387 */ /* 0x0001e80000100a00 */
[----:B------:R-:W4:Y:S04]  /*29e40*/  LDL.LU R12, [R1] ;  /* 0x00000000010c7983 */ /* 0x000f280000300800 */
[----:B------:R-:W4:Y:S04]  /*29e50*/  LDL.LU R13, [R1+0x4] ;  /* 0x00000400010d7983 */ /* 0x000f280000300800 */
[----:B------:R-:W2:Y:S04]  /*29e60*/  LDL.LU R14, [R1+0x8] ;  /* 0x00000800010e7983 */ /* 0x000ea80000300800 */
[----:B------:R-:W2:Y:S01]  /*29e70*/  LDL.LU R15, [R1+0xc] ;  /* 0x00000c00010f7983 */ /* 0x000ea20000300800 */
[----:B0-----:R-:W-:-:S02]  /*29e80*/  IMAD.MOV.U32 R8, RZ, RZ, R6 ;  /* 0x000000ffff087224 */ /* 0x001fc400078e0006 */
[----:B------:R-:W-:Y:S02]  /*29e90*/  IMAD.MOV.U32 R11, RZ, RZ, R29 ;  /* 0x000000ffff0b7224 */ /* 0x000fe400078e001d */
[----:B---3--:R-:W-:Y:S02]  /*29ea0*/  IMAD.MOV.U32 R9, RZ, RZ, R21 ;  /* 0x000000ffff097224 */ /* 0x008fe400078e0015 */
[----:B------:R-:W-:Y:S01]  /*29eb0*/  IMAD.MOV.U32 R10, RZ, RZ, R20 ;  /* 0x000000ffff0a7224 */ /* 0x000fe200078e0014 */
[----:B--2---:R-:W-:Y:S04]  /*29ec0*/  STL.64 [R1+0x1b70], R14 ;  /* 0x001b700e01007387 */ /* 0x004fe80000100a00 */
[----:B----4-:R0:W-:Y:S04]  /*29ed0*/  STL.64 [R1+0x1b68], R12 ;  /* 0x001b680c01007387 */ /* 0x0101e80000100a00 */
[----:B------:R-:W2:Y:S04]  /*29ee0*/  LDL.LU R6, [R1+0x1ccc] ;  /* 0x001ccc0001067983 */ /* 0x000ea80000300800 */
[----:B------:R-:W3:Y:S04]  /*29ef0*/  LDL.LU R21, [R1+0x1cc8] ;  /* 0x001cc80001157983 */ /* 0x000ee80000300800 */
[----:B------:R-:W4:Y:S04]  /*29f00*/  LDL.LU R20, [R1+0x1cc4] ;  /* 0x001cc40001147983 */ /* 0x000f280000300800 */
[----:B------:R-:W2:Y:S04]  /*29f10*/  LDL.LU R29, [R1+0x1cc0] ;  /* 0x001cc000011d7983 */ /* 0x000ea80000300800 */
[----:B0-----:R-:W3:Y:S04]  /*29f20*/  LDL.LU R12, [R1+0x10] ;  /* 0x00001000010c7983 */ /* 0x001ee80000300800 */
[----:B------:R-:W3:Y:S04]  /*29f30*/  LDL.LU R13, [R1+0x14] ;  /* 0x00001400010d7983 */ /* 0x000ee80000300800 */
[----:B------:R-:W4:Y:S04]  /*29f40*/  LDL.LU R14, [R1+0x18] ;  /* 0x00001800010e7983 */ /* 0x000f280000300800 */
[----:B------:R-:W4:Y:S04]  /*29f50*/  LDL.LU R15, [R1+0x1c] ;  /* 0x00001c00010f7983 */ /* 0x000f280000300800 */
[----:B----4-:R-:W-:Y:S04]  /*29f60*/  STL.64 [R1+0x1ba0], R14 ;  /* 0x001ba00e01007387 */ /* 0x010fe80000100a00 */
[----:B---3--:R-:W-:Y:S04]  /*29f70*/  STL.64 [R1+0x1b98], R12 ;  /* 0x001b980c01007387 */ /* 0x008fe80000100a00 */
[----:B------:R0:W-:Y:S04]  /*29f80*/  STL.64 [R1+0x1b60], R10 ;  /* 0x001b600a01007387 */ /* 0x0001e80000100a00 */
[----:B------:R1:W-:Y:S01]  /*29f90*/  STL.64 [R1+0x1b58], R8 ;  /* 0x001b580801007387 */ /* 0x0003e20000100a00 */
[----:B0-----:R-:W-:-:S03]  /*29fa0*/  IMAD.MOV.U32 R10, RZ, RZ, R22 ;  /* 0x000000ffff0a7224 */ /* 0x001fc600078e0016 */
[----:B-1----:R-:W3:Y:S01]  /*29fb0*/  LDL.LU R8, [R1+0xc0] ;  /* 0x0000c00001087983 */ /* 0x002ee20000300800 */
[----:B------:R-:W-:-:S03]  /*29fc0*/  IMAD.MOV.U32 R9, RZ, RZ, R23 ;  /* 0x000000ffff097224 */ /* 0x000fc600078e0017 */
[----:B------:R-:W4:Y:S04]  /*29fd0*/  LDL.LU R23, [R1+0x1cbc] ;  /* 0x001cbc0001177983 */ /* 0x000f280000300800 */
[----:B------:R-:W4:Y:S01]  /*29fe0*/  LDL.LU R22, [R1+0x1cb8] ;  /* 0x001cb80001167983 */ /* 0x000f220000300800 */
        /* <DEDUP_REMOVED lines=9> */
[----:B------:R0:W-:Y:S02]  /*2a080*/  STL.64 [R1+0x1b78], R8 ;  /* 0x001b780801007387 */ /* 0x0001e40000100a00 */
[----:B0-----:R-:W-:-:S02]  /*2a090*/  IMAD.MOV.U32 R8, RZ, RZ, R29 ;  /* 0x000000ffff087224 */ /* 0x001fc400078e001d */
[----:B------:R-:W-:Y:S01]  /*2a0a0*/  IMAD.MOV.U32 R9, RZ, RZ, R20 ;  /* 0x000000ffff097224 */ /* 0x000fe200078e0014 */
[----:B------:R-:W2:Y:S04]  /*2a0b0*/  LDL.LU R29, [R1+0x1cb0] ;  /* 0x001cb000011d7983 */ /* 0x000ea80000300800 */
[----:B------:R-:W3:Y:S01]  /*2a0c0*/  LDL.LU R20, [R1+0x1cac] ;  /* 0x001cac0001147983 */ /* 0x000ee20000300800 */
[----:B------:R-:W-:Y:S02]  /*2a0d0*/  IMAD.MOV.U32 R10, RZ, RZ, R21 ;  /* 0x000000ffff0a7224 */ /* 0x000fe400078e0015 */
[----:B------:R-:W-:Y:S01]  /*2a0e0*/  IMAD.MOV.U32 R11, RZ, RZ, R6 ;  /* 0x000000ffff0b7224 */ /* 0x000fe200078e0006 */
[----:B------:R-:W2:Y:S04]  /*2a0f0*/  LDL.LU R21, [R1+0x1ca8] ;  /* 0x001ca80001157983 */ /* 0x000ea80000300800 */
[----:B------:R-:W2:Y:S04]  /*2a100*/  LDL.LU R6, [R1+0x1ca4] ;  /* 0x001ca40001067983 */ /* 0x000ea80000300800 */
[----:B------:R-:W4:Y:S04]  /*2a110*/  LDL.LU R12, [R1+0x30] ;  /* 0x00003000010c7983 */ /* 0x000f280000300800 */
[----:B------:R-:W4:Y:S04]  /*2a120*/  LDL.LU R13, [R1+0x34] ;  /* 0x00003400010d7983 */ /* 0x000f280000300800 */
[----:B------:R-:W3:Y:S04]  /*2a130*/  LDL.LU R14, [R1+0x38] ;  /* 0x00003800010e7983 */ /* 0x000ee80000300800 */
[----:B------:R-:W3:Y:S04]  /*2a140*/  LDL.LU R15, [R1+0x3c] ;  /* 0x00003c00010f7983 */ /* 0x000ee80000300800 */
[----:B---3--:R-:W-:Y:S04]  /*2a150*/  STL.64 [R1+0x1c00], R14 ;  /* 0x001c000e01007387 */ /* 0x008fe80000100a00 */
[----:B----4-:R-:W-:Y:S04]  /*2a160*/  STL.64 [R1+0x1bf8], R12 ;  /* 0x001bf80c01007387 */ /* 0x010fe80000100a00 */
        /* <DEDUP_REMOVED lines=15> */
[----:B------:R0:W-:Y:S04]  /*2a260*/  STL.64 [R1+0x1bb0], R10 ;  /* 0x001bb00a01007387 */ /* 0x0001e80000100a00 */
[----:B------:R1:W-:Y:S01]  /*2a270*/  STL.64 [R1+0x1ba8], R8 ;  /* 0x001ba80801007387 */ /* 0x0003e20000100a00 */
[----:B0-----:R-:W-:-:S02]  /*2a280*/  IMAD.MOV.U32 R10, RZ, RZ, R20 ;  /* 0x000000ffff0a7224 */ /* 0x001fc400078e0014 */
[----:B-1----:R-:W-:Y:S02]  /*2a290*/  IMAD.MOV.U32 R8, RZ, RZ, R6 ;  /* 0x000000ffff087224 */ /* 0x002fe400078e0006 */
[----:B------:R-:W-:Y:S01]  /*2a2a0*/  IMAD.MOV.U32 R11, RZ, RZ, R29 ;  /* 0x000000ffff0b7224 */ /* 0x000fe200078e001d */
[----:B------:R-:W2:Y:S01]  /*2a2b0*/  LDL.LU R6, [R1+0x1c94] ;  /* 0x001c940001067983 */ /* 0x000ea20000300800 */
[----:B------:R-:W-:-:S03]  /*2a2c0*/  IMAD.MOV.U32 R9, RZ, RZ, R21 ;  /* 0x000000ffff097224 */ /* 0x000fc600078e0015 */
[----:B------:R-:W3:Y:S04]  /*2a2d0*/  LDL.LU R21, [R1+0x1c90] ;  /* 0x001c900001157983 */ /* 0x000ee80000300800 */
[----:B------:R-:W2:Y:S04]  /*2a2e0*/  LDL.LU R20, [R1+0x1c8c] ;  /* 0x001c8c0001147983 */ /* 0x000ea80000300800 */
[----:B------:R-:W3:Y:S04]  /*2a2f0*/  LDL.LU R29, [R1+0x1c88] ;  /* 0x001c8800011d7983 */ /* 0x000ee80000300800 */
[----:B------:R-:W-:Y:S04]  /*2a300*/  STL.64 [R1+0x1bc0], R10 ;  /* 0x001bc00a01007387 */ /* 0x000fe80000100a00 */
[----:B------:R0:W-:Y:S04]  /*2a310*/  STL.64 [R1+0x1bb8], R8 ;  /* 0x001bb80801007387 */ /* 0x0001e80000100a00 */
[----:B0-----:R-:W2:Y:S01]  /*2a320*/  LDL.LU R8, [R1+0xf0] ;  /* 0x0000f00001087983 */ /* 0x001ea20000300800 */
[----:B----4-:R-:W-:-:S03]  /*2a330*/  IMAD.MOV.U32 R9, RZ, RZ, R23 ;  /* 0x000000ffff097224 */ /* 0x010fc600078e0017 */
[----:B------:R-:W4:Y:S01]  /*2a340*/  LDL.LU R23, [R1+0x1c84] ;  /* 0x001c840001177983 */ /* 0x000f220000300800 */
[----:B------:R-:W-:Y:S02]  /*2a350*/  IMAD.MOV.U32 R10, RZ, RZ, R22 ;  /* 0x000000ffff0a7224 */ /* 0x000fe400078e0016 */
[----:B------:R-:W-:Y:S01]  /*2a360*/  IMAD.MOV.U32 R11, RZ, RZ, R7 ;  /* 0x000000ffff0b7224 */ /* 0x000fe200078e0007 */
        /* <DEDUP_REMOVED lines=10> */
[----:B------:R-:W-:Y:S04]  /*2a410*/  STL.64 [R1+0x1be0], R10 ;  /* 0x001be00a01007387 */ /* 0x000fe80000100a00 */
[----:B--2---:R3:W-:Y:S02]  /*2a420*/  STL.64 [R1+0x1bd8], R8 ;  /* 0x001bd80801007387 */ /* 0x0047e40000100a00 */
[----:B---3--:R-:W-:-:S02]  /*2a430*/  IMAD.MOV.U32 R8, RZ, RZ, R29 ;  /* 0x000000ffff087224 */ /* 0x008fc400078e001d */
[----:B------:R-:W2:Y:S01]  /*2a440*/  LDL.LU R29, [R1+0x1c78] ;  /* 0x001c7800011d7983 */ /* 0x000ea20000300800 */
[----:B------:R-:W-:Y:S02]  /*2a450*/  IMAD.MOV.U32 R10, RZ, RZ, R21 ;  /* 0x000000ffff0a7224 */ /* 0x000fe400078e0015 */
[----:B------:R-:W-:Y:S02]  /*2a460*/  IMAD.MOV.U32 R11, RZ, RZ, R6 ;  /* 0x000000ffff0b7224 */ /* 0x000fe400078e0006 */
[----:B------:R-:W-:Y:S02]  /*2a470*/  IMAD.MOV.U32 R9, RZ, RZ, R20 ;  /* 0x000000ffff097224 */ /* 0x000fe400078e0014 */
[----:B------:R-:W3:Y:S04]  /*2a480*/  LDL.LU R20, [R1+0x1c74] ;  /* 0x001c740001147983 */ /* 0x000ee80000300800 */
[----:B------:R-:W3:Y:S04]  /*2a490*/  LDL.LU R21, [R1+0x1c70] ;  /* 0x001c700001157983 */ /* 0x000ee80000300800 */
[----:B------:R-:W3:Y:S04]  /*2a4a0*/  LDL.LU R6, [R1+0x1c6c] ;  /* 0x001c6c0001067983 */ /* 0x000ee80000300800 */
[----:B------:R-:W-:Y:S04]  /*2a4b0*/  STL.64 [R1+0x1bf0], R10 ;  /* 0x001bf00a01007387 */ /* 0x000fe80000100a00 */
[----:B------:R4:W-:Y:S02]  /*2a4c0*/  STL.64 [R1+0x1be8], R8 ;  /* 0x001be80801007387 */ /* 0x0009e40000100a00 */
[----:B----4-:R-:W-:-:S02]  /*2a4d0*/  IMAD.MOV.U32 R8, RZ, RZ, R7 ;  /* 0x000000ffff087224 */ /* 0x010fc400078e0007 */
[----:B------:R-:W4:Y:S01]  /*2a4e0*/  LDL.LU R7, [R1+0x1c68] ;  /* 0x001c680001077983 */ /* 0x000f220000300800 */
[----:B--2---:R-:W-:-:S03]  /*2a4f0*/  IMAD.MOV.U32 R9, RZ, RZ, R29 ;  /* 0x000000ffff097224 */ /* 0x004fc600078e001d */
[----:B------:R-:W2:Y:S01]  /*2a500*/  LDL.LU R29, [R1+0x1c64] ;  /* 0x001c6400011d7983 */ /* 0x000ea20000300800 */
[----:B------:R-:W-:-:S03]  /*2a510*/  IMAD.MOV.U32 R10, RZ, RZ, R22 ;  /* 0x000000ffff0a7224 */ /* 0x000fc600078e0016 */
[----:B------:R-:W2:Y:S01]  /*2a520*/  LDL.LU R22, [R1+0x1c60] ;  /* 0x001c600001167983 */ /* 0x000ea20000300800 */
[----:B------:R-:W-:-:S03]  /*2a530*/  IMAD.MOV.U32 R11, RZ, RZ, R23 ;  /* 0x000000ffff0b7224 */ /* 0x000fc600078e0017 */
[----:B------:R-:W2:Y:S04]  /*2a540*/  LDL.LU R23, [R1+0x1c5c] ;  /* 0x001c5c0001177983 */ /* 0x000ea80000300800 */
[----:B------:R-:W-:Y:S04]  /*2a550*/  STL.64 [R1+0x1c10], R10 ;  /* 0x001c100a01007387 */ /* 0x000fe80000100a00 */
[----:B------:R3:W-:Y:S02]  /*2a560*/  STL.64 [R1+0x1c08], R8 ;  /* 0x001c080801007387 */ /* 0x0007e40000100a00 */
[----:B---3--:R-:W-:-:S02]  /*2a570*/  IMAD.MOV.U32 R8, RZ, RZ, R6 ;  /* 0x000000ffff087224 */ /* 0x008fc400078e0006 */
[----:B------:R-:W3:Y:S01]  /*2a580*/  LDL.LU R6, [R1+0x1c58] ;  /* 0x001c580001067983 */ /* 0x000ee20000300800 */
[----:B----4-:R-:W-:-:S03]  /*2a590*/  IMAD.MOV.U32 R9, RZ, RZ, R7 ;  /* 0x000000ffff097224 */ /* 0x010fc600078e0007 */
[----:B------:R-:W4:Y:S01]  /*2a5a0*/  LDL.LU R7, [R1+0x1c54] ;  /* 0x001c540001077983 */ /* 0x000f220000300800 */
[----:B--2---:R-:W-:-:S03]  /*2a5b0*/  IMAD.MOV.U32 R10, RZ, RZ, R29 ;  /* 0x000000ffff0a7224 */ /* 0x004fc600078e001d */
[----:B------:R-:W2:Y:S04]  /*2a5c0*/  LDL.LU R29, [R1+0x1c50] ;  /* 0x001c5000011d7983 */ /* 0x000ea80000300800 */
[----:B------:R-:W3:Y:S01]  /*2a5d0*/  LDL.LU R11, [R1+0x12c] ;  /* 0x00012c00010b7983 */ /* 0x000ee20000300800 */
[----:B------:R-:W-:Y:S03]  /*2a5e0*/  HMMA.16816.F32 R16, R20, R4, R16 ;  /* 0x000000041410723c */ /* 0x000fe60000001810 */
[----:B---3--:R4:W-:Y:S04]  /*2a5f0*/  STL.64 [R1+0x1c20], R10 ;  /* 0x001c200a01007387 */ /* 0x0089e80000100a00 */
[----:B------:R0:W-:Y:S01]  /*2a600*/  STL.64 [R1+0x1c18], R8 ;  /* 0x001c180801007387 */ /* 0x0001e20000100a00 */
[----:B----4-:R-:W-:-:S03]  /*2a610*/  IMAD.MOV.U32 R10, RZ, RZ, R7 ;  /* 0x000000ffff0a7224 */ /* 0x010fc600078e0007 */
[----:B0-----:R-:W3:Y:S01]  /*2a620*/  LDL.LU R8, [R1+0x130] ;  /* 0x0001300001087983 */ /* 0x001ee20000300800 */
[----:B------:R-:W-:-:S03]  /*2a630*/  IMAD.MOV.U32 R9, RZ, RZ, R6 ;  /* 0x000000ffff097224 */ /* 0x000fc600078e0006 */
[----:B------:R-:W3:Y:S04]  /*2a640*/  LDL.LU R6, [R1+0x1c4c] ;  /* 0x001c4c0001067983 */ /* 0x000ee80000300800 */
[----:B------:R-:W3:Y:S04]  /*2a650*/  LDL.LU R7, [R1+0x1c48] ;  /* 0x001c480001077983 */ /* 0x000ee80000300800 */
[----:B------:R0:W-:Y:S04]  /*2a660*/  STL.64 [R1+0x1b10], R26 ;  /* 0x001b101a01007387 */ /* 0x0001e80000100a00 */
[----:B------:R1:W-:Y:S04]  /*2a670*/  STL.64 [R1+0x1b08], R24 ;  /* 0x001b081801007387 */ /* 0x0003e80000100a00 */
[----:B------:R4:W-:Y:S01]  /*2a680*/  STL [R1+0x50], R16 ;  /* 0x0000501001007387 */ /* 0x0009e20000100800 */
[----:B0-----:R-:W-:-:S02]  /*2a690*/  IMAD.MOV.U32 R26, RZ, RZ, R2 ;  /* 0x000000ffff1a7224 */ /* 0x001fc400078e0002 */
[----:B------:R-:W-:Y:S02]  /*2a6a0*/  IMAD.MOV.U32 R27, RZ, RZ, R0 ;  /* 0x000000ffff1b7224 */ /* 0x000fe400078e0000 */
[----:B-1----:R-:W-:Y:S02]  /*2a6b0*/  IMAD.MOV.U32 R25, RZ, RZ, R3 ;  /* 0x000000ffff197224 */ /* 0x002fe400078e0003 */
[----:B------:R-:W-:Y:S02]  /*2a6c0*/  IMAD.MOV.U32 R2, RZ, RZ, R18 ;  /* 0x000000ffff027224 */ /* 0x000fe400078e0012 */
[----:B------:R-:W-:Y:S02]  /*2a6d0*/  IMAD.MOV.U32 R0, RZ, RZ, R19 ;  /* 0x000000ffff007224 */ /* 0x000fe400078e0013 */
[----:B------:R-:W-:Y:S01]  /*2a6e0*/  IMAD.MOV.U32 R3, RZ, RZ, R17 ;  /* 0x000000ffff037224 */ /* 0x000fe200078e0011 */
[----:B------:R-:W3:Y:S04]  /*2a6f0*/  LDL.LU.64 R18, [R1+0x1c40] ;  /* 0x001c400001127983 */ /* 0x000ee80000300a00 */
[----:B----4-:R-:W4:Y:S01]  /*2a700*/  LDL.LU.64 R16, [R1+0x1c38] ;  /* 0x001c380001107983 */ /* 0x010f220000300a00 */
[----:B--2---:R-:W-:Y:S01]  /*2a710*/  IMAD.MOV.U32 R11, RZ, RZ, R29 ;  /* 0x000000ffff0b7224 */ /* 0x004fe200078e001d */
[----:B----4-:R-:W-:Y:S02]  /*2a720*/  HMMA.16816.F32 R20, R20, R16, R12 ;  /* 0x000000101414723c */ /* 0x010fe4000000180c */
[----:B------:R-:W3:Y:S04]  /*2a730*/  LDL.LU.64 R14, [R1+0x1c30] ;  /* 0x001c3000010e7983 */ /* 0x000ee80000300a00 */
[----:B------:R-:W3:Y:S01]  /*2a740*/  LDL.LU.64 R12, [R1+0x1c28] ;  /* 0x001c2800010c7983 */ /* 0x000ee20000300a00 */
[----:B------:R-:W-:Y:S01]  /*2a750*/  IMAD.MOV.U32 R24, RZ, RZ, R28 ;  /* 0x000000ffff187224 */ /* 0x000fe200078e001c */
[----:B---3--:R-:W-:-:S15]  /*2a760*/  HMMA.16816.F32 R8, R12, R6, R8 ;  /* 0x000000060c08723c */ /* 0x008fde0000001808 */
[----:B------:R-:W-:-:S08]  /*2a770*/  NOP ;  /* 0x0000000000007918 */ /* 0x000fd00000000000 */
[----:B------:R-:W-:Y:S04]  /*2a780*/  STL.64 [R1+0x320], R8 ;  /* 0x0003200801007387 */ /* 0x000fe80000100a00 */
[----:B------:R0:W-:Y:S01]  /*2a790*/  STL.64 [R1+0x328], R10 ;  /* 0x0003280a01007387 */ /* 0x0001e20000100a00 */
        /* <DEDUP_REMOVED lines=8> */
[----:B------:R-:W-:Y:S04]  /*2a820*/  STL.64 [R1+0x2b0], R12 ;  /* 0x0002b00c01007387 */ /* 0x000fe80000100a00 */
[----:B------:R0:W-:Y:S04]  /*2a830*/  STL.64 [R1+0x2b8], R14 ;  /* 0x0002b80e01007387 */ /* 0x0001e80000100a00 */
[----:B0-----:R-:W2:Y:S04]  /*2a840*/  LDL.LU.64 R14, [R1+0x1c00] ;  /* 0x001c0000010e7983 */ /* 0x001ea80000300a00 */
[----:B------:R-:W2:Y:S02]  /*2a850*/  LDL.LU.64 R12, [R1+0x1bf8] ;  /* 0x001bf800010c7983 */ /* 0x000ea40000300a00 */
[----:B--2---:R-:W-:-:S15]  /*2a860*/  HMMA.16816.F32 R8, R12, R6, R8 ;  /* 0x000000060c08723c */ /* 0x004fde0000001808 */
[----:B------:R-:W-:-:S08]  /*2a870*/  NOP ;  /* 0x0000000000007918 */ /* 0x000fd00000000000 */
[----:B------:R-:W-:Y:S04]  /*2a880*/  STL.64 [R1+0x310], R8 ;  /* 0x0003100801007387 */ /* 0x000fe80000100a00 */
[----:B------:R0:W-:Y:S01]  /*2a890*/  STL.64 [R1+0x318], R10 ;  /* 0x0003180a01007387 */ /* 0x0001e20000100a00 */
[----:B------:R-:W-:-:S03]  /*2a8a0*/  IMAD.MOV.U32 R29, RZ, RZ, R8 ;  /* 0x000000ffff1d7224 */ /* 0x000fc600078e0008 */
[----:B0-----:R-:W2:Y:S04]  /*2a8b0*/  LDL.LU.64 R10, [R1+0x1bf0] ;  /* 0x001bf000010a7983 */ /* 0x001ea80000300a00 */
[----:B------:R-:W2:Y:S04]  /*2a8c0*/  LDL.LU.64 R8, [R1+0x1be8] ;  /* 0x001be80001087983 */ /* 0x000ea80000300a00 */
[----:B------:R-:W3:Y:S04]  /*2a8d0*/  LDL.LU.64 R4, [R1+0x230] ;  /* 0x0002300001047983 */ /* 0x000ee80000300a00 */
        /* <DEDUP_REMOVED lines=14> */
[----:B------:R-:W2:Y:S04]  /*2a9c0*/  LDL.LU.64 R8, [R1+0x1bb8] ;  /* 0x001bb80001087983 */ /* 0x000ea80000300a00 */
[----:B------:R-:W4:Y:S01]  /*2a9d0*/  LDL.LU.64 R28, [R1+0x220] ;  /* 0x00022000011c7983 */ /* 0x000f220000300a00 */
[----:B--2---:R-:W-:Y:S03]  /*2a9e0*/  HMMA.16816.F32 R12, R12, R18, R8 ;  /* 0x000000120c0c723c */ /* 0x004fe60000001808 */
[----:B------:R-:W2:Y:S04]  /*2a9f0*/  LDL.LU.64 R10, [R1+0x1bb0] ;  /* 0x001bb000010a7983 */ /* 0x000ea80000300a00 */
[----:B------:R-:W2:-:S15]  /*2aa00*/  LDL.LU.64 R8, [R1+0x1ba8] ;  /* 0x001ba80001087983 */ /* 0x000e9e0000300a00 */
[----:B------:R-:W-:-:S01]  /*2aa10*/  NOP ;  /* 0x0000000000007918 */ /* 0x000fc20000000000 */
[----:B------:R-:W-:Y:S01]  /*2aa20*/  STL.64 [R1+0x280], R12 ;  /* 0x0002800c01007387 */ /* 0x000fe20000100a00 */
[----:B------:R-:W-:-:S03]  /*2aa30*/  IMAD.MOV.U32 R17, RZ, RZ, R14 ;  /* 0x000000ffff117224 */ /* 0x000fc600078e000e */
[----:B------:R0:W-:Y:S01]  /*2aa40*/  STL.64 [R1+0x288], R14 ;  /* 0x0002880e01007387 */ /* 0x0001e20000100a00 */
[----:B------:R-:W-:-:S03]  /*2aa50*/  IMAD.MOV.U32 R16, RZ, RZ, R12 ;  /* 0x000000ffff107224 */ /* 0x000fc600078e000c */
[----:B0-----:R-:W2:Y:S04]  /*2aa60*/  LDL.LU.64 R14, [R1+0x1ba0] ;  /* 0x001ba000010e7983 */ /* 0x001ea80000300a00 */
[----:B------:R-:W2:Y:S04]  /*2aa70*/  LDL.LU.64 R12, [R1+0x1b98] ;  /* 0x001b9800010c7983 */ /* 0x000ea80000300a00 */
[----:B------:R-:W-:Y:S04]  /*2aa80*/  STL [R1+0x19bc], R16 ;  /* 0x0019bc1001007387 */ /* 0x000fe80000100800 */
[----:B------:R0:W-:Y:S04]  /*2aa90*/  STL [R1+0x19b8], R17 ;  /* 0x0019b81101007387 */ /* 0x0001e80000100800 */
[----:B0-----:R-:W4:Y:S01]  /*2aaa0*/  LDL.LU.64 R16, [R1+0x228] ;  /* 0x0002280001107983 */ /* 0x001f220000300a00 */
        /* <DEDUP_REMOVED lines=40> */
[----:B0-----:R-:W4:Y:S04]  /*2ad30*/  LDL.LU R15, [R1+0x8b8] ;  /* 0x0008b800010f7983 */ /* 0x001f280000300800 */
[----:B------:R-:W3:Y:S01]  /*2ad40*/  LDL.LU.64 R12, [R1+0x238] ;  /* 0x00023800010c7983 */ /* 0x000ee20000300a00 */
        /* <DEDUP_REMOVED lines=11> */
[----:B------:R0:W-:Y:S02]  /*2ae00*/  STL.64 [R1+0x138], R10 ;  /* 0x0001380a01007387 */ /* 0x0001e40000100a00 */
[----:B0-----:R-:W-:-:S05]  /*2ae10*/  IMAD.MOV.U32 R10, RZ, RZ, R11 ;  /* 0x000000ffff0a7224 */ /* 0x001fca00078e000b */
[----:B------:R0:W-:Y:S04]  /*2ae20*/  STL [R1+0x19c0], R10 ;  /* 0x0019c00a01007387 */ /* 0x0001e80000100800 */
[----:B------:R-:W2:Y:S01]  /*2ae30*/  LDL.LU R8, [R1+0x50] ;  /* 0x0000500001087983 */ /* 0x000ea20000300800 */
[----:B------:R-:W-:Y:S01]  /*2ae40*/  USHF.L.U32 UR4, UR9, 0x7, URZ ;  /* 0x0000000709047899 */ /* 0x000fe2000800063f */
[----:B------:R-:W-:Y:S02]  /*2ae50*/  IMAD.MOV.U32 R9, RZ, RZ, R3 ;  /* 0x000000ffff097224 */ /* 0x000fe400078e0003 */
[----:B------:R-:W-:Y:S01]  /*2ae60*/  IMAD.MOV.U32 R11, RZ, RZ, R0 ;  /* 0x000000ffff0b7224 */ /* 0x000fe200078e0000 */
[----:B------:R-:W-:Y:S02]  /*2ae70*/  USHF.R.S32.HI UR5, URZ, 0x1f, UR4 ;  /* 0x0000001f3f057899 */ /* 0x000fe40008011404 */
[----:B------:R-:W-:Y:S01]  /*2ae80*/  USHF.L.U32 UR12, UR4, 0x1, URZ ;  /* 0x00000001040c7899 */ /* 0x000fe2000800063f */
[----:B0-----:R-:W-:Y:S01]  /*2ae90*/  IMAD.MOV.U32 R10, RZ, RZ, R2 ;  /* 0x000000ffff0a7224 */ /* 0x001fe200078e0002 */
[----:B------:R-:W-:-:S04]  /*2aea0*/  USHF.L.U64.HI UR5, UR4, 0x1, UR5 ;  /* 0x0000000104057899 */ /* 0x000fc80008010205 */
[----:B---3--:R-:W-:Y:S02]  /*2aeb0*/  IADD3 R2, P0, R12, UR12, RZ ;  /* 0x0000000c0c027c10 */ /* 0x008fe4000ff1e0ff */
[----:B------:R-:W-:Y:S02]  /*2aec0*/  IADD3 R3, P1, R4, UR12, RZ ;  /* 0x0000000c04037c10 */ /* 0x000fe4000ff3e0ff */
[----:B------:R-:W-:Y:S02]  /*2aed0*/  IADD3.X R0, R13, UR5, RZ, P0, !PT ;  /* 0x000000050d007c10 */ /* 0x000fe400087fe4ff */
[----:B------:R-:W-:Y:S02]  /*2aee0*/  IADD3.X R4, R5, UR5, RZ, P1, !PT ;  /* 0x0000000505047c10 */ /* 0x000fe40008ffe4ff */
[----:B----4-:R-:W-:Y:S01]  /*2aef0*/  IADD3 R5, P0, R16, UR12, RZ ;  /* 0x0000000c10057c10 */ /* 0x010fe2000ff1e0ff */
[----:B--2---:R-:W-:Y:S07]  /*2af00*/  HMMA.16816.F32 R8, R24, R6, R8 ;  /* 0x000000061808723c */ /* 0x004fee0000001808 */
[----:B------:R-:W-:-:S02]  /*2af10*/  IADD3.X R7, R17, UR5, RZ, P0, !PT ;  /* 0x0000000511077c10 */ /* 0x000fc400087fe4ff */
[----:B------:R-:W-:Y:S01]  /*2af20*/  HMMA.16816.F32 R16, R24, R18, R20 ;  /* 0x000000121810723c */ /* 0x000fe20000001814 */
[----:B------:R-:W-:-:S13]  /*2af30*/  IADD3 R6, P1, R28, UR12, RZ ;  /* 0x0000000c1c067c10 */ /* 0x000fda000ff3e0ff */
[----:B------:R0:W-:Y:S04]  /*2af40*/  STL.64 [R1+0x150], R8 ;  /* 0x0001500801007387 */ /* 0x0001e80000100a00 */
[----:B------:R-:W-:Y:S04]  /*2af50*/  STL.64 [R1+0x158], R10 ;  /* 0x0001580a01007387 */ /* 0x000fe80000100a00 */
[----:B------:R-:W-:Y:S04]  /*2af60*/  STL [R1+0x19c4], R5 ;  /* 0x0019c40501007387 */ /* 0x000fe80000100800 */
[----:B------:R-:W-:Y:S04]  /*2af70*/  STL [R1+0x19c8], R6 ;  /* 0x0019c80601007387 */ /* 0x000fe80000100800 */
[----:B------:R-:W-:Y:S01]  /*2af80*/  STL [R1+0x19cc], R7 ;  /* 0x0019cc0701007387 */ /* 0x000fe20000100800 */
[----:B0-----:R-:W-:-:S05]  /*2af90*/  IADD3.X R8, R29, UR5, RZ, P1, !PT ;  /* 0x000000051d087c10 */ /* 0x001fca0008ffe4ff */
[----:B------:R-:W-:Y:S04]  /*2afa0*/  STL [R1+0x19d0], R8 ;  /* 0x0019d00801007387 */ /* 0x000fe80000100800 */
[----:B------:R-:W-:Y:S04]  /*2afb0*/  STL.64 [R1+0x120], R16 ;  /* 0x0001201001007387 */ /* 0x000fe80000100a00 */
[----:B------:R0:W-:Y:S04]  /*2afc0*/  STL.64 [R1+0x128], R18 ;  /* 0x0001281201007387 */ /* 0x0001e80000100a00 */
[----:B------:R-:W2:Y:S04]  /*2afd0*/  LDL.LU R24, [R1+0x1620] ;  /* 0x0016200001187983 */ /* 0x000ea80000300800 */
[----:B------:R-:W2:Y:S01]  /*2afe0*/  LDL.LU R25, [R1+0x1618] ;  /* 0x0016180001197983 */ /* 0x000ea20000300800 */
[----:B------:R-:W-:-:S03]  /*2aff0*/  IMAD.MOV.U32 R9, RZ, RZ, R19 ;  /* 0x000000ffff097224 */ /* 0x000fc600078e0013 */
[----:B--2---:R1:W-:Y:S04]  /*2b000*/  STL.64 [R1+0x1af0], R24 ;  /* 0x001af01801007387 */ /* 0x0043e80000100a00 */
[----:B------:R-:W2:Y:S04]  /*2b010*/  LDL.LU R26, [R1+0x1610] ;  /* 0x00161000011a7983 */ /* 0x000ea80000300800 */
[----:B------:R-:W3:Y:S04]  /*2b020*/  LDL.LU R27, [R1+0x163c] ;  /* 0x00163c00011b7983 */ /* 0x000ee80000300800 */
[----:B0-----:R-:W4:Y:S04]  /*2b030*/  LDL.LU R18, [R1+0x1608] ;  /* 0x0016080001127983 */ /* 0x001f280000300800 */
        /* <DEDUP_REMOVED lines=10> */
[----:B------:R-:W3:Y:S04]  /*2b0e0*/  LDL.LU R11, [R1+0x160c] ;  /* 0x00160c00010b7983 */ /* 0x000ee80000300800 */
[----:B------:R-:W4:Y:S04]  /*2b0f0*/  LDL.LU R12, [R1+0x15d8] ;  /* 0x0015d800010c7983 */ /* 0x000f280000300800 */
[----:B------:R-:W4:Y:S04]  /*2b100*/  LDL.LU R13, [R1+0x1604] ;  /* 0x00160400010d7983 */ /* 0x000f280000300800 */
[----:B------:R-:W4:Y:S04]  /*2b110*/  LDL.LU R14, [R1+0x15d0] ;  /* 0x0015d000010e7983 */ /* 0x000f280000300800 */
[----:B------:R-:W4:Y:S04]  /*2b120*/  LDL.LU R17, [R1+0x15fc] ;  /* 0x0015fc0001117983 */ /* 0x000f280000300800 */
[----:B------:R-:W4:Y:S04]  /*2b130*/  LDL.LU R16, [R1+0x15c8] ;  /* 0x0015c80001107983 */ /* 0x000f280000300800 */
[----:B------:R-:W4:Y:S04]  /*2b140*/  LDL.LU R29, [R1+0x15f4] ;  /* 0x0015f400011d7983 */ /* 0x000f280000300800 */
[----:B------:R-:W4:Y:S01]  /*2b150*/  LDL.LU R28, [R1+0x15c0] ;  /* 0x0015c000011c7983 */ /* 0x000f220000300800 */
[----:B-1----:R-:W-:-:S02]  /*2b160*/  IMAD.MOV.U32 R24, RZ, RZ, R2 ;  /* 0x000000ffff187224 */ /* 0x002fc400078e0002 */
[----:B------:R-:W-:Y:S01]  /*2b170*/  IMAD.MOV.U32 R25, RZ, RZ, R0 ;  /* 0x000000ffff197224 */ /* 0x000fe200078e0000 */
[----:B------:R0:W-:Y:S04]  /*2b180*/  STL [R1+0x19d4], R9 ;  /* 0x0019d40901007387 */ /* 0x0001e80000100800 */
[----:B0-----:R-:W4:Y:S04]  /*2b190*/  LDL.LU R9, [R1+0x1628] ;  /* 0x0016280001097983 */ /* 0x001f280000300800 */
[----:B------:R-:W4:Y:S04]  /*2b1a0*/  LDL.LU R2, [R1+0x1638] ;  /* 0x0016380001027983 */ /* 0x000f280000300800 */
[----:B------:R-:W4:Y:S04]  /*2b1b0*/  LDL.LU R0, [R1+0x1630] ;  /* 0x0016300001007983 */ /* 0x000f280000300800 */
[----:B------:R0:W-:Y:S02]  /*2b1c0*/  STL.64 [R1+0x238], R24 ;  /* 0x0002381801007387 */ /* 0x0001e40000100a00 */
[----:B0-----:R-:W-:-:S02]  /*2b1d0*/  IMAD.MOV.U32 R24, RZ, RZ, R3 ;  /* 0x000000ffff187224 */ /* 0x001fc400078e0003 */
[----:B------:R-:W-:-:S05]  /*2b1e0*/  IMAD.MOV.U32 R25, RZ, RZ, R4 ;  /* 0x000000ffff197224 */ /* 0x000fca00078e0004 */
[----:B------:R0:W-:Y:S04]  /*2b1f0*/  STL.64 [R1+0x230], R24 ;  /* 0x0002301801007387 */ /* 0x0001e80000100a00 */
[----:B0-----:R-:W4:Y:S04]  /*2b200*/  LDL.LU.64 R24, [R1+0x1af0] ;  /* 0x001af00001187983 */ /* 0x001f280000300a00 */
[----:B------:R-:W4:Y:S01]  /*2b210*/  LDL.LU R4, [R1+0x1640] ;  /* 0x0016400001047983 */ /* 0x000f220000300800 */
[----:B------:R-:W-:-:S05]  /*2b220*/  VIADD R15, R15, 0x1 ;  /* 0x000000010f0f7836 */ /* 0x000fca0000000000 */
[----:B------:R-:W-:Y:S04]  /*2b230*/  STL [R1+0x8b8], R15 ;  /* 0x0008b80f01007387 */ /* 0x000fe80000100800 */
[----:B------:R0:W-:Y:S01]  /*2b240*/  STL [R1+0x19e0], R15 ;  /* 0x0019e00f01007387 */ /* 0x0001e20000100800 */
[----:B--2---:R-:W-:-:S04]  /*2b250*/  IADD3 R26, P6, R26, UR12, RZ ;  /* 0x0000000c1a1a7c10 */ /* 0x004fc8000ffde0ff */
[----:B---3--:R-:W-:Y:S02]  /*2b260*/  IADD3.X R11, R11, UR5, RZ, P6, !PT ;  /* 0x000000050b0b7c10 */ /* 0x008fe4000b7fe4ff */
[----:B----4-:R-:W-:Y:S02]  /*2b270*/  IADD3 R12, P6, R12, UR12, RZ ;  /* 0x0000000c0c0c7c10 */ /* 0x010fe4000ffde0ff */
[----:B------:R-:W-:Y:S02]  /*2b280*/  IADD3 R2, P1, R2, UR12, RZ ;  /* 0x0000000c02027c10 */ /* 0x000fe4000ff3e0ff */
[----:B------:R-:W-:Y:S02]  /*2b290*/  IADD3 R0, P2, R0, UR12, RZ ;  /* 0x0000000c00007c10 */ /* 0x000fe4000ff5e0ff */
[----:B------:R-:W-:Y:S02]  /*2b2a0*/  IADD3 R9, P3, R9, UR12, RZ ;  /* 0x0000000c09097c10 */ /* 0x000fe4000ff7e0ff */
[----:B------:R-:W-:-:S02]  /*2b2b0*/  IADD3.X R19, R19, UR5, RZ, P1, !PT ;  /* 0x0000000513137c10 */ /* 0x000fc40008ffe4ff */
[----:B------:R-:W-:Y:S02]  /*2b2c0*/  IADD3 R20, P1, R20, UR12, RZ ;  /* 0x0000000c14147c10 */ /* 0x000fe4000ff3e0ff */
[----:B------:R-:W-:Y:S02]  /*2b2d0*/  IADD3.X R21, R21, UR5, RZ, P2, !PT ;  /* 0x0000000515157c10 */ /* 0x000fe400097fe4ff */
[----:B------:R-:W-:Y:S02]  /*2b2e0*/  IADD3 R22, P2, R22, UR12, RZ ;  /* 0x0000000c16167c10 */ /* 0x000fe4000ff5e0ff */
[----:B------:R-:W-:Y:S02]  /*2b2f0*/  IADD3.X R23, R23, UR5, RZ, P3, !PT ;  /* 0x0000000517177c10 */ /* 0x000fe40009ffe4ff */
[----:B------:R-:W-:Y:S02]  /*2b300*/  IADD3 R8, P3, R8, UR12, RZ ;  /* 0x0000000c08087c10 */ /* 0x000fe4000ff7e0ff */
[----:B------:R-:W-:-:S02]  /*2b310*/  IADD3.X R17, R17, UR5, RZ, P1, !PT ;  /* 0x0000000511117c10 */ /* 0x000fc40008ffe4ff */
[----:B------:R-:W-:Y:S02]  /*2b320*/  IADD3 R4, P0, R4, UR12, RZ ;  /* 0x0000000c04047c10 */ /* 0x000fe4000ff1e0ff */
[----:B------:R-:W-:Y:S02]  /*2b330*/  IADD3 R24, P4, R24, UR12, RZ ;  /* 0x0000000c18187c10 */ /* 0x000fe4000ff9e0ff */
[----:B------:R-:W-:Y:S01]  /*2b340*/  IADD3 R25, P5, R25, UR12, RZ ;  /* 0x0000000c19197c10 */ /* 0x000fe2000ffbe0ff */
[----:B------:R-:W-:Y:S04]  /*2b350*/  STL [R1+0x1640], R4 ;  /* 0x0016400401007387 */ /* 0x000fe80000100800 */
[----:B------:R-:W-:Y:S04]  /*2b360*/  STL [R1+0x1638], R2 ;  /* 0x0016380201007387 */ /* 0x000fe80000100800 */
[----:B------:R-:W-:Y:S01]  /*2b370*/  STL [R1+0x1630], R0 ;  /* 0x0016300001007387 */ /* 0x000fe20000100800 */
[----:B------:R-:W-:-:S03]  /*2b380*/  IADD3.X R27, R27, UR5, RZ, P0, !PT ;  /* 0x000000051b1b7c10 */ /* 0x000fc600087fe4ff */
[----:B------:R-:W-:Y:S01]  /*2b390*/  STL [R1+0x1628], R9 ;  /* 0x0016280901007387 */ /* 0x000fe20000100800 */
[----:B------:R-:W-:-:S03]  /*2b3a0*/  IADD3 R18, P0, R18, UR12, RZ ;  /* 0x0000000c12127c10 */ /* 0x000fc6000ff1e0ff */
[----:B------:R-:W-:Y:S04]  /*2b3b0*/  STL [R1+0x1620], R24 ;  /* 0x0016201801007387 */ /* 0x000fe80000100800 */
[----:B------:R-:W-:Y:S04]  /*2b3c0*/  STL [R1+0x1618], R25 ;  /* 0x0016181901007387 */ /* 0x000fe80000100800 */
[----:B------:R-:W-:Y:S04]  /*2b3d0*/  STL [R1+0x1610], R26 ;  /* 0x0016101a01007387 */ /* 0x000fe80000100800 */
[----:B------:R-:W-:Y:S04]  /*2b3e0*/  STL [R1+0x163c], R27 ;  /* 0x00163c1b01007387 */ /* 0x000fe80000100800 */
[----:B------:R-:W-:Y:S04]  /*2b3f0*/  STL [R1+0x1608], R18 ;  /* 0x0016081201007387 */ /* 0x000fe80000100800 */
[----:B------:R-:W-:Y:S04]  /*2b400*/  STL [R1+0x1634], R19 ;  /* 0x0016341301007387 */ /* 0x000fe80000100800 */
[----:B------:R-:W-:Y:S01]  /*2b410*/  STL [R1+0x1600], R20 ;  /* 0x0016001401007387 */ /* 0x000fe20000100800 */
[----:B------:R-:W-:-:S03]  /*2b420*/  IADD3.X R7, R7, UR5, RZ, P4, !PT ;  /* 0x0000000507077c10 */ /* 0x000fc6000a7fe4ff */
[----:B------:R-:W-:Y:S01]  /*2b430*/  STL [R1+0x162c], R21 ;  /* 0x00162c1501007387 */ /* 0x000fe20000100800 */
[----:B------:R-:W-:-:S03]  /*2b440*/  IADD3 R6, P4, R6, UR12, RZ ;  /* 0x0000000c06067c10 */ /* 0x000fc6000ff9e0ff */
[----:B------:R-:W-:Y:S01]  /*2b450*/  STL [R1+0x15f8], R22 ;  /* 0x0015f81601007387 */ /* 0x000fe20000100800 */
[----:B------:R-:W-:-:S03]  /*2b460*/  IADD3.X R5, R5, UR5, RZ, P5, !PT ;  /* 0x0000000505057c10 */ /* 0x000fc6000affe4ff */
[----:B------:R-:W-:Y:S01]  /*2b470*/  STL [R1+0x1624], R23 ;  /* 0x0016241701007387 */ /* 0x000fe20000100800 */
[----:B------:R-:W-:-:S03]  /*2b480*/  IADD3 R10, P5, R10, UR12, RZ ;  /* 0x0000000c0a0a7c10 */ /* 0x000fc6000ffbe0ff */
        /* <DEDUP_REMOVED lines=12> */
[----:B0-----:R-:W2:Y:S01]  /*2b550*/  LDL.LU R15, [R1+0x15e4] ;  /* 0x0015e400010f7983 */ /* 0x001ea20000300800 */
[----:B------:R-:W-:-:S02]  /*2b560*/  IADD3 R16, P1, R16, UR12, RZ ;  /* 0x0000000c10107c10 */ /* 0x000fc4000ff3e0ff */
[----:B------:R-:W-:-:S03]  /*2b570*/  IADD3.X R29, R29, UR5, RZ, P2, !PT ;  /* 0x000000051d1d7c10 */ /* 0x000fc600097fe4ff */
[----:B------:R-:W-:Y:S04]  /*2b580*/  STL [R1+0x15c8], R16 ;  /* 0x0015c81001007387 */ /* 0x000fe80000100800 */
[----:B--2---:R0:W-:Y:S04]  /*2b590*/  STL [R1+0x1ae4], R15 ;  /* 0x001ae40f01007387 */ /* 0x0041e80000100800 */
[----:B------:R-:W-:Y:S04]  /*2b5a0*/  STL [R1+0x15f4], R29 ;  /* 0x0015f41d01007387 */ /* 0x000fe80000100800 */
[----:B0-----:R-:W2:Y:S01]  /*2b5b0*/  LDL.LU R15, [R1+0x15b8] ;  /* 0x0015b800010f7983 */ /* 0x001ea20000300800 */
[----:B------:R-:W-:-:S05]  /*2b5c0*/  IADD3 R28, P2, R28, UR12, RZ ;  /* 0x0000000c1c1c7c10 */ /* 0x000fca000ff5e0ff */
[----:B------:R-:W-:Y:S04]  /*2b5d0*/  STL [R1+0x15c0], R28 ;  /* 0x0015c01c01007387 */ /* 0x000fe80000100800 */
[----:B--2---:R0:W-:Y:S04]  /*2b5e0*/  STL [R1+0x1ae8], R15 ;  /* 0x001ae80f01007387 */ /* 0x0041e80000100800 */
[----:B0-----:R-:W2:Y:S04]  /*2b5f0*/  LDL.LU R15, [R1+0x15ec] ;  /* 0x0015ec00010f7983 */ /* 0x001ea80000300800 */
[----:B------:R-:W3:Y:S04]  /*2b600*/  LDL.LU R3, [R1+0x15b0] ;  /* 0x0015b00001037983 */ /* 0x000ee80000300800 */
[----:B------:R-:W4:Y:S04]  /*2b610*/  LDL.LU R4, [R1+0x15dc] ;  /* 0x0015dc0001047983 */ /* 0x000f280000300800 */
        /* <DEDUP_REMOVED lines=26> */
[----:B--2---:R-:W-:-:S05]  /*2b7c0*/  IADD3.X R15, R15, UR5, RZ, P3, !PT ;  /* 0x000000050f0f7c10 */ /* 0x004fca0009ffe4ff */
[----:B------:R0:W-:Y:S04]  /*2b7d0*/  STL [R1+0x15ec], R15 ;  /* 0x0015ec0f01007387 */ /* 0x0001e80000100800 */
[----:B0-----:R-:W2:Y:S02]  /*2b7e0*/  LDL.LU R15, [R1+0x1ae8] ;  /* 0x001ae800010f7983 */ /* 0x001ea40000300800 */
[----:B--2---:R-:W-:-:S05]  /*2b7f0*/  IADD3 R15, P3, R15, UR12, RZ ;  /* 0x0000000c0f0f7c10 */ /* 0x004fca000ff7e0ff */
[----:B------:R0:W-:Y:S04]  /*2b800*/  STL [R1+0x15b8], R15 ;  /* 0x0015b80f01007387 */ /* 0x0001e80000100800 */
[----:B0-----:R-:W2:Y:S01]  /*2b810*/  LDL.LU R15, [R1+0x1ae4] ;  /* 0x001ae400010f7983 */ /* 0x001ea20000300800 */
[----:B----4-:R-:W-:Y:S02]  /*2b820*/  IADD3.X R4, R4, UR5, RZ, P5, !PT ;  /* 0x0000000504047c10 */ /* 0x010fe4000affe4ff */
[----:B---3--:R-:W-:Y:S02]  /*2b830*/  IADD3 R2, P5, R2, UR12, RZ ;  /* 0x0000000c02027c10 */ /* 0x008fe4000ffbe0ff */
[----:B------:R-:W-:Y:S02]  /*2b840*/  IADD3.X R0, R0, UR5, RZ, P6, !PT ;  /* 0x0000000500007c10 */ /* 0x000fe4000b7fe4ff */
[----:B------:R-:W-:-:S02]  /*2b850*/  IADD3 R9, P6, R9, UR12, RZ ;  /* 0x0000000c09097c10 */ /* 0x000fc4000ffde0ff */
[----:B------:R-:W-:Y:S02]  /*2b860*/  IADD3.X R24, R24, UR5, RZ, P0, !PT ;  /* 0x0000000518187c10 */ /* 0x000fe400087fe4ff */
[----:B------:R-:W-:Y:S02]  /*2b870*/  IADD3 R25, P0, R25, UR12, RZ ;  /* 0x0000000c19197c10 */ /* 0x000fe4000ff1e0ff */
[----:B------:R-:W-:Y:S02]  /*2b880*/  IADD3.X R26, R26, UR5, RZ, P1, !PT ;  /* 0x000000051a1a7c10 */ /* 0x000fe40008ffe4ff */
[----:B------:R-:W-:Y:S02]  /*2b890*/  IADD3 R27, P1, R27, UR12, RZ ;  /* 0x0000000c1b1b7c10 */ /* 0x000fe4000ff3e0ff */
        /* <DEDUP_REMOVED lines=14> */
[----:B--2---:R-:W-:Y:S02]  /*2b980*/  IADD3.X R15, R15, UR5, RZ, P4, !PT ;  /* 0x000000050f0f7c10 */ /* 0x004fe4000a7fe4ff */
[----:B------:R-:W-:-:S03]  /*2b990*/  IADD3 R3, P4, R3, UR12, RZ ;  /* 0x0000000c03037c10 */ /* 0x000fc6000ff9e0ff */
        /* <DEDUP_REMOVED lines=28> */
[----:B0-----:R-:W2:Y:S01]  /*2bb60*/  LDL.LU R15, [R1+0x1538] ;  /* 0x00153800010f7983 */ /* 0x001ea20000300800 */
[----:B------:R-:W-:-:S02]  /*2bb70*/  IADD3.X R16, R16, UR5, RZ, P3, !PT ;  /* 0x0000000510107c10 */ /* 0x000fc40009ffe4ff */
[----:B------:R-:W-:-:S03]  /*2bb80*/  IADD3 R29, P3, R29, UR12, RZ ;  /* 0x0000000c1d1d7c10 */ /* 0x000fc6000ff7e0ff */
[----:B------:R-:W-:Y:S04]  /*2bb90*/  STL [R1+0x157c], R16 ;  /* 0x00157c1001007387 */ /* 0x000fe80000100800 */
[----:B--2---:R0:W-:Y:S04]  /*2bba0*/  STL [R1+0x1adc], R15 ;  /* 0x001adc0f01007387 */ /* 0x0041e80000100800 */
[----:B------:R-:W-:Y:S04]  /*2bbb0*/  STL [R1+0x1548], R29 ;  /* 0x0015481d01007387 */ /* 0x000fe80000100800 */
[----:B0-----:R-:W2:Y:S01]  /*2bbc0*/  LDL.LU R15, [R1+0x156c] ;  /* 0x00156c00010f7983 */ /* 0x001ea20000300800 */
[----:B------:R-:W-:-:S05]  /*2bbd0*/  IADD3.X R28, R28, UR5, RZ, P4, !PT ;  /* 0x000000051c1c7c10 */ /* 0x000fca000a7fe4ff */
[----:B------:R-:W-:Y:S04]  /*2bbe0*/  STL [R1+0x1574], R28 ;  /* 0x0015741c01007387 */ /* 0x000fe80000100800 */
        /* <DEDUP_REMOVED lines=29> */
[----:B------:R-:W4:Y:S01]  /*2bdc0*/  LDL.LU R28, [R1+0x14c8] ;  /* 0x0014c800011c7983 */ /* 0x000f220000300800 */
[----:B--2---:R-:W-:-:S05]  /*2bdd0*/  IADD3 R15, P4, R15, UR12, RZ ;  /* 0x0000000c0f0f7c10 */ /* 0x004fca000ff9e0ff */
[----:B------:R0:W-:Y:S04]  /*2bde0*/  STL [R1+0x1540], R15 ;  /* 0x0015400f01007387 */ /* 0x0001e80000100800 */
[----:B0-----:R-:W2:Y:S02]  /*2bdf0*/  LDL.LU R15, [R1+0x1ae0] ;  /* 0x001ae000010f7983 */ /* 0x001ea40000300800 */
[----:B--2---:R-:W-:-:S05]  /*2be00*/  IADD3.X R15, R15, UR5, RZ, P5, !PT ;  /* 0x000000050f0f7c10 */ /* 0x004fca000affe4ff */
[----:B------:R0:W-:Y:S04]  /*2be10*/  STL [R1+0x156c], R15 ;  /* 0x00156c0f01007387 */ /* 0x0001e80000100800 */
[----:B0-----:R-:W2:Y:S01]  /*2be20*/  LDL.LU R15, [R1+0x1adc] ;  /* 0x001adc00010f7983 */ /* 0x001ea20000300800 */
[----:B---3--:R-:W-:Y:S02]  /*2be30*/  IADD3.X R3, R3, UR5, RZ, P6, !PT ;  /* 0x0000000503037c10 */ /* 0x008fe4000b7fe4ff */
[----:B----4-:R-:W-:Y:S02]  /*2be40*/  IADD3 R4, P6, R4, UR12, RZ ;  /* 0x0000000c04047c10 */ /* 0x010fe4000ffde0ff */
        /* <DEDUP_REMOVED lines=21> */
[----:B--2---:R-:W-:-:S05]  /*2bfa0*/  IADD3 R15, P5, R15, UR12, RZ ;  /* 0x0000000c0f0f7c10 */ /* 0x004fca000ffbe0ff */
        /* <DEDUP_REMOVED lines=2894> */
[----:B------:R-:W-:Y:S01]  /*37490*/  IADD3.X R27, R27, UR5, RZ, P6, !PT ;  /* 0x000000051b1b7c10 */ /* 0x000fe2000b7fe4ff */
[----:B------:R-:W-:Y:S01]  /*374a0*/  USHF.L.U32 UR4, UR13, 0x7, URZ ;  /* 0x000000070d047899 */ /* 0x000fe2000800063f */
[----:B------:R-:W-:-:S02]  /*374b0*/  IADD3 R18, P6, R18, UR12, RZ ;  /* 0x0000000c12127c10 */ /* 0x000fc4000ffde0ff */
[----:B------:R-:W-:Y:S02]  /*374c0*/  IADD3.X R19, R19, UR5, RZ, P0, !PT ;  /* 0x0000000513137c10 */ /* 0x000fe400087fe4ff */
[----:B------:R-:W-:Y:S01]  /*374d0*/  IADD3 R20, P0, R20, UR12, RZ ;  /* 0x0000000c14147c10 */ /* 0x000fe2000ff1e0ff */
[----:B------:R-:W-:Y:S01]  /*374e0*/  USHF.L.U32 UR14, UR4, 0x1, URZ ;  /* 0x00000001040e7899 */ /* 0x000fe2000800063f */
        /* <DEDUP_REMOVED lines=79> */
[----:B--2---:R-:W-:-:S05]  /*379e0*/  IADD3.X R15, R15, UR5, RZ, P2, !PT ;  /* 0x000000050f0f7c10 */ /* 0x004fca00097fe4ff */
[----:B------:R0:W-:Y:S04]  /*379f0*/  STL [R1+0x8c8], R15 ;  /* 0x0008c80f01007387 */ /* 0x0001e80000100800 */
[----:B0-----:R-:W2:Y:S01]  /*37a00*/  LDL.LU R15, [R1+0x19e8] ;  /* 0x0019e800010f7983 */ /* 0x001ea20000300800 */
[----:B------:R-:W-:Y:S01]  /*37a10*/  USHF.R.S32.HI UR6, URZ, 0x1f, UR4 ;  /* 0x0000001f3f067899 */ /* 0x000fe20008011404 */
[----:B--2---:R-:W-:-:S05]  /*37a20*/  IADD3.X R15, R15, UR5, RZ, P3, !PT ;  /* 0x000000050f0f7c10 */ /* 0x004fca0009ffe4ff */
[----:B------:R0:W-:Y:S04]  /*37a30*/  STL [R1+0x8c0], R15 ;  /* 0x0008c00f01007387 */ /* 0x0001e80000100800 */
[----:B0-----:R-:W2:Y:S01]  /*37a40*/  LDL.LU R15, [R1+0x19e4] ;  /* 0x0019e400010f7983 */ /* 0x001ea20000300800 */
[----:B------:R-:W-:Y:S01]  /*37a50*/  USHF.L.U64.HI UR6, UR4, 0x1, UR6 ;  /* 0x0000000104067899 */ /* 0x000fe20008010206 */
[----:B---3--:R-:W-:-:S05]  /*37a60*/  IADD3 R3, P2, R3, UR14, RZ ;  /* 0x0000000e03037c10 */ /* 0x008fca000ff5e0ff */
[----:B----4-:R-:W-:Y:S02]  /*37a70*/  IADD3.X R4, R4, UR6, RZ, P4, !PT ;  /* 0x0000000604047c10 */ /* 0x010fe4000a7fe4ff */
        /* <DEDUP_REMOVED lines=21> */
[----:B--2---:R-:W-:-:S04]  /*37bd0*/  IADD3 R15, P3, R15, UR14, RZ ;  /* 0x0000000e0f0f7c10 */ /* 0x004fc8000ff7e0ff */
[----:B------:R-:W-:Y:S01]  /*37be0*/  IADD3.X R0, R0, UR6, RZ, P3, !PT ;  /* 0x0000000600007c10 */ /* 0x000fe20009ffe4ff */
[----:B------:R0:W-:Y:S01]  /*37bf0*/  STL [R1+0x18ac], R15 ;  /* 0x0018ac0f01007387 */ /* 0x0001e20000100800 */
[----:B------:R-:W-:-:S03]  /*37c00*/  IADD3 R9, P3, R9, UR14, RZ ;  /* 0x0000000e09097c10 */ /* 0x000fc6000ff7e0ff */
[----:B0-----:R-:W2:Y:S04]  /*37c10*/  LDL.LU R15, [R1+0x19e0] ;  /* 0x0019e000010f7983 */ /* 0x001ea80000300800 */
        /* <DEDUP_REMOVED lines=25> */
[----:B0-----:R-:W3:Y:S01]  /*37db0*/  LDL.LU R9, [R1+0x192c] ;  /* 0x00192c0001097983 */ /* 0x001ee20000300800 */
[----:B------:R-:W-:-:S02]  /*37dc0*/  IADD3.X R16, R16, UR6, RZ, P3, !PT ;  /* 0x0000000610107c10 */ /* 0x000fc40009ffe4ff */
[----:B------:R-:W-:-:S03]  /*37dd0*/  IADD3 R29, P3, R29, UR14, RZ ;  /* 0x0000000e1d1d7c10 */ /* 0x000fc6000ff7e0ff */
[----:B------:R-:W-:Y:S04]  /*37de0*/  STL [R1+0x18f8], R16 ;  /* 0x0018f81001007387 */ /* 0x000fe80000100800 */
[----:B---3--:R0:W-:Y:S04]  /*37df0*/  STL [R1+0x19d8], R9 ;  /* 0x0019d80901007387 */ /* 0x0081e80000100800 */
[----:B------:R-:W-:Y:S04]  /*37e00*/  STL [R1+0x191c], R29 ;  /* 0x00191c1d01007387 */ /* 0x000fe80000100800 */
[----:B0-----:R-:W3:Y:S01]  /*37e10*/  LDL.LU R9, [R1+0x1908] ;  /* 0x0019080001097983 */ /* 0x001ee20000300800 */
[----:B------:R-:W-:-:S05]  /*37e20*/  IADD3.X R28, R28, UR6, RZ, P2, !PT ;  /* 0x000000061c1c7c10 */ /* 0x000fca00097fe4ff */
[----:B------:R-:W-:Y:S04]  /*37e30*/  STL [R1+0x1900], R28 ;  /* 0x0019001c01007387 */ /* 0x000fe80000100800 */
[----:B---3--:R0:W-:Y:S04]  /*37e40*/  STL [R1+0x19dc], R9 ;  /* 0x0019dc0901007387 */ /* 0x0081e80000100800 */
[----:B0-----:R-:W3:Y:S04]  /*37e50*/  LDL.LU R9, [R1+0x1964] ;  /* 0x0019640001097983 */ /* 0x001ee80000300800 */
        /* <DEDUP_REMOVED lines=25> */
[----:B--2---:R-:W-:-:S03]  /*37ff0*/  IMAD.MOV.U32 R3, RZ, RZ, R15 ;  /* 0x000000ffff037224 */ /* 0x004fc600078e000f */
[----:B------:R-:W2:Y:S04]  /*38000*/  LDL.LU R14, [R1+0x1980] ;  /* 0x00198000010e7983 */ /* 0x000ea80000300800 */
[----:B------:R-:W2:Y:S01]  /*38010*/  LDL.LU R15, [R1+0x1990] ;  /* 0x00199000010f7983 */ /* 0x000ea20000300800 */
[----:B---3--:R-:W-:-:S05]  /*38020*/  IADD3 R9, P2, R9, UR14, RZ ;  /* 0x0000000e09097c10 */ /* 0x008fca000ff5e0ff */
[----:B------:R0:W-:Y:S04]  /*38030*/  STL [R1+0x1964], R9 ;  /* 0x0019640901007387 */ /* 0x0001e80000100800 */
[----:B0-----:R-:W3:Y:S02]  /*38040*/  LDL.LU R9, [R1+0x19dc] ;  /* 0x0019dc0001097983 */ /* 0x001ee40000300800 */
[----:B---3--:R-:W-:-:S05]  /*38050*/  IADD3.X R9, R9, UR6, RZ, P4, !PT ;  /* 0x0000000609097c10 */ /* 0x008fca000a7fe4ff */
[----:B------:R0:W-:Y:S04]  /*38060*/  STL [R1+0x1908], R9 ;  /* 0x0019080901007387 */ /* 0x0001e80000100800 */
[----:B0-----:R-:W3:Y:S01]  /*38070*/  LDL.LU R9, [R1+0x19d8] ;  /* 0x0019d80001097983 */ /* 0x001ee20000300800 */
[----:B----4-:R-:W-:Y:S02]  /*38080*/  IADD3.X R8, R8, UR6, RZ, P3, !PT ;  /* 0x0000000608087c10 */ /* 0x010fe40009ffe4ff */
[----:B------:R-:W-:Y:S02]  /*38090*/  IADD3 R7, P3, R7, UR14, RZ ;  /* 0x0000000e07077c10 */ /* 0x000fe4000ff7e0ff */
[----:B------:R-:W-:Y:S02]  /*380a0*/  IADD3.X R6, R6, UR6, RZ, P5, !PT ;  /* 0x0000000606067c10 */ /* 0x000fe4000affe4ff */
[----:B------:R-:W-:-:S02]  /*380b0*/  IADD3 R5, P5, R5, UR14, RZ ;  /* 0x0000000e05057c10 */ /* 0x000fc4000ffbe0ff */
[----:B------:R-:W-:Y:S02]  /*380c0*/  IADD3.X R17, R17, UR6, RZ, P6, !PT ;  /* 0x0000000611117c10 */ /* 0x000fe4000b7fe4ff */
[----:B------:R-:W-:Y:S02]  /*380d0*/  IADD3 R29, P6, R29, UR14, RZ ;  /* 0x0000000e1d1d7c10 */ /* 0x000fe4000ffde0ff */
[----:B---3--:R-:W-:-:S05]  /*380e0*/  IADD3 R9, P4, R9, UR14, RZ ;  /* 0x0000000e09097c10 */ /* 0x008fca000ff9e0ff */
[----:B------:R0:W-:Y:S04]  /*380f0*/  STL [R1+0x192c], R9 ;  /* 0x00192c0901007387 */ /* 0x0001e80000100800 */
[----:B0-----:R0:W5:Y:S04]  /*38100*/  LDL.LU R9, [R1+0x19d4] ;  /* 0x0019d40001097983 */ /* 0x0011680000300800 */
[----:B------:R1:W-:Y:S04]  /*38110*/  STL [R1+0x1910], R8 ;  /* 0x0019100801007387 */ /* 0x0003e80000100800 */
[----:B-1----:R-:W3:Y:S04]  /*38120*/  LDL.LU R8, [R1+0x19d0] ;  /* 0x0019d00001087983 */ /* 0x002ee80000300800 */
[----:B------:R1:W-:Y:S04]  /*38130*/  STL [R1+0x1974], R7 ;  /* 0x0019740701007387 */ /* 0x0003e80000100800 */
[----:B-1----:R-:W4:Y:S04]  /*38140*/  LDL.LU R7, [R1+0x19cc] ;  /* 0x0019cc0001077983 */ /* 0x002f280000300800 */
[----:B------:R1:W-:Y:S04]  /*38150*/  STL [R1+0x1918], R6 ;  /* 0x0019180601007387 */ /* 0x0003e80000100800 */
[----:B-1----:R-:W4:Y:S04]  /*38160*/  LDL.LU R6, [R1+0x19c8] ;  /* 0x0019c80001067983 */ /* 0x002f280000300800 */
[----:B------:R1:W-:Y:S04]  /*38170*/  STL [R1+0x193c], R5 ;  /* 0x00193c0501007387 */ /* 0x0003e80000100800 */
[----:B-1----:R-:W4:Y:S01]  /*38180*/  LDL.LU R5, [R1+0x19c4] ;  /* 0x0019c40001057983 */ /* 0x002f220000300800 */
[----:B------:R-:W-:-:S02]  /*38190*/  IADD3.X R10, R10, UR6, RZ, P4, !PT ;  /* 0x000000060a0a7c10 */ /* 0x000fc4000a7fe4ff */
[----:B------:R-:W-:Y:S01]  /*381a0*/  IADD3 R16, P4, R16, UR14, RZ ;  /* 0x0000000e10107c10 */ /* 0x000fe2000ff9e0ff */
[----:B------:R-:W-:Y:S02]  /*381b0*/  UIADD3 UR7, UR15, 0x7f, URZ ;  /* 0x0000007f0f077890 */ /* 0x000fe4000fffe03f */
[----:B------:R1:W-:Y:S01]  /*381c0*/  STL [R1+0x1920], R10 ;  /* 0x0019200a01007387 */ /* 0x0003e20000100800 */
[----:B------:R-:W-:Y:S02]  /*381d0*/  IADD3.X R28, R28, UR6, RZ, P5, !PT ;  /* 0x000000061c1c7c10 */ /* 0x000fe4000affe4ff */
[----:B------:R-:W-:Y:S02]  /*381e0*/  IADD3.X R4, R4, UR6, RZ, P0, !PT ;  /* 0x0000000604047c10 */ /* 0x000fe400087fe4ff */
[----:B------:R-:W-:Y:S01]  /*381f0*/  IADD3 R2, P0, R2, UR14, RZ ;  /* 0x0000000e02027c10 */ /* 0x000fe2000ff1e0ff */
[----:B------:R-:W-:Y:S01]  /*38200*/  USHF.R.S32.HI UR8, URZ, 0x1f, UR7 ;  /* 0x0000001f3f087899 */ /* 0x000fe20008011407 */
[----:B-1----:R0:W5:Y:S04]  /*38210*/  LDL.LU R10, [R1+0x19c0] ;  /* 0x0019c000010a7983 */ /* 0x0021680000300800 */
[----:B------:R1:W-:Y:S01]  /*38220*/  STL [R1+0x1984], R16 ;  /* 0x0019841001007387 */ /* 0x0003e20000100800 */
[----:B------:R-:W-:-:S02]  /*38230*/  IADD3.X R0, R0, UR6, RZ, P1, !PT ;  /* 0x0000000600007c10 */ /* 0x000fc40008ffe4ff */
[----:B------:R-:W-:Y:S02]  /*38240*/  IADD3 R24, P1, R24, UR14, RZ ;  /* 0x0000000e18187c10 */ /* 0x000fe4000ff3e0ff */
[----:B------:R-:W-:Y:S01]  /*38250*/  IADD3.X R25, R25, UR6, RZ, P2, !PT ;  /* 0x0000000619197c10 */ /* 0x000fe200097fe4ff */
[----:B-1----:R0:W5:Y:S04]  /*38260*/  LDL.LU R16, [R1+0x19bc] ;  /* 0x0019bc0001107983 */ /* 0x0021680000300800 */
[----:B------:R1:W-:Y:S01]  /*38270*/  STL [R1+0x1928], R17 ;  /* 0x0019281101007387 */ /* 0x0003e20000100800 */
[----:B------:R-:W-:Y:S01]  /*38280*/  IADD3 R26, P2, R26, UR14, RZ ;  /* 0x0000000e1a1a7c10 */ /* 0x000fe2000ff5e0ff */
[----:B------:R-:W-:Y:S01]  /*38290*/  ULEA.HI UR8, UR8, UR7, URZ, 0x7 ;  /* 0x0000000708087291 */ /* 0x000fe2000f8f383f */
[----:B------:R-:W-:Y:S01]  /*382a0*/  IADD3.X R27, R27, UR6, RZ, P3, !PT ;  /* 0x000000061b1b7c10 */ /* 0x000fe20009ffe4ff */
[----:B-1----:R0:W5:Y:S04]  /*382b0*/  LDL.LU R17, [R1+0x19b8] ;  /* 0x0019b80001117983 */ /* 0x0021680000300800 */
[----:B------:R1:W-:Y:S01]  /*382c0*/  STL [R1+0x1994], R29 ;  /* 0x0019941d01007387 */ /* 0x0003e20000100800 */
[----:B------:R-:W-:-:S02]  /*382d0*/  IADD3 R18, P3, R18, UR14, RZ ;  /* 0x0000000e12127c10 */ /* 0x000fc4000ff7e0ff */
[----:B------:R-:W-:Y:S02]  /*382e0*/  IADD3.X R19, R19, UR6, RZ, P4, !PT ;  /* 0x0000000613137c10 */ /* 0x000fe4000a7fe4ff */
[----:B------:R-:W-:Y:S01]  /*382f0*/  IADD3.X R20, R20, UR6, RZ, P0, !PT ;  /* 0x0000000614147c10 */ /* 0x000fe200087fe4ff */
[----:B-1----:R0:W5:Y:S04]  /*38300*/  LDL.LU R29, [R1+0x19b4] ;  /* 0x0019b400011d7983 */ /* 0x0021680000300800 */
[----:B------:R1:W-:Y:S01]  /*38310*/  STL [R1+0x1930], R28 ;  /* 0x0019301c01007387 */ /* 0x0003e20000100800 */
[----:B------:R-:W-:Y:S01]  /*38320*/  USHF.R.S32.HI UR8, URZ, 0x7, UR8 ;  /* 0x000000073f087899 */ /* 0x000fe20008011408 */
[----:B------:R-:W-:Y:S02]  /*38330*/  IADD3 R21, P0, R21, UR14, RZ ;  /* 0x0000000e15157c10 */ /* 0x000fe4000ff1e0ff */
[----:B------:R-:W-:Y:S01]  /*38340*/  IADD3 R22, P4, R22, UR14, RZ ;  /* 0x0000000e16167c10 */ /* 0x000fe2000ff9e0ff */
[----:B-1----:R0:W5:Y:S04]  /*38350*/  LDL.LU R28, [R1+0x19b0] ;  /* 0x0019b000011c7983 */ /* 0x0021680000300800 */
[----:B------:R-:W-:Y:S04]  /*38360*/  STL [R1+0x1938], R4 ;  /* 0x0019380401007387 */ /* 0x000fe80000100800 */
[----:B------:R4:W-:Y:S04]  /*38370*/  STL [R1+0x194c], R2 ;  /* 0x00194c0201007387 */ /* 0x0009e80000100800 */
[----:B------:R0:W-:Y:S04]  /*38380*/  STL [R1+0x1948], R0 ;  /* 0x0019480001007387 */ /* 0x0001e80000100800 */
[----:B------:R0:W-:Y:S04]  /*38390*/  STL [R1+0x195c], R24 ;  /* 0x00195c1801007387 */ /* 0x0001e80000100800 */
[----:B------:R0:W-:Y:S04]  /*383a0*/  STL [R1+0x1958], R25 ;  /* 0x0019581901007387 */ /* 0x0001e80000100800 */
[----:B------:R0:W-:Y:S04]  /*383b0*/  STL [R1+0x196c], R26 ;  /* 0x00196c1a01007387 */ /* 0x0001e80000100800 */
[----:B------:R0:W-:Y:S04]  /*383c0*/  STL [R1+0x1968], R27 ;  /* 0x0019681b01007387 */ /* 0x0001e80000100800 */
[----:B------:R0:W-:Y:S01]  /*383d0*/  STL [R1+0x197c], R18 ;  /* 0x00197c1201007387 */ /* 0x0001e20000100800 */
[----:B------:R-:W-:-:S03]  /*383e0*/  IADD3.X R23, R23, UR6, RZ, P6, !PT ;  /* 0x0000000617177c10 */ /* 0x000fc6000b7fe4ff */
[----:B------:R0:W-:Y:S01]  /*383f0*/  STL [R1+0x1978], R19 ;  /* 0x0019781301007387 */ /* 0x0001e20000100800 */
[----:B------:R-:W-:-:S03]  /*38400*/  IADD3.X R11, R11, UR6, RZ, P1, !PT ;  /* 0x000000060b0b7c10 */ /* 0x000fc60008ffe4ff */
[----:B------:R0:W-:Y:S01]  /*38410*/  STL [R1+0x1940], R20 ;  /* 0x0019401401007387 */ /* 0x0001e20000100800 */
[----:B------:R-:W-:-:S03]  /*38420*/  IADD3.X R12, R12, UR6, RZ, P2, !PT ;  /* 0x000000060c0c7c10 */ /* 0x000fc600097fe4ff */
[----:B------:R0:W-:Y:S01]  /*38430*/  STL [R1+0x198c], R21 ;  /* 0x00198c1501007387 */ /* 0x0001e20000100800 */
[----:B------:R-:W-:Y:S02]  /*38440*/  IADD3.X R13, R13, UR6, RZ, P3, !PT ;  /* 0x000000060d0d7c10 */ /* 0x000fe40009ffe4ff */
[----:B------:R-:W-:Y:S01]  /*38450*/  ISETP.NE.U32.AND P5, PT, R3, UR8, PT ;  /* 0x0000000803007c0c */ /* 0x000fe2000bfa5070 */
[----:B------:R0:W-:Y:S01]  /*38460*/  STL [R1+0x1998], R22 ;  /* 0x0019981601007387 */ /* 0x0001e20000100800 */
[----:B--2---:R-:W-:-:S03]  /*38470*/  IADD3.X R14, R14, UR6, RZ, P0, !PT ;  /* 0x000000060e0e7c10 */ /* 0x004fc600087fe4ff */
[----:B------:R0:W-:Y:S04]  /*38480*/  STL [R1+0x1988], R23 ;  /* 0x0019881701007387 */ /* 0x0001e80000100800 */
[----:B------:R0:W-:Y:S01]  /*38490*/  STL [R1+0x1950], R11 ;  /* 0x0019500b01007387 */ /* 0x0001e20000100800 */
[----:B------:R-:W-:-:S03]  /*384a0*/  IADD3.X R15, R15, UR6, RZ, P4, !PT ;  /* 0x000000060f0f7c10 */ /* 0x000fc6000a7fe4ff */
[----:B------:R0:W-:Y:S04]  /*384b0*/  STL [R1+0x1960], R12 ;  /* 0x0019600c01007387 */ /* 0x0001e80000100800 */
[----:B------:R0:W-:Y:S04]  /*384c0*/  STL [R1+0x1970], R13 ;  /* 0x0019700d01007387 */ /* 0x0001e80000100800 */
[----:B------:R0:W-:Y:S01]  /*384d0*/  STL [R1+0x1980], R14 ;  /* 0x0019800e01007387 */ /* 0x0001e20000100800 */
[----:B---3--:R-:W-:Y:S02]  /*384e0*/  IMAD.MOV.U32 R3, RZ, RZ, R8 ;  /* 0x000000ffff037224 */ /* 0x008fe400078e0008 */
[----:B----4-:R-:W-:-:S05]  /*384f0*/  IMAD.MOV.U32 R2, RZ, RZ, R6 ;  /* 0x000000ffff027224 */ /* 0x010fca00078e0006 */
[----:B------:R0:W-:Y:S04]  /*38500*/  STL.64 [R1+0x220], R2 ;  /* 0x0002200201007387 */ /* 0x0001e80000100a00 */
[----:B------:R0:W-:Y:S01]  /*38510*/  STL [R1+0x1990], R15 ;  /* 0x0019900f01007387 */ /* 0x0001e20000100800 */
[----:B------:R-:W-:Y:S02]  /*38520*/  IMAD.MOV.U32 R4, RZ, RZ, R5 ;  /* 0x000000ffff047224 */ /* 0x000fe400078e0005 */
[----:B------:R-:W-:-:S05]  /*38530*/  IMAD.MOV.U32 R5, RZ, RZ, R7 ;  /* 0x000000ffff057224 */ /* 0x000fca00078e0007 */
[----:B------:R0:W-:Y:S01]  /*38540*/  STL.64 [R1+0x228], R4 ;  /* 0x0002280401007387 */ /* 0x0001e20000100a00 */
[----:B------:R-:W-:Y:S05]  /*38550*/  @P5 BRA `(.L_x_1) ;  /* 0xfffffd10008c5947 */ /* 0x000fea000383ffff */
[----:B0-----:R-:W2:Y:S01]  /*38560*/  LDL.LU R26, [R1+0x134] ;  /* 0x00013400011a7983 */ /* 0x001ea20000300800 */
[----:B-----5:R-:W-:-:S03]  /*38570*/  IMAD.MOV.U32 R27, RZ, RZ, R10 ;  /* 0x000000ffff1b7224 */ /* 0x020fc600078e000a */
[----:B--2---:R-:W-:Y:S04]  /*38580*/  STL [R1+0x1a38], R26 ;  /* 0x001a381a01007387 */ /* 0x004fe80000100800 */
[----:B------:R-:W2:Y:S04]  /*38590*/  LDL.LU R25, [R1+0x28c] ;  /* 0x00028c0001197983 */ /* 0x000ea80000300800 */
[----:B--2---:R0:W-:Y:S04]  /*385a0*/  STL [R1+0x1a34], R25 ;  /* 0x001a341901007387 */ /* 0x0041e80000100800 */
[----:B0-----:R-:W2:Y:S04]  /*385b0*/  LDL.LU R25, [R1+0x124] ;  /* 0x0001240001197983 */ /* 0x001ea80000300800 */
[----:B------:R-:W3:Y:S04]  /*385c0*/  LDL.LU R24, [R1+0x284] ;  /* 0x0002840001187983 */ /* 0x000ee80000300800 */
[----:B---3--:R0:W-:Y:S04]  /*385d0*/  STL [R1+0x1a30], R24 ;  /* 0x001a301801007387 */ /* 0x0081e80000100800 */
[----:B0-----:R-:W3:Y:S04]  /*385e0*/  LDL.LU R24, [R1+0x27c] ;  /* 0x00027c0001187983 */ /* 0x001ee80000300800 */
[----:B------:R-:W4:Y:S04]  /*385f0*/  LDL.LU R23, [R1+0x29c] ;  /* 0x00029c0001177983 */ /* 0x000f280000300800 */
[----:B----4-:R0:W-:Y:S04]  /*38600*/  STL [R1+0x1a2c], R23 ;  /* 0x001a2c1701007387 */ /* 0x0101e80000100800 */
[----:B0-----:R-:W4:Y:S04]  /*38610*/  LDL.LU R23, [R1+0x274] ;  /* 0x0002740001177983 */ /* 0x001f280000300800 */
        /* <DEDUP_REMOVED lines=12> */
[----:B------:R0:W-:Y:S04]  /*386e0*/  STL [R1+0x1a14], R17 ;  /* 0x001a141101007387 */ /* 0x0001e80000100800 */
[----:B0-----:R-:W3:Y:S04]  /*386f0*/  LDL.LU R17, [R1+0x120] ;  /* 0x0001200001117983 */ /* 0x001ee80000300800 */
[----:B---3--:R0:W-:Y:S04]  /*38700*/  STL [R1+0x1a18], R17 ;  /* 0x001a181101007387 */ /* 0x0081e80000100800 */
[----:B0-----:R-:W3:Y:S04]  /*38710*/  LDL.LU R17, [R1+0x128] ;  /* 0x0001280001117983 */ /* 0x001ee80000300800 */
[----:B------:R-:W3:Y:S04]  /*38720*/  LDL.LU R18, [R1+0x130] ;  /* 0x0001300001127983 */ /* 0x000ee80000300800 */
[----:B------:R0:W-:Y:S04]  /*38730*/  STL [R1+0x1a10], R16 ;  /* 0x001a101001007387 */ /* 0x0001e80000100800 */
        /* <DEDUP_REMOVED lines=16> */
[----:B------:R-:W3:Y:S01]  /*38840*/  LDL.LU R10, [R1+0x2c4] ;  /* 0x0002c400010a7983 */ /* 0x000ee20000300800 */
[----:B------:R-:W-:-:S03]  /*38850*/  IMAD.MOV.U32 R26, RZ, RZ, R9 ;  /* 0x000000ffff1a7224 */ /* 0x000fc600078e0009 */
        /* <DEDUP_REMOVED lines=20> */
[----:B------:R0:W-:Y:S04]  /*389a0*/  STL [R1+0x19b4], R28 ;  /* 0x0019b41c01007387 */ /* 0x0001e80000100800 */
[----:B0-----:R-:W4:Y:S04]  /*389b0*/  LDL.LU R28, [R1+0x308] ;  /* 0x00030800011c7983 */ /* 0x001f280000300800 */
[----:B----4-:R0:W-:Y:S04]  /*389c0*/  STL [R1+0x19bc], R28 ;  /* 0x0019bc1c01007387 */ /* 0x0101e80000100800 */
        /* <DEDUP_REMOVED lines=9> */
[----:B------:R0:W-:Y:S04]  /*38a60*/  STL [R1+0x19b0], R29 ;  /* 0x0019b01d01007387 */ /* 0x0001e80000100800 */
[----:B0-----:R-:W2:Y:S04]  /*38a70*/  LDL.LU R29, [R1+0x2e0] ;  /* 0x0002e000011d7983 */ /* 0x001ea80000300800 */
[----:B--2---:R0:W-:Y:S04]  /*38a80*/  STL [R1+0x19b8], R29 ;  /* 0x0019b81d01007387 */ /* 0x0041e80000100800 */
[----:B0-----:R-:W2:Y:S04]  /*38a90*/  LDL.LU R29, [R1+0x2e8] ;  /* 0x0002e800011d7983 */ /* 0x001ea80000300800 */
[----:B--2---:R0:W-:Y:S04]  /*38aa0*/  STL [R1+0x19c0], R29 ;  /* 0x0019c01d01007387 */ /* 0x0041e80000100800 */
[----:B0-----:R-:W2:Y:S04]  /*38ab0*/  LDL.LU R29, [R1+0x2d0] ;  /* 0x0002d000011d7983 */ /* 0x001ea80000300800 */
[----:B--2---:R0:W-:Y:S04]  /*38ac0*/  STL [R1+0x19c8], R29 ;  /* 0x0019c81d01007387 */ /* 0x0041e80000100800 */
[----:B0-----:R-:W2:Y:S04]  /*38ad0*/  LDL.LU R29, [R1+0x2d8] ;  /* 0x0002d800011d7983 */ /* 0x001ea80000300800 */
[----:B--2---:R0:W-:Y:S04]  /*38ae0*/  STL [R1+0x19d0], R29 ;  /* 0x0019d01d01007387 */ /* 0x0041e80000100800 */
[----:B0-----:R-:W2:Y:S01]  /*38af0*/  LDL.LU R29, [R1+0x150] ;  /* 0x00015000011d7983 */ /* 0x001ea20000300800 */
[----:B------:R-:W-:-:S03]  /*38b00*/  F2FP.F16.F32.PACK_AB R27, R26, R27 ;  /* 0x0000001b1a1b723e */ /* 0x000fc600000000ff */
[----:B--2---:R0:W-:Y:S04]  /*38b10*/  STL [R1+0x19d8], R29 ;  /* 0x0019d81d01007387 */ /* 0x0041e80000100800 */
[----:B0-----:R-:W2:Y:S04]  /*38b20*/  LDL.LU R29, [R1+0x158] ;  /* 0x00015800011d7983 */ /* 0x001ea80000300800 */
[----:B------:R-:W2:Y:S04]  /*38b30*/  LDL.LU R3, [R1+0x300] ;  /* 0x0003000001037983 */ /* 0x000ea80000300800 */
[----:B------:R-:W2:Y:S04]  /*38b40*/  LDL.LU R2, [R1+0x318] ;  /* 0x0003180001027983 */ /* 0x000ea80000300800 */
[----:B------:R-:W2:Y:S04]  /*38b50*/  LDL.LU R0, [R1+0x328] ;  /* 0x0003280001007983 */ /* 0x000ea80000300800 */
[----:B------:R-:W3:Y:S02]  /*38b60*/  LDL.LU R26, [R1+0x1a38] ;  /* 0x001a3800011a7983 */ /* 0x000ee40000300800 */
[----:B---3--:R-:W-:-:S02]  /*38b70*/  F2FP.F16.F32.PACK_AB R26, R25, R26 ;  /* 0x0000001a191a723e */ /* 0x008fc400000000ff */
[----:B------:R-:W3:Y:S02]  /*38b80*/  LDL.LU R25, [R1+0x1a34] ;  /* 0x001a340001197983 */ /* 0x000ee40000300800 */
[----:B---3--:R-:W-:Y:S02]  /*38b90*/  F2FP.F16.F32.PACK_AB R25, R24, R25 ;  /* 0x000000191819723e */ /* 0x008fe400000000ff */
[----:B------:R-:W3:Y:S02]  /*38ba0*/  LDL.LU R24, [R1+0x1a30] ;  /* 0x001a300001187983 */ /* 0x000ee40000300800 */
[----:B---3--:R-:W-:Y:S02]  /*38bb0*/  F2FP.F16.F32.PACK_AB R24, R23, R24 ;  /* 0x000000181718723e */ /* 0x008fe400000000ff */
        /* <DEDUP_REMOVED lines=38> */
[----:B------:R-:W4:Y:S02]  /*38e20*/  LDL.LU R4, [R1+0x19e0] ;  /* 0x0019e00001047983 */ /* 0x000f240000300800 */
[----:B----4-:R-:W-:Y:S02]  /*38e30*/  F2FP.F16.F32.PACK_AB R4, R28, R4 ;  /* 0x000000041c04723e */ /* 0x010fe400000000ff */
[----:B------:R-:W2:Y:S02]  /*38e40*/  LDL.LU R28, [R1+0x19dc] ;  /* 0x0019dc00011c7983 */ /* 0x000ea40000300800 */
[----:B--2---:R-:W-:Y:S02]  /*38e50*/  F2FP.F16.F32.PACK_AB R28, R29, R28 ;  /* 0x0000001c1d1c723e */ /* 0x004fe400000000ff */
[----:B------:R-:W2:Y:S04]  /*38e60*/  LDL.LU R29, [R1+0x19d8] ;  /* 0x0019d800011d7983 */ /* 0x000ea80000300800 */
[----:B------:R0:W-:Y:S04]  /*38e70*/  STL [R1+0xc], R28 ;  /* 0x00000c1c01007387 */ /* 0x0001e80000100800 */
[----:B0-----:R-:W2:Y:S02]  /*38e80*/  LDL.LU R28, [R1+0x19d4] ;  /* 0x0019d400011c7983 */ /* 0x001ea40000300800 */
[----:B--2---:R-:W-:-:S02]  /*38e90*/  F2FP.F16.F32.PACK_AB R28, R29, R28 ;  /* 0x0000001c1d1c723e */ /* 0x004fc400000000ff */
        /* <DEDUP_REMOVED lines=9> */
[----:B------:R0:W-:Y:S04]  /*38f30*/  STL [R1], R28 ;  /* 0x0000001c01007387 */ /* 0x0001e80000100800 */
[----:B0-----:R-:W2:Y:S02]  /*38f40*/  LDL.LU R28, [R1+0x19bc] ;  /* 0x0019bc00011c7983 */ /* 0x001ea40000300800 */
[----:B--2---:R-:W-:-:S02]  /*38f50*/  F2FP.F16.F32.PACK_AB R28, R29, R28 ;  /* 0x0000001c1d1c723e */ /* 0x004fc400000000ff */
[----:B------:R-:W2:Y:S04]  /*38f60*/  LDL.LU R29, [R1+0x19b8] ;  /* 0x0019b800011d7983 */ /* 0x000ea80000300800 */
[----:B------:R0:W-:Y:S04]  /*38f70*/  STL [R1+0x1c], R28 ;  /* 0x00001c1c01007387 */ /* 0x0001e80000100800 */
[----:B0-----:R-:W3:Y:S01]  /*38f80*/  LDL.LU R28, [R1+0x19b4] ;  /* 0x0019b400011c7983 */ /* 0x001ee20000300800 */
[----:B--2---:R-:W-:-:S03]  /*38f90*/  F2FP.F16.F32.PACK_AB R3, R29, R3 ;  /* 0x000000031d03723e */ /* 0x004fc600000000ff */
[----:B------:R-:W3:Y:S01]  /*38fa0*/  LDL.LU R29, [R1+0x19b0] ;  /* 0x0019b000011d7983 */ /* 0x000ee20000300800 */
[----:B------:R-:W-:-:S03]  /*38fb0*/  F2FP.F16.F32.PACK_AB R2, R2, R0 ;  /* 0x000000000202723e */ /* 0x000fc600000000ff */
[----:B------:R1:W-:Y:S01]  /*38fc0*/  STL [R1+0x18], R3 ;  /* 0x0000180301007387 */ /* 0x0003e20000100800 */
[----:B---3--:R-:W-:-:S05]  /*38fd0*/  F2FP.F16.F32.PACK_AB R0, R29, R28 ;  /* 0x0000001c1d00723e */ /* 0x008fca00000000ff */
[----:B------:R1:W-:Y:S04]  /*38fe0*/  STL [R1+0x10], R0 ;  /* 0x0000100001007387 */ /* 0x0003e80000100800 */
[----:B------:R1:W-:Y:S02]  /*38ff0*/  STL [R1+0x14], R2 ;  /* 0x0000140201007387 */ /* 0x0003e40000100800 */
.L_x_0:
[----:B------:R-:W1:Y:S01]  /*39000*/  S2R R28, SR_TID.X ;  /* 0x00000000001c7919 */ /* 0x000e620000002100 */
[----:B------:R-:W-:Y:S01]  /*39010*/  STL.64 [R1+0x1a28], R22 ;  /* 0x001a281601007387 */ /* 0x000fe20000100a00 */
[----:B------:R-:W2:Y:S01]  /*39020*/  S2UR UR5, SR_CgaCtaId ;  /* 0x00000000000579c3 */ /* 0x000ea20000008800 */
[----:B------:R-:W-:Y:S01]  /*39030*/  UMOV UR4, 0x400 ;  /* 0x0000040000047882 */ /* 0x000fe20000000000 */
[----:B------:R-:W-:Y:S01]  /*39040*/  ULDC.64 UR8, c[0x0][0x228] ;  /* 0x00008a0000087ab9 */ /* 0x000fe20000000a00 */
[----:B------:R3:W-:Y:S01]  /*39050*/  STL.64 [R1+0x1a20], R20 ;  /* 0x001a201401007387 */ /* 0x0007e20000100a00 */
[----:B------:R-:W-:-:S03]  /*39060*/  ULDC UR6, c[0x0][0x248] ;  /* 0x0000920000067ab9 */ /* 0x000fc60000000800 */
[----:B---3--:R-:W3:Y:S04]  /*39070*/  LDL.LU R20, [R1+0x10] ;  /* 0x0000100001147983 */ /* 0x008ee80000300800 */
[----:B------:R-:W3:Y:S04]  /*39080*/  LDL.LU R21, [R1+0x14] ;  /* 0x0000140001157983 */ /* 0x000ee80000300800 */
[----:B------:R-:W3:Y:S04]  /*39090*/  LDL.LU R22, [R1+0x18] ;  /* 0x0000180001167983 */ /* 0x000ee80000300800 */
[----:B------:R-:W3:Y:S04]  /*390a0*/  LDL.LU R23, [R1+0x1c] ;  /* 0x00001c0001177983 */ /* 0x000ee80000300800 */
[----:B------:R-:W-:Y:S04]  /*390b0*/  STL.64 [R1+0x1a18], R26 ;  /* 0x001a181a01007387 */ /* 0x000fe80000100a00 */
[----:B------:R4:W-:Y:S01]  /*390c0*/  STL.64 [R1+0x1a10], R24 ;  /* 0x001a101801007387 */ /* 0x0009e20000100a00 */
[----:B-1---5:R-:W-:-:S02]  /*390d0*/  IMAD.SHL.U32 R3, R28, 0x10, RZ ;  /* 0x000000101c037824 */ /* 0x022fc400078e00ff */
[C---:B------:R-:W-:Y:S02]  /*390e0*/  IMAD.SHL.U32 R0, R28.reuse, 0x20, RZ ;  /* 0x000000201c007824 */ /* 0x040fe400078e00ff */
[----:B------:R-:W-:Y:S01]  /*390f0*/  IMAD.SHL.U32 R29, R28, 0x8, RZ ;  /* 0x000000081c1d7824 */ /* 0x000fe200078e00ff */
[----:B----4-:R-:W4:Y:S04]  /*39100*/  LDL.LU R24, [R1] ;  /* 0x0000000001187983 */ /* 0x010f280000300800 */
[----:B------:R-:W4:Y:S04]  /*39110*/  LDL.LU R25, [R1+0x4] ;  /* 0x0000040001197983 */ /* 0x000f280000300800 */
[----:B------:R-:W4:Y:S04]  /*39120*/  LDL.LU R26, [R1+0x8] ;  /* 0x00000800011a7983 */ /* 0x000f280000300800 */
[----:B------:R-:W4:Y:S01]  /*39130*/  LDL.LU R27, [R1+0xc] ;  /* 0x00000c00011b7983 */ /* 0x000f220000300800 */
[----:B--2---:R-:W-:-:S03]  /*39140*/  ULEA UR4, UR5, UR4, 0x18 ;  /* 0x0000000405047291 */ /* 0x004fc6000f8ec03f */
[----:B------:R-:W2:Y:S01]  /*39150*/  LDL R28, [R1+0x199c] ;  /* 0x00199c00011c7983 */ /* 0x000ea20000100800 */
[----:B------:R-:W-:Y:S02]  /*39160*/  LOP3.LUT R3, R3, 0xf0, RZ, 0xc0, !PT ;  /* 0x000000f003037812 */ /* 0x000fe400078ec0ff */
[----:B------:R-:W-:Y:S02]  /*39170*/  LOP3.LUT R0, R0, 0x200, RZ, 0xc0, !PT ;  /* 0x0000020000007812 */ /* 0x000fe400078ec0ff */
[----:B------:R-:W-:Y:S02]  /*39180*/  LOP3.LUT R29, R29, 0x100, RZ, 0xc0, !PT ;  /* 0x000001001d1d7812 */ /* 0x000fe400078ec0ff */
[----:B------:R-:W-:-:S05]  /*39190*/  IADD3 R0, R0, UR4, R3 ;  /* 0x0000000400007c10 */ /* 0x000fca000fffe003 */
[----:B------:R-:W-:Y:S01]  /*391a0*/  IMAD.IADD R0, R29, 0x1, R0 ;  /* 0x000000011d007824 */ /* 0x000fe200078e0200 */
[----:B------:R-:W-:Y:S08]  /*391b0*/  BAR.SYNC.DEFER_BLOCKING 0x0 ;  /* 0x0000000000007b1d */ /* 0x000ff00000010000 */
[----:B------:R-:W1:Y:S01]  /*391c0*/  LDC R29, c[0x0][0x244] ;  /* 0x00009100ff1d7b82 */ /* 0x000e620000000800 */
[----:B---3--:R-:W-:Y:S01]  /*391d0*/  STSM.16.M88.4 [R0], R20 ;  /* 0x0000001400007844 */ /* 0x008fe20000000200 */
[----:B--2---:R-:W-:-:S02]  /*391e0*/  VIADD R2, R28, 0x1 ;  /* 0x000000011c027836 */ /* 0x004fc40000000000 */
[----:B------:R-:W-:Y:S02]  /*391f0*/  VIADD R3, R28, 0x2 ;  /* 0x000000021c037836 */ /* 0x000fe40000000000 */
[----:B------:R-:W2:Y:S02]  /*39200*/  S2R R28, SR_TID.X ;  /* 0x00000000001c7919 */ /* 0x000ea40000002100 */
[----:B------:R-:W-:Y:S01]  /*39210*/  BAR.SYNC.DEFER_BLOCKING 0x0 ;  /* 0x0000000000007b1d */ /* 0x000fe20000010000 */
[----:B------:R-:W-:Y:S02]  /*39220*/  ISETP.GE.AND P2, PT, R2, UR9, PT ;  /* 0x0000000902007c0c */ /* 0x000fe4000bf46270 */
[----:B------:R-:W-:Y:S02]  /*39230*/  ISETP.GE.AND P6, PT, R3, UR9, PT ;  /* 0x0000000903007c0c */ /* 0x000fe4000bfc6270 */
[----:B--2---:R-:W-:-:S04]  /*39240*/  LOP3.LUT R28, R28, 0x3f, RZ, 0xc0, !PT ;  /* 0x0000003f1c1c7812 */ /* 0x004fc800078ec0ff */
[----:B------:R-:W-:Y:S01]  /*39250*/  LEA R28, R28, UR4, 0x4 ;  /* 0x000000041c1c7c11 */ /* 0x000fe2000f8e20ff */
[----:B------:R-:W-:-:S04]  /*39260*/  ULDC.64 UR4, c[0x0][0x220] ;  /* 0x0000880000047ab9 */ /* 0x000fc80000000a00 */
[----:B------:R-:W2:Y:S01]  /*39270*/  LDS.128 R20, [R28] ;  /* 0x000000001c147984 */ /* 0x000ea20000000c00 */
[----:B------:R-:W-:Y:S06]  /*39280*/  BAR.SYNC.DEFER_BLOCKING 0x0 ;  /* 0x0000000000007b1d */ /* 0x000fec0000010000 */
[----:B------:R-:W-:Y:S04]  /*39290*/  STL [R1+0x40], R28 ;  /* 0x0000401c01007387 */ /* 0x000fe80000100800 */
[----:B----4-:R-:W-:Y:S01]  /*392a0*/  STSM.16.M88.4 [R0], R24 ;  /* 0x0000001800007844 */ /* 0x010fe20000000200 */
[----:B------:R-:W-:Y:S06]  /*392b0*/  BAR.SYNC.DEFER_BLOCKING 0x0 ;  /* 0x0000000000007b1d */ /* 0x000fec0000010000 */
[----:B--2---:R-:W-:Y:S04]  /*392c0*/  STL.64 [R1+0x10], R20 ;  /* 0x0000101401007387 */ /* 0x004fe80000100a00 */
[----:B------:R2:W-:Y:S04]  /*392d0*/  STL.64 [R1+0x18], R22 ;  /* 0x0000181601007387 */ /* 0x0005e80000100a00 */
[----:B------:R-:W3:Y:S01]  /*392e0*/  LDS.128 R24, [R28] ;  /* 0x000000001c187984 */ /* 0x000ee20000000c00 */
[----:B------:R-:W-:Y:S06]  /*392f0*/  BAR.SYNC.DEFER_BLOCKING 0x0 ;  /* 0x0000000000007b1d */ /* 0x000fec0000010000 */
[----:B--2---:R-:W2:Y:S04]  /*39300*/  LDL.LU.64 R22, [R1+0x1a28] ;  /* 0x001a280001167983 */ /* 0x004ea80000300a00 */
[----:B------:R-:W2:Y:S04]  /*39310*/  LDL.LU.64 R20, [R1+0x1a20] ;  /* 0x001a200001147983 */ /* 0x000ea80000300a00 */
[----:B------:R-:W-:Y:S01]  /*39320*/  STSM.16.M88.4 [R0], R4 ;  /* 0x0000000400007844 */ /* 0x000fe20000000200 */
[----:B------:R-:W-:Y:S06]  /*39330*/  BAR.SYNC.DEFER_BLOCKING 0x0 ;  /* 0x0000000000007b1d */ /* 0x000fec0000010000 */
[----:B---3--:R-:W-:Y:S04]  /*39340*/  STL.64 [R1], R24 ;  /* 0x0000001801007387 */ /* 0x008fe80000100a00 */
[----:B------:R3:W-:Y:S04]  /*39350*/  STL.64 [R1+0x8], R26 ;  /* 0x0000081a01007387 */ /* 0x0007e80000100a00 */
[----:B------:R-:W4:Y:S01]  /*39360*/  LDS.128 R4, [R28] ;  /* 0x000000001c047984 */ /* 0x000f220000000c00 */
[----:B------:R-:W-:Y:S06]  /*39370*/  BAR.SYNC.DEFER_BLOCKING 0x0 ;  /* 0x0000000000007b1d */ /* 0x000fec0000010000 */
[----:B---3--:R-:W3:Y:S04]  /*39380*/  LDL.LU.64 R26, [R1+0x1a18] ;  /* 0x001a1800011a7983 */ /* 0x008ee80000300a00 */
[----:B------:R-:W3:Y:S04]  /*39390*/  LDL.LU.64 R24, [R1+0x1a10] ;  /* 0x001a100001187983 */ /* 0x000ee80000300a00 */
[----:B------:R-:W-:Y:S01]  /*393a0*/  STSM.16.M88.4 [R0], R8 ;  /* 0x0000000800007844 */ /* 0x000fe20000000200 */
[----:B------:R-:W-:Y:S06]  /*393b0*/  BAR.SYNC.DEFER_BLOCKING 0x0 ;  /* 0x0000000000007b1d */ /* 0x000fec0000010000 */
[----:B----4-:R-:W-:Y:S04]  /*393c0*/  STL [R1+0x19f0], R5 ;  /* 0x0019f00501007387 */ /* 0x010fe80000100800 */
[----:B------:R-:W-:Y:S04]  /*393d0*/  STL [R1+0x19d8], R6 ;  /* 0x0019d80601007387 */ /* 0x000fe80000100800 */
[----:B------:R-:W-:Y:S04]  /*393e0*/  STL [R1+0x19c8], R7 ;  /* 0x0019c80701007387 */ /* 0x000fe80000100800 */
[----:B------:R-:W-:Y:S04]  /*393f0*/  STL.64 [R1+0x19f8], R6 ;  /* 0x0019f80601007387 */ /* 0x000fe80000100a00 */
[----:B------:R-:W4:Y:S01]  /*39400*/  LDS.128 R8, [R28] ;  /* 0x000000001c087984 */ /* 0x000f220000000c00 */
[----:B------:R-:W-:Y:S06]  /*39410*/  BAR.SYNC.DEFER_BLOCKING 0x0 ;  /* 0x0000000000007b1d */ /* 0x000fec0000010000 */
[----:B------:R-:W-:Y:S02]  /*39420*/  STSM.16.M88.4 [R0], R12 ;  /* 0x0000000c00007844 */ /* 0x000fe40000000200 */
[----:B------:R-:W-:Y:S06]  /*39430*/  BAR.SYNC.DEFER_BLOCKING 0x0 ;  /* 0x0000000000007b1d */ /* 0x000fec0000010000 */
[----:B----4-:R-:W-:Y:S04]  /*39440*/  STL [R1+0x1a00], R9 ;  /* 0x001a000901007387 */ /* 0x010fe80000100800 */
[----:B------:R-:W-:Y:S04]  /*39450*/  STL [R1+0x19cc], R11 ;  /* 0x0019cc0b01007387 */ /* 0x000fe80000100800 */
[----:B------:R-:W-:Y:S04]  /*39460*/  STL.64 [R1+0x19d0], R10 ;  /* 0x0019d00a01007387 */ /* 0x000fe80000100a00 */
[----:B------:R-:W4:Y:S04]  /*39470*/  LDL R2, [R1+0x19a4] ;  /* 0x0019a40001027983 */ /* 0x000f280000100800 */
[----:B------:R-:W0:Y:S01]  /*39480*/  LDS.128 R12, [R28] ;  /* 0x000000001c0c7984 */ /* 0x000e220000000c00 */
[----:B------:R-:W-:Y:S06]  /*39490*/  BAR.SYNC.DEFER_BLOCKING 0x0 ;  /* 0x0000000000007b1d */ /* 0x000fec0000010000 */
[----:B------:R-:W-:Y:S04]  /*394a0*/  STSM.16.M88.4 [R0], R16 ;  /* 0x0000001000007844 */ /* 0x000fe80000000200 */
[----:B0-----:R-:W-:Y:S04]  /*394b0*/  STL.64 [R1+0x30], R12 ;  /* 0x0000300c01007387 */ /* 0x001fe80000100a00 */
[----:B------:R-:W-:Y:S01]  /*394c0*/  STL.64 [R1+0x38], R14 ;  /* 0x0000380e01007387 */ /* 0x000fe20000100a00 */
[----:B------:R-:W-:Y:S06]  /*394d0*/  BAR.SYNC.DEFER_BLOCKING 0x0 ;  /* 0x0000000000007b1d */ /* 0x000fec0000010000 */
[----:B------:R-:W4:Y:S04]  /*394e0*/  LDL.LU R7, [R1+0x10] ;  /* 0x0000100001077983 */ /* 0x000f280000300800 */
[----:B------:R-:W0:Y:S01]  /*394f0*/  LDS.128 R12, [R28] ;  /* 0x000000001c0c7984 */ /* 0x000e220000000c00 */
[----:B------:R-:W-:Y:S06]  /*39500*/  BAR.SYNC.DEFER_BLOCKING 0x0 ;  /* 0x0000000000007b1d */ /* 0x000fec0000010000 */
[----:B0-----:R0:W-:Y:S04]  /*39510*/  STL [R1+0x19c4], R12 ;  /* 0x0019c40c01007387 */ /* 0x0011e80000100800 */
[----:B0-----:R-:W3:Y:S04]  /*39520*/  LDL.LU R12, [R1+0x40] ;  /* 0x00004000010c7983 */ /* 0x001ee80000300800 */
[----:B------:R0:W-:Y:S04]  /*39530*/  STL [R1+0x19c0], R13 ;  /* 0x0019c00d01007387 */ /* 0x0001e80000100800 */
[----:B0-----:R-:W1:Y:S04]  /*39540*/  LDL R13, [R1+0x19a0] ;  /* 0x0019a000010d7983 */ /* 0x001e680000100800 */
[----:B------:R0:W-:Y:S04]  /*39550*/  STL [R1+0x19b8], R14 ;  /* 0x0019b80e01007387 */ /* 0x0001e80000100800 */
[----:B0-----:R-:W4:Y:S04]  /*39560*/  LDL.LU R14, [R1+0x199c] ;  /* 0x00199c00010e7983 */ /* 0x001f280000300800 */
[----:B--2---:R-:W-:Y:S04]  /*39570*/  STSM.16.M88.4 [R0], R20 ;  /* 0x0000001400007844 */ /* 0x004fe80000000200 */
[----:B------:R0:W-:Y:S04]  /*39580*/  STL [R1+0x19b4], R15 ;  /* 0x0019b40f01007387 */ /* 0x0001e80000100800 */
[----:B0-----:R-:W2:Y:S04]  /*39590*/  LDL.LU R15, [R1+0x19ac] ;  /* 0x0019ac00010f7983 */ /* 0x001ea80000300800 */
[----:B------:R-:W2:Y:S01]  /*395a0*/  LDL.LU R9, [R1] ;  /* 0x0000000001097983 */ /* 0x000ea20000300800 */
[----:B------:R-:W-:Y:S01]  /*395b0*/  BAR.SYNC.DEFER_BLOCKING 0x0 ;  /* 0x0000000000007b1d */ /* 0x000fe20000010000 */
[----:B-1----:R-:W-:-:S05]  /*395c0*/  IMAD R16, R13, R29, RZ ;  /* 0x0000001d0d107224 */ /* 0x002fca00078e02ff */
[----:B------:R-:W-:Y:S01]  /*395d0*/  LEA R20, P3, R16, UR4, 0x1 ;  /* 0x0000000410147c11 */ /* 0x000fe2000f8608ff */
[----:B------:R-:W-:-:S03]  /*395e0*/  IMAD R28, R29, 0x80, R16 ;  /* 0x000000801d1c7824 */ /* 0x000fc600078e0210 */
[----:B------:R-:W-:Y:S02]  /*395f0*/  LEA.HI.X.SX32 R21, R16, UR5, 0x1, P3 ;  /* 0x0000000510157c11 */ /* 0x000fe400098f0eff */
[----:B---3--:R-:W0:Y:S01]  /*39600*/  LDS.128 R16, [R12] ;  /* 0x000000000c107984 */ /* 0x008e220000000c00 */
[----:B------:R-:W-:Y:S06]  /*39610*/  BAR.SYNC.DEFER_BLOCKING 0x0 ;  /* 0x0000000000007b1d */ /* 0x000fec0000010000 */
[----:B0-----:R-:W-:Y:S04]  /*39620*/  STL.64 [R1+0x19e0], R16 ;  /* 0x0019e01001007387 */ /* 0x001fe80000100a00 */
[----:B------:R0:W-:Y:S04]  /*39630*/  STL [R1+0x19bc], R18 ;  /* 0x0019bc1201007387 */ /* 0x0001e80000100800 */
[----:B0-----:R-:W3:Y:S04]  /*39640*/  LDL R18, [R1+0x19a4] ;  /* 0x0019a40001127983 */ /* 0x001ee80000100800 */
[----:B------:R0:W-:Y:S04]  /*39650*/  STL [R1+0x19b0], R19 ;  /* 0x0019b01301007387 */ /* 0x0001e80000100800 */
[----:B0-----:R-:W3:Y:S04]  /*39660*/  LDL.LU R19, [R1+0x19a8] ;  /* 0x0019a80001137983 */ /* 0x001ee80000300800 */
[----:B------:R0:W-:Y:S01]  /*39670*/  STSM.16.M88.4 [R0], R24 ;  /* 0x0000001800007844 */ /* 0x0001e20000000200 */
[----:B----4-:R-:W-:Y:S01]  /*39680*/  IMAD R3, R2, R29, RZ ;  /* 0x0000001d02037224 */ /* 0x010fe200078e02ff */
[----:B------:R-:W-:-:S02]  /*39690*/  ISETP.GE.AND P1, PT, R13, UR8, PT ;  /* 0x000000080d007c0c */ /* 0x000fc4000bf26270 */
[----:B------:R-:W-:Y:S01]  /*396a0*/  ISETP.GE.AND P0, PT, R2, UR8, PT ;  /* 0x0000000802007c0c */ /* 0x000fe2000bf06270 */
[C---:B------:R-:W-:Y:S01]  /*396b0*/  IMAD R6, R14.reuse, UR6, RZ ;  /* 0x000000060e067c24 */ /* 0x040fe2000f8e02ff */
[C---:B------:R-:W-:Y:S01]  /*396c0*/  ISETP.LT.AND P1, PT, R14.reuse, UR9, !P1 ;  /* 0x000000090e007c0c */ /* 0x040fe2000cf21270 */
[----:B------:R-:W4:Y:S01]  /*396d0*/  LDL.LU R10, [R1+0x14] ;  /* 0x00001400010a7983 */ /* 0x000f220000300800 */
[C---:B------:R-:W-:Y:S02]  /*396e0*/  LEA R2, P4, R3.reuse, UR4, 0x1 ;  /* 0x0000000403027c11 */ /* 0x040fe4000f8808ff */
[----:B------:R-:W-:Y:S02]  /*396f0*/  ISETP.LT.AND P0, PT, R14, UR9, !P0 ;  /* 0x000000090e007c0c */ /* 0x000fe4000c701270 */
[----:B------:R-:W-:Y:S01]  /*39700*/  LEA.HI.X.SX32 R3, R3, UR5, 0x1, P4 ;  /* 0x0000000503037c11 */ /* 0x000fe2000a0f0eff */
[----:B------:R-:W-:Y:S01]  /*39710*/  IMAD.WIDE R22, R6, 0x2, R20 ;  /* 0x0000000206167825 */ /* 0x000fe200078e0214 */
[----:B------:R-:W-:Y:S01]  /*39720*/  BAR.SYNC.DEFER_BLOCKING 0x0 ;  /* 0x0000000000007b1d */ /* 0x000fe20000010000 */
[----:B0-----:R-:W-:-:S02]  /*39730*/  PRMT R25, R7, 0x7632, R25 ;  /* 0x0000763207197816 */ /* 0x001fc40000000019 */
[----:B------:R-:W-:Y:S02]  /*39740*/  IMAD R0, R29, 0x40, R28 ;  /* 0x000000401d007824 */ /* 0x000fe400078e021c */
[----:B------:R-:W-:-:S03]  /*39750*/  IMAD.WIDE R26, R6, 0x2, R2 ;  /* 0x00000002061a7825 */ /* 0x000fc600078e0202 */
[----:B------:R-:W-:Y:S01]  /*39760*/  LEA R24, P3, R0, UR4, 0x1 ;  /* 0x0000000400187c11 */ /* 0x000fe2000f8608ff */
[----:B------:R-:W-:Y:S01]  /*39770*/  STL.64 [R1+0x1a08], R12 ;  /* 0x001a080c01007387 */ /* 0x000fe20000100a00 */
[----:B------:R-:W-:-:S03]  /*39780*/  ISETP.LT.AND P4, PT, R13, UR8, !P2 ;  /* 0x000000080d007c0c */ /* 0x000fc6000d781270 */
[----:B------:R-:W4:Y:S04]  /*39790*/  LDL.LU R11, [R1+0x4] ;  /* 0x00000400010b7983 */ /* 0x000f280000300800 */
[----:B------:R0:W-:Y:S04]  /*397a0*/  @P1 STG.E.U16 desc[UR10][R22.64], R7 ;  /* 0x0000000716001986 */ /* 0x0001e8000c10150a */
[----:B------:R1:W-:Y:S01]  /*397b0*/  @P0 STG.E.U16 desc[UR10][R26.64], R25 ;  /* 0x000000191a000986 */ /* 0x0003e2000c10150a */
[----:B------:R-:W-:Y:S02]  /*397c0*/  ISETP.GE.AND P0, PT, R14, UR9, PT ;  /* 0x000000090e007c0c */ /* 0x000fe4000bf06270 */
[----:B0-----:R-:W-:-:S02]  /*397d0*/  LEA R22, P1, R28, UR4, 0x1 ;  /* 0x000000041c167c11 */ /* 0x001fc4000f8208ff */
[----:B-1----:R-:W-:Y:S02]  /*397e0*/  LEA.HI.X.SX32 R25, R0, UR5, 0x1, P3 ;  /* 0x0000000500197c11 */ /* 0x002fe400098f0eff */
[----:B--2---:R-:W-:Y:S02]  /*397f0*/  ISETP.LT.AND P3, PT, R15, UR8, !P0 ;  /* 0x000000080f007c0c */ /* 0x004fe4000c761270 */
[----:B------:R-:W-:-:S03]  /*39800*/  LEA.HI.X.SX32 R23, R28, UR5, 0x1, P1 ;  /* 0x000000051c177c11 */ /* 0x000fc600088f0eff */
[----:B------:R-:W-:-:S08]  /*39810*/  IMAD.WIDE R12, R6, 0x2, R22 ;  /* 0x00000002060c7825 */ /* 0x000fd000078e0216 */
[----:B------:R0:W-:Y:S04]  /*39820*/  @P3 STG.E.U16 desc[UR10][R12.64], R9 ;  /* 0x000000090c003986 */ /* 0x0001e8000c10150a */
[----:B0-----:R-:W2:Y:S01]  /*39830*/  LDL.LU.64 R12, [R1+0x1a08] ;  /* 0x001a0800010c7983 */ /* 0x001ea20000300a00 */
[C---:B------:R-:W-:Y:S01]  /*39840*/  VIADD R16, R6.reuse, UR6 ;  /* 0x0000000606107c36 */ /* 0x040fe20008000000 */
[----:B------:R-:W-:Y:S01]  /*39850*/  PRMT R5, R9, 0x7632, R5 ;  /* 0x0000763209057816 */ /* 0x000fe20000000005 */
[----:B------:R-:W-:Y:S01]  /*39860*/  IMAD.WIDE R6, R6, 0x2, R24 ;  /* 0x0000000206067825 */ /* 0x000fe200078e0218 */
[----:B------:R-:W4:Y:S01]  /*39870*/  LDL.LU R9, [R1+0x1a00] ;  /* 0x001a000001097983 */ /* 0x000f220000300800 */
[----:B---3--:R-:W-:-:S13]  /*39880*/  ISETP.LT.AND P0, PT, R19, UR8, !P0 ;  /* 0x0000000813007c0c */ /* 0x008fda000c701270 */
[----:B------:R0:W-:Y:S04]  /*39890*/  @P0 STG.E.U16 desc[UR10][R6.64], R5 ;  /* 0x0000000506000986 */ /* 0x0001e8000c10150a */
[----:B0-----:R-:W3:Y:S01]  /*398a0*/  LDL.LU.64 R6, [R1+0x19f8] ;  /* 0x0019f80001067983 */ /* 0x001ee20000300a00 */
[----:B------:R-:W-:Y:S01]  /*398b0*/  ISETP.LT.AND P5, PT, R18, UR8, !P2 ;  /* 0x0000000812007c0c */ /* 0x000fe2000d7a1270 */
[----:B------:R-:W-:Y:S01]  /*398c0*/  IMAD.WIDE R28, R16, 0x2, R20 ;  /* 0x00000002101c7825 */ /* 0x000fe200078e0214 */
[----:B------:R-:W-:Y:S01]  /*398d0*/  ISETP.LT.AND P0, PT, R15, UR8, !P2 ;  /* 0x000000080f007c0c */ /* 0x000fe2000d701270 */
[----:B------:R-:W4:Y:S01]  /*398e0*/  LDL.LU R5, [R1+0x19f0] ;  /* 0x0019f00001057983 */ /* 0x000f220000300800 */
[----:B------:R-:W-:Y:S01]  /*398f0*/  PRMT R17, R4, 0x7632, R17 ;  /* 0x0000763204117816 */ /* 0x000fe20000000011 */
[----:B------:R-:W-:-:S02]  /*39900*/  IMAD.WIDE R26, R16, 0x2, R2 ;  /* 0x00000002101a7825 */ /* 0x000fc400078e0202 */
[----:B------:R-:W-:Y:S06]  /*39910*/  @P4 STG.E.U16 desc[UR10][R28.64], R4 ;  /* 0x000000041c004986 */ /* 0x000fec000c10150a */
[----:B------:R-:W-:Y:S01]  /*39920*/  @P5 STG.E.U16 desc[UR10][R26.64], R17 ;  /* 0x000000111a005986 */ /* 0x000fe2000c10150a */
[----:B------:R-:W-:Y:S01]  /*39930*/  VIADD R0, R14, 0x3 ;  /* 0x000000030e007836 */ /* 0x000fe20000000000 */
[----:B--2---:R-:W-:Y:S02]  /*39940*/  ISETP.LT.AND P4, PT, R13, UR8, !P6 ;  /* 0x000000080d007c0c */ /* 0x004fe4000f781270 */
[----:B------:R0:W-:Y:S02]  /*39950*/  STL.64 [R1+0x19e8], R12 ;  /* 0x0019e80c01007387 */ /* 0x0001e40000100a00 */
[----:B0-----:R-:W-:-:S05]  /*39960*/  IMAD.WIDE R12, R16, 0x2, R22 ;  /* 0x00000002100c7825 */ /* 0x001fca00078e0216 */
[----:B------:R0:W-:Y:S04]  /*39970*/  @P0 STG.E.U16 desc[UR10][R12.64], R8 ;  /* 0x000000080c000986 */ /* 0x0001e8000c10150a */
[----:B0-----:R-:W2:Y:S01]  /*39980*/  LDL.LU.64 R12, [R1+0x19e8] ;  /* 0x0019e800010c7983 */ /* 0x001ea20000300a00 */
[----:B------:R-:W-:Y:S02]  /*39990*/  ISETP.LT.AND P2, PT, R19, UR8, !P2 ;  /* 0x0000000813007c0c */ /* 0x000fe4000d741270 */
[----:B------:R-:W-:Y:S02]  /*399a0*/  ISETP.LT.AND P5, PT, R18, UR8, !P6 ;  /* 0x0000000812007c0c */ /* 0x000fe4000f7a1270 */
[----:B------:R-:W-:Y:S01]  /*399b0*/  ISETP.GE.AND P1, PT, R0, UR9, PT ;  /* 0x0000000900007c0c */ /* 0x000fe2000bf26270 */
[----:B------:R-:W-:-:S02]  /*399c0*/  VIADD R0, R16, UR6 ;  /* 0x0000000610007c36 */ /* 0x000fc40008000000 */
[----:B------:R-:W-:-:S04]  /*399d0*/  IMAD.WIDE R16, R16, 0x2, R24 ;  /* 0x0000000210107825 */ /* 0x000fc800078e0218 */
[----:B------:R-:W-:-:S04]  /*399e0*/  IMAD.WIDE R28, R0, 0x2, R20 ;  /* 0x00000002001c7825 */ /* 0x000fc800078e0214 */
[----:B------:R-:W-:Y:S01]  /*399f0*/  IMAD.WIDE R26, R0, 0x2, R2 ;  /* 0x00000002001a7825 */ /* 0x000fe200078e0202 */
[----:B---3--:R-:W-:Y:S02]  /*39a00*/  PRMT R6, R8, 0x7632, R6 ;  /* 0x0000763208067816 */ /* 0x008fe40000000006 */
[----:B----4-:R-:W-:-:S03]  /*39a10*/  PRMT R7, R10, 0x7632, R7 ;  /* 0x000076320a077816 */ /* 0x010fc60000000007 */
[----:B------:R0:W-:Y:S04]  /*39a20*/  @P2 STG.E.U16 desc[UR10][R16.64], R6 ;  /* 0x0000000610002986 */ /* 0x0001e8000c10150a */
[----:B------:R-:W-:Y:S04]  /*39a30*/  @P4 STG.E.U16 desc[UR10][R28.64], R10 ;  /* 0x0000000a1c004986 */ /* 0x000fe8000c10150a */
[----:B------:R1:W-:Y:S04]  /*39a40*/  @P5 STG.E.U16 desc[UR10][R26.64], R7 ;  /* 0x000000071a005986 */ /* 0x0003e8000c10150a */
[----:B0-----:R-:W3:Y:S04]  /*39a50*/  LDL.LU.64 R16, [R1+0x19e0] ;  /* 0x0019e00001107983 */ /* 0x001ee80000300a00 */
[----:B------:R-:W4:Y:S04]  /*39a60*/  LDL.LU R6, [R1+0x19d8] ;  /* 0x0019d80001067983 */ /* 0x000f280000300800 */
[----:B-1----:R-:W3:Y:S01]  /*39a70*/  LDL.LU R7, [R1+0x18] ;  /* 0x0000180001077983 */ /* 0x002ee20000300800 */
[----:B------:R-:W-:Y:S01]  /*39a80*/  ISETP.LT.AND P3, PT, R15, UR8, !P6 ;  /* 0x000000080f007c0c */ /* 0x000fe2000f761270 */
[C---:B------:R-:W-:Y:S01]  /*39a90*/  VIADD R4, R14.reuse, 0x4 ;  /* 0x000000040e047836 */ /* 0x040fe20000000000 */
[----:B------:R-:W-:Y:S01]  /*39aa0*/  ISETP.LT.AND P6, PT, R19, UR8, !P6 ;  /* 0x0000000813007c0c */ /* 0x000fe2000f7c1270 */
[----:B------:R-:W-:-:S02]  /*39ab0*/  VIADD R8, R14, 0x5 ;  /* 0x000000050e087836 */ /* 0x000fc40000000000 */
[----:B------:R-:W-:Y:S01]  /*39ac0*/  IMAD.WIDE R26, R0, 0x2, R22 ;  /* 0x00000002001a7825 */ /* 0x000fe200078e0216 */
[----:B------:R-:W-:Y:S02]  /*39ad0*/  ISETP.GE.AND P0, PT, R4, UR9, PT ;  /* 0x0000000904007c0c */ /* 0x000fe4000bf06270 */
[----:B------:R-:W-:Y:S01]  /*39ae0*/  ISETP.LT.AND P5, PT, R18, UR8, !P1 ;  /* 0x0000000812007c0c */ /* 0x000fe2000cfa1270 */
[----:B------:R-:W-:Y:S01]  /*39af0*/  VIADD R4, R0, UR6 ;  /* 0x0000000600047c36 */ /* 0x000fe20008000000 */
[----:B------:R-:W-:Y:S02]  /*39b00*/  ISETP.GE.AND P2, PT, R8, UR9, PT ;  /* 0x0000000908007c0c */ /* 0x000fe4000bf46270 */
[----:B------:R-:W-:Y:S01]  /*39b10*/  PRMT R8, R11, 0x7632, R8 ;  /* 0x000076320b087816 */ /* 0x000fe20000000008 */
[----:B------:R0:W-:Y:S01]  /*39b20*/  @P3 STG.E.U16 desc[UR10][R26.64], R11 ;  /* 0x0000000b1a003986 */ /* 0x0001e2000c10150a */
[----:B------:R-:W-:Y:S01]  /*39b30*/  ISETP.LT.AND P3, PT, R15, UR8, !P1 ;  /* 0x000000080f007c0c */ /* 0x000fe2000cf61270 */
[----:B------:R-:W-:-:S04]  /*39b40*/  IMAD.WIDE R28, R4, 0x2, R20 ;  /* 0x00000002041c7825 */ /* 0x000fc800078e0214 */
[----:B0-----:R-:W-:Y:S01]  /*39b50*/  IMAD.WIDE R10, R0, 0x2, R24 ;  /* 0x00000002000a7825 */ /* 0x001fe200078e0218 */
[----:B------:R-:W-:-:S03]  /*39b60*/  PRMT R0, R5, 0x7632, R0 ;  /* 0x0000763205007816 */ /* 0x000fc60000000000 */
[----:B------:R-:W-:Y:S01]  /*39b70*/  IMAD.WIDE R26, R4, 0x2, R2 ;  /* 0x00000002041a7825 */ /* 0x000fe200078e0202 */
[----:B------:R0:W-:Y:S02]  /*39b80*/  @P6 STG.E.U16 desc[UR10][R10.64], R8 ;  /* 0x000000080a006986 */ /* 0x0001e4000c10150a */
[----:B0-----:R-:W-:Y:S02]  /*39b90*/  PRMT R8, R9, 0x7632, R8 ;  /* 0x0000763209087816 */ /* 0x001fe40000000008 */
[----:B------:R-:W4:Y:S01]  /*39ba0*/  LDL.LU.64 R10, [R1+0x19d0] ;  /* 0x0019d000010a7983 */ /* 0x000f220000300a00 */
[----:B--2---:R-:W-:Y:S02]  /*39bb0*/  ISETP.LT.AND P4, PT, R13, UR8, !P1 ;  /* 0x000000080d007c0c */ /* 0x004fe4000cf81270 */
[----:B------:R-:W-:-:S11]  /*39bc0*/  ISETP.LT.AND P1, PT, R19, UR8, !P1 ;  /* 0x0000000813007c0c */ /* 0x000fd6000cf21270 */
[----:B------:R0:W-:Y:S04]  /*39bd0*/  @P4 STG.E.U16 desc[UR10][R28.64], R5 ;  /* 0x000000051c004986 */ /* 0x0001e8000c10150a */
[----:B------:R1:W-:Y:S01]  /*39be0*/  @P5 STG.E.U16 desc[UR10][R26.64], R0 ;  /* 0x000000001a005986 */ /* 0x0003e2000c10150a */
[----:B0-----:R-:W-:-:S04]  /*39bf0*/  IMAD.WIDE R28, R4, 0x2, R22 ;  /* 0x00000002041c7825 */ /* 0x001fc800078e0216 */
[----:B-1----:R-:W-:Y:S01]  /*39c00*/  IMAD.WIDE R26, R4, 0x2, R24 ;  /* 0x00000002041a7825 */ /* 0x002fe200078e0218 */
[----:B------:R0:W-:Y:S04]  /*39c10*/  @P3 STG.E.U16 desc[UR10][R28.64], R9 ;  /* 0x000000091c003986 */ /* 0x0001e8000c10150a */
[----:B------:R1:W-:Y:S01]  /*39c20*/  @P1 STG.E.U16 desc[UR10][R26.64], R8 ;  /* 0x000000081a001986 */ /* 0x0003e2000c10150a */
[----:B0-----:R-:W-:-:S05]  /*39c30*/  VIADD R28, R14, 0x7 ;  /* 0x000000070e1c7836 */ /* 0x001fca0000000000 */
[----:B------:R-:W-:Y:S02]  /*39c40*/  ISETP.GE.AND P1, PT, R28, UR9, PT ;  /* 0x000000091c007c0c */ /* 0x000fe4000bf26270 */
[----:B------:R-:W2:Y:S01]  /*39c50*/  LDL.LU R28, [R1+0x8] ;  /* 0x00000800011c7983 */ /* 0x000ea20000300800 */
[----:B------:R-:W-:Y:S01]  /*39c60*/  ISETP.LT.AND P6, PT, R13, UR8, !P0 ;  /* 0x000000080d007c0c */ /* 0x000fe2000c7c1270 */
[----:B------:R-:W-:-:S04]  /*39c70*/  VIADD R0, R4, UR6 ;  /* 0x0000000604007c36 */ /* 0x000fc80008000000 */
[----:B-1----:R-:W-:Y:S01]  /*39c80*/  IMAD.WIDE R26, R0, 0x2, R20 ;  /* 0x00000002001a7825 */ /* 0x002fe200078e0214 */
[----:B---3--:R-:W-:-:S07]  /*39c90*/  PRMT R29, R7, 0x7632, R29 ;  /* 0x00007632071d7816 */ /* 0x008fce000000001d */
[----:B------:R0:W-:Y:S04]  /*39ca0*/  @P6 STG.E.U16 desc[UR10][R26.64], R7 ;  /* 0x000000071a006986 */ /* 0x0001e8000c10150a */
[----:B0-----:R-:W3:Y:S01]  /*39cb0*/  LDL.LU R7, [R1+0x1c] ;  /* 0x00001c0001077983 */ /* 0x001ee20000300800 */
[----:B------:R-:W-:Y:S02]  /*39cc0*/  ISETP.LT.AND P4, PT, R18, UR8, !P0 ;  /* 0x0000000812007c0c */ /* 0x000fe4000c781270 */
[----:B------:R-:W-:Y:S01]  /*39cd0*/  ISETP.LT.AND P5, PT, R15, UR8, !P0 ;  /* 0x000000080f007c0c */ /* 0x000fe2000c7a1270 */
[----:B------:R-:W-:Y:S02]  /*39ce0*/  VIADD R5, R14, 0x6 ;  /* 0x000000060e057836 */ /* 0x000fe40000000000 */
[----:B------:R-:W-:-:S03]  /*39cf0*/  IMAD.WIDE R8, R0, 0x2, R2 ;  /* 0x0000000200087825 */ /* 0x000fc600078e0202 */
[----:B------:R-:W-:Y:S01]  /*39d00*/  ISETP.GE.AND P3, PT, R5, UR9, PT ;  /* 0x0000000905007c0c */ /* 0x000fe2000bf66270 */
[----:B------:R-:W-:Y:S01]  /*39d10*/  IMAD.WIDE R4, R0, 0x2, R22 ;  /* 0x0000000200047825 */ /* 0x000fe200078e0216 */
[----:B------:R-:W-:-:S03]  /*39d20*/  ISETP.LT.AND P0, PT, R19, UR8, !P0 ;  /* 0x0000000813007c0c */ /* 0x000fc6000c701270 */
[----:B------:R0:W-:Y:S01]  /*39d30*/  @P4 STG.E.U16 desc[UR10][R8.64], R29 ;  /* 0x0000001d08004986 */ /* 0x0001e2000c10150a */
[----:B------:R-:W-:Y:S02]  /*39d40*/  ISETP.LT.AND P6, PT, R18, UR8, !P2 ;  /* 0x0000000812007c0c */ /* 0x000fe4000d7c1270 */
[----:B------:R-:W-:Y:S01]  /*39d50*/  ISETP.LT.AND P4, PT, R15, UR8, !P2 ;  /* 0x000000080f007c0c */ /* 0x000fe2000d781270 */
[----:B0-----:R-:W-:Y:S01]  /*39d60*/  IMAD.WIDE R8, R0, 0x2, R24 ;  /* 0x0000000200087825 */ /* 0x001fe200078e0218 */
[----:B----4-:R-:W-:Y:S01]  /*39d70*/  PRMT R11, R6, 0x7632, R11 ;  /* 0x00007632060b7816 */ /* 0x010fe2000000000b */
[----:B--2---:R0:W-:Y:S01]  /*39d80*/  @P5 STG.E.U16 desc[UR10][R4.64], R28 ;  /* 0x0000001c04005986 */ /* 0x0041e2000c10150a */
[----:B------:R-:W-:Y:S01]  /*39d90*/  ISETP.LT.AND P5, PT, R13, UR8, !P2 ;  /* 0x000000080d007c0c */ /* 0x000fe2000d7a1270 */
[----:B0-----:R-:W-:Y:S01]  /*39da0*/  VIADD R4, R0, UR6 ;  /* 0x0000000600047c36 */ /* 0x001fe20008000000 */
[----:B------:R-:W-:-:S03]  /*39db0*/  PRMT R5, R28, 0x7632, R5 ;  /* 0x000076321c057816 */ /* 0x000fc60000000005 */
[C---:B------:R-:W-:Y:S02]  /*39dc0*/  IMAD.WIDE R28, R4.reuse, 0x2, R20 ;  /* 0x00000002041c7825 */ /* 0x040fe400078e0214 */
[----:B------:R0:W-:Y:S02]  /*39dd0*/  @P0 STG.E.U16 desc[UR10][R8.64], R5 ;  /* 0x0000000508000986 */ /* 0x0001e4000c10150a */
[----:B------:R-:W-:-:S04]  /*39de0*/  IMAD.WIDE R26, R4, 0x2, R2 ;  /* 0x00000002041a7825 */ /* 0x000fc800078e0202 */
[----:B------:R1:W-:Y:S01]  /*39df0*/  @P5 STG.E.U16 desc[UR10][R28.64], R6 ;  /* 0x000000061c005986 */ /* 0x0003e2000c10150a */
[----:B------:R-:W-:Y:S01]  /*39e00*/  ISETP.LT.AND P2, PT, R19, UR8, !P2 ;  /* 0x0000000813007c0c */ /* 0x000fe2000d741270 */
[----:B------:R-:W-:Y:S02]  /*39e10*/  VIADD R0, R14, 0x8 ;  /* 0x000000080e007836 */ /* 0x000fe40000000000 */
[----:B------:R2:W-:Y:S01]  /*39e20*/  @P6 STG.E.U16 desc[UR10][R26.64], R11 ;  /* 0x0000000b1a006986 */ /* 0x0005e2000c10150a */
[----:B0-----:R-:W-:Y:S02]  /*39e30*/  IMAD.WIDE R8, R4, 0x2, R22 ;  /* 0x0000000204087825 */ /* 0x001fe400078e0216 */
[----:B------:R-:W-:Y:S01]  /*39e40*/  ISETP.GE.AND P0, PT, R0, UR9, PT ;  /* 0x0000000900007c0c */ /* 0x000fe2000bf06270 */
[----:B-1----:R-:W4:Y:S04]  /*39e50*/  LDL.LU R29, [R1+0xc] ;  /* 0x00000c00011d7983 */ /* 0x002f280000300800 */
[----:B------:R0:W-:Y:S01]  /*39e60*/  @P4 STG.E.U16 desc[UR10][R8.64], R10 ;  /* 0x0000000a08004986 */ /* 0x0001e2000c10150a */
[----:B------:R-:W-:Y:S01]  /*39e70*/  ISETP.LT.AND P4, PT, R13, UR8, !P3 ;  /* 0x000000080d007c0c */ /* 0x000fe2000df81270 */
[----:B------:R-:W-:-:S02]  /*39e80*/  VIADD R0, R4, UR6 ;  /* 0x0000000604007c36 */ /* 0x000fc40008000000 */
[----:B--2---:R-:W-:Y:S01]  /*39e90*/  IMAD.WIDE R26, R4, 0x2, R24 ;  /* 0x00000002041a7825 */ /* 0x004fe200078e0218 */
[----:B------:R-:W2:Y:S03]  /*39ea0*/  LDL.LU R11, [R1+0x19cc] ;  /* 0x0019cc00010b7983 */ /* 0x000ea60000300800 */
[----:B------:R-:W-:Y:S01]  /*39eb0*/  IMAD.WIDE R4, R0, 0x2, R20 ;  /* 0x0000000200047825 */ /* 0x000fe200078e0214 */
[----:B0-----:R-:W-:-:S05]  /*39ec0*/  PRMT R10, R10, 0x7632, R10 ;  /* 0x000076320a0a7816 */ /* 0x001fca000000000a */
[----:B------:R-:W-:Y:S01]  /*39ed0*/  @P2 STG.E.U16 desc[UR10][R26.64], R10 ;  /* 0x0000000a1a002986 */ /* 0x000fe2000c10150a */
[----:B---3--:R-:W-:-:S03]  /*39ee0*/  PRMT R28, R7, 0x7632, R28 ;  /* 0x00007632071c7816 */ /* 0x008fc6000000001c */
[----:B------:R0:W-:Y:S04]  /*39ef0*/  @P4 STG.E.U16 desc[UR10][R4.64], R7 ;  /* 0x0000000704004986 */ /* 0x0001e8000c10150a */
[----:B0-----:R-:W3:Y:S01]  /*39f00*/  LDL.LU R7, [R1+0x19c8] ;  /* 0x0019c80001077983 */ /* 0x001ee20000300800 */
[----:B------:R-:W-:Y:S02]  /*39f10*/  ISETP.LT.AND P5, PT, R18, UR8, !P3 ;  /* 0x0000000812007c0c */ /* 0x000fe4000dfa1270 */
[----:B------:R-:W-:Y:S01]  /*39f20*/  ISETP.LT.AND P6, PT, R15, UR8, !P3 ;  /* 0x000000080f007c0c */ /* 0x000fe2000dfc1270 */
[----:B------:R-:W-:Y:S01]  /*39f30*/  IMAD.WIDE R8, R0, 0x2, R2 ;  /* 0x0000000200087825 */ /* 0x000fe200078e0202 */
[----:B------:R-:W-:-:S03]  /*39f40*/  ISETP.LT.AND P3, PT, R19, UR8, !P3 ;  /* 0x0000000813007c0c */ /* 0x000fc6000df61270 */
[----:B------:R-:W-:Y:S01]  /*39f50*/  IMAD.WIDE R4, R0, 0x2, R22 ;  /* 0x0000000200047825 */ /* 0x000fe200078e0216 */
[----:B------:R-:W-:-:S03]  /*39f60*/  ISETP.LT.AND P4, PT, R13, UR8, !P1 ;  /* 0x000000080d007c0c */ /* 0x000fc6000cf81270 */
[----:B------:R-:W-:Y:S02]  /*39f70*/  VIADD R6, R14, 0x9 ;  /* 0x000000090e067836 */ /* 0x000fe40000000000 */
[----:B------:R0:W-:Y:S01]  /*39f80*/  @P5 STG.E.U16 desc[UR10][R8.64], R28 ;  /* 0x0000001c08005986 */ /* 0x0001e2000c10150a */
[----:B------:R-:W-:Y:S02]  /*39f90*/  ISETP.LT.AND P5, PT, R18, UR8, !P1 ;  /* 0x0000000812007c0c */ /* 0x000fe4000cfa1270 */
[----:B------:R-:W-:Y:S01]  /*39fa0*/  ISETP.GE.AND P2, PT, R6, UR9, PT ;  /* 0x0000000906007c0c */ /* 0x000fe2000bf46270 */
[----:B------:R-:W-:Y:S02]  /*39fb0*/  VIADD R6, R14, 0xa ;  /* 0x0000000a0e067836 */ /* 0x000fe40000000000 */
[----:B0-----:R-:W-:-:S04]  /*39fc0*/  IMAD.WIDE R8, R0, 0x2, R24 ;  /* 0x0000000200087825 */ /* 0x001fc800078e0218 */
[----:B------:R-:W-:-:S04]  /*39fd0*/  VIADD R0, R0, UR6 ;  /* 0x0000000600007c36 */ /* 0x000fc80008000000 */
[----:B------:R-:W-:Y:S01]  /*39fe0*/  IMAD.WIDE R26, R0, 0x2, R22 ;  /* 0x00000002001a7825 */ /* 0x000fe200078e0216 */
[----:B----4-:R0:W-:Y:S01]  /*39ff0*/  @P6 STG.E.U16 desc[UR10][R4.64], R29 ;  /* 0x0000001d04006986 */ /* 0x0101e2000c10150a */
[----:B------:R-:W-:Y:S02]  /*3a000*/  ISETP.LT.AND P6, PT, R15, UR8, !P1 ;  /* 0x000000080f007c0c */ /* 0x000fe4000cfc1270 */
[----:B------:R-:W-:-:S05]  /*3a010*/  PRMT R10, R29, 0x7632, R10 ;  /* 0x000076321d0a7816 */ /* 0x000fca000000000a */
[----:B------:R1:W-:Y:S01]  /*3a020*/  @P3 STG.E.U16 desc[UR10][R8.64], R10 ;  /* 0x0000000a08003986 */ /* 0x0003e2000c10150a */
[----:B0-----:R-:W-:Y:S01]  /*3a030*/  IMAD.WIDE R4, R0, 0x2, R20 ;  /* 0x0000000200047825 */ /* 0x001fe200078e0214 */
[----:B------:R-:W-:-:S03]  /*3a040*/  ISETP.GE.AND P3, PT, R6, UR9, PT ;  /* 0x0000000906007c0c */ /* 0x000fc6000bf66270 */
[----:B-1----:R-:W-:Y:S01]  /*3a050*/  IMAD.WIDE R8, R0, 0x2, R2 ;  /* 0x0000000200087825 */ /* 0x002fe200078e0202 */
[----:B---3--:R-:W-:Y:S01]  /*3a060*/  PRMT R10, R7, 0x7632, R10 ;  /* 0x00007632070a7816 */ /* 0x008fe2000000000a */
[----:B------:R-:W-:Y:S04]  /*3a070*/  @P4 STG.E.U16 desc[UR10][R4.64], R7 ;  /* 0x0000000704004986 */ /* 0x000fe8000c10150a */
[----:B------:R0:W1:Y:S04]  /*3a080*/  LDS.128 R4, [R12] ;  /* 0x000000000c047984 */ /* 0x0000680000000c00 */
[----:B------:R-:W-:Y:S04]  /*3a090*/  @P5 STG.E.U16 desc[UR10][R8.64], R10 ;  /* 0x0000000a08005986 */ /* 0x000fe8000c10150a */
[----:B0-----:R-:W3:Y:S04]  /*3a0a0*/  LDL.LU R12, [R1+0x19c4] ;  /* 0x0019c400010c7983 */ /* 0x001ee80000300800 */
[----:B--2---:R0:W-:Y:S04]  /*3a0b0*/  @P6 STG.E.U16 desc[UR10][R26.64], R11 ;  /* 0x0000000b1a006986 */ /* 0x0041e8000c10150a */
[----:B0-----:R-:W2:Y:S01]  /*3a0c0*/  LDL.LU R27, [R1+0x30] ;  /* 0x00003000011b7983 */ /* 0x001ea20000300800 */
[----:B------:R-:W-:-:S02]  /*3a0d0*/  ISETP.LT.AND P1, PT, R19, UR8, !P1 ;  /* 0x0000000813007c0c */ /* 0x000fc4000cf21270 */
[----:B------:R-:W-:Y:S01]  /*3a0e0*/  ISETP.LT.AND P4, PT, R13, UR8, !P0 ;  /* 0x000000080d007c0c */ /* 0x000fe2000c781270 */
[----:B------:R-:W-:Y:S01]  /*3a0f0*/  IMAD.WIDE R28, R0, 0x2, R24 ;  /* 0x00000002001c7825 */ /* 0x000fe200078e0218 */
[----:B------:R-:W-:Y:S02]  /*3a100*/  PRMT R9, R11, 0x7632, R9 ;  /* 0x000076320b097816 */ /* 0x000fe40000000009 */
[----:B------:R-:W-:Y:S01]  /*3a110*/  ISETP.LT.AND P5, PT, R18, UR8, !P0 ;  /* 0x0000000812007c0c */ /* 0x000fe2000c7a1270 */
[----:B------:R-:W-:Y:S02]  /*3a120*/  VIADD R8, R0, UR6 ;  /* 0x0000000600087c36 */ /* 0x000fe40008000000 */
[----:B------:R-:W-:Y:S01]  /*3a130*/  VIADD R0, R14, 0xb ;  /* 0x0000000b0e007836 */ /* 0x000fe20000000000 */
[----:B------:R-:W-:Y:S01]  /*3a140*/  ISETP.LT.AND P6, PT, R19, UR8, !P0 ;  /* 0x0000000813007c0c */ /* 0x000fe2000c7c1270 */
[----:B------:R-:W-:Y:S02]  /*3a150*/  IMAD.WIDE R10, R8, 0x2, R20 ;  /* 0x00000002080a7825 */ /* 0x000fe400078e0214 */
[----:B------:R0:W-:Y:S01]  /*3a160*/  @P1 STG.E.U16 desc[UR10][R28.64], R9 ;  /* 0x000000091c001986 */ /* 0x0001e2000c10150a */
[----:B------:R-:W-:-:S02]  /*3a170*/  ISETP.LT.AND P1, PT, R15, UR8, !P0 ;  /* 0x000000080f007c0c */ /* 0x000fc4000c721270 */
[----:B------:R-:W-:Y:S01]  /*3a180*/  ISETP.GE.AND P0, PT, R0, UR9, PT ;  /* 0x0000000900007c0c */ /* 0x000fe2000bf06270 */
[----:B0-----:R-:W-:Y:S01]  /*3a190*/  IMAD.WIDE R28, R8, 0x2, R2 ;  /* 0x00000002081c7825 */ /* 0x001fe200078e0202 */
[----:B--2---:R-:W-:Y:S01]  /*3a1a0*/  PRMT R0, R27, 0x7632, R0 ;  /* 0x000076321b007816 */ /* 0x004fe20000000000 */
[----:B------:R-:W-:Y:S01]  /*3a1b0*/  @P4 STG.E.U16 desc[UR10][R10.64], R27 ;  /* 0x0000001b0a004986 */ /* 0x000fe2000c10150a */
[----:B------:R-:W-:-:S03]  /*3a1c0*/  ISETP.LT.AND P4, PT, R13, UR8, !P2 ;  /* 0x000000080d007c0c */ /* 0x000fc6000d781270 */
[----:B------:R-:W2:Y:S04]  /*3a1d0*/  LDL.LU R13, [R1+0x19c0] ;  /* 0x0019c000010d7983 */ /* 0x000ea80000300800 */
[----:B------:R0:W-:Y:S04]  /*3a1e0*/  @P5 STG.E.U16 desc[UR10][R28.64], R0 ;  /* 0x000000001c005986 */ /* 0x0001e8000c10150a */
[----:B0-----:R-:W4:Y:S04]  /*3a1f0*/  LDL.LU R28, [R1+0x34] ;  /* 0x00003400011c7983 */ /* 0x001f280000300800 */
[----:B------:R-:W4:Y:S01]  /*3a200*/  LDL.LU R29, [R1+0x19a0] ;  /* 0x0019a000011d7983 */ /* 0x000f220000300800 */
[----:B------:R-:W-:Y:S01]  /*3a210*/  IMAD.WIDE R10, R8, 0x2, R22 ;  /* 0x00000002080a7825 */ /* 0x000fe200078e0216 */
[----:B------:R-:W-:-:S02]  /*3a220*/  ISETP.LT.AND P5, PT, R18, UR8, !P2 ;  /* 0x0000000812007c0c */ /* 0x000fc4000d7a1270 */
[----:B---3--:R-:W-:Y:S01]  /*3a230*/  PRMT R9, R12, 0x7632, R9 ;  /* 0x000076320c097816 */ /* 0x008fe20000000009 */
[C---:B------:R-:W-:Y:S01]  /*3a240*/  IMAD.WIDE R26, R8.reuse, 0x2, R24 ;  /* 0x00000002081a7825 */ /* 0x040fe200078e0218 */
[----:B------:R0:W-:Y:S03]  /*3a250*/  @P1 STG.E.U16 desc[UR10][R10.64], R12 ;  /* 0x0000000c0a001986 */ /* 0x0001e6000c10150a */
[----:B------:R-:W-:Y:S01]  /*3a260*/  VIADD R8, R8, UR6 ;  /* 0x0000000608087c36 */ /* 0x000fe20008000000 */
[----:B------:R-:W-:Y:S01]  /*3a270*/  ISETP.LT.AND P1, PT, R15, UR8, !P2 ;  /* 0x000000080f007c0c */ /* 0x000fe2000d721270 */
[----:B------:R3:W-:Y:S01]  /*3a280*/  @P6 STG.E.U16 desc[UR10][R26.64], R9 ;  /* 0x000000091a006986 */ /* 0x0007e2000c10150a */
[----:B------:R-:W-:Y:S02]  /*3a290*/  ISETP.LT.AND P2, PT, R19, UR8, !P2 ;  /* 0x0000000813007c0c */ /* 0x000fe4000d741270 */
[----:B------:R-:W-:Y:S01]  /*3a2a0*/  PRMT R0, R16, 0x7632, R0 ;  /* 0x0000763210007816 */ /* 0x000fe20000000000 */
[----:B0-----:R-:W-:-:S04]  /*3a2b0*/  IMAD.WIDE R10, R8, 0x2, R20 ;  /* 0x00000002080a7825 */ /* 0x001fc800078e0214 */
[----:B---3--:R-:W-:Y:S01]  /*3a2c0*/  IMAD.WIDE R26, R8, 0x2, R2 ;  /* 0x00000002081a7825 */ /* 0x008fe200078e0202 */
[----:B------:R0:W-:Y:S03]  /*3a2d0*/  @P4 STG.E.U16 desc[UR10][R10.64], R16 ;  /* 0x000000100a004986 */ /* 0x0001e6000c10150a */
[----:B------:R-:W-:Y:S01]  /*3a2e0*/  VIADD R9, R14, 0xc ;  /* 0x0000000c0e097836 */ /* 0x000fe20000000000 */
[----:B------:R3:W-:Y:S01]  /*3a2f0*/  @P5 STG.E.U16 desc[UR10][R26.64], R0 ;  /* 0x000000001a005986 */ /* 0x0007e2000c10150a */
[----:B-1----:R-:W-:-:S03]  /*3a300*/  PRMT R12, R4, 0x7632, R12 ;  /* 0x00007632040c7816 */ /* 0x002fc6000000000c */
[----:B------:R-:W-:Y:S01]  /*3a310*/  ISETP.GE.AND P6, PT, R9, UR9, PT ;  /* 0x0000000909007c0c */ /* 0x000fe2000bfc6270 */
[C---:B0-----:R-:W-:Y:S01]  /*3a320*/  IMAD.WIDE R10, R8.reuse, 0x2, R22 ;  /* 0x00000002080a7825 */ /* 0x041fe200078e0216 */
[----:B------:R-:W4:Y:S03]  /*3a330*/  LDL.LU R16, [R1+0x38] ;  /* 0x0000380001107983 */ /* 0x000f260000300800 */
[C---:B---3--:R-:W-:Y:S02]  /*3a340*/  VIADD R0, R8.reuse, UR6 ;  /* 0x0000000608007c36 */ /* 0x048fe40008000000 */
[----:B------:R-:W-:Y:S01]  /*3a350*/  IMAD.WIDE R8, R8, 0x2, R24 ;  /* 0x0000000208087825 */ /* 0x000fe200078e0218 */
[----:B------:R0:W-:Y:S01]  /*3a360*/  @P1 STG.E.U16 desc[UR10][R10.64], R4 ;  /* 0x000000040a001986 */ /* 0x0001e2000c10150a */
[----:B------:R-:W-:-:S03]  /*3a370*/  ISETP.LT.AND P5, PT, R18, UR8, !P3 ;  /* 0x0000000812007c0c */ /* 0x000fc6000dfa1270 */
[----:B------:R1:W-:Y:S01]  /*3a380*/  @P2 STG.E.U16 desc[UR10][R8.64], R12 ;  /* 0x0000000c08002986 */ /* 0x0003e2000c10150a */
[----:B------:R-:W-:Y:S01]  /*3a390*/  ISETP.LT.AND P2, PT, R15, UR8, !P3 ;  /* 0x000000080f007c0c */ /* 0x000fe2000df41270 */
[----:B0-----:R-:W-:-:S04]  /*3a3a0*/  IMAD.WIDE R10, R0, 0x2, R20 ;  /* 0x00000002000a7825 */ /* 0x001fc800078e0214 */
[----:B------:R-:W-:Y:S02]  /*3a3b0*/  VIADD R4, R14, 0xd ;  /* 0x0000000d0e047836 */ /* 0x000fe40000000000 */
[----:B-1----:R-:W-:-:S03]  /*3a3c0*/  IMAD.WIDE R8, R0, 0x2, R2 ;  /* 0x0000000200087825 */ /* 0x002fc600078e0202 */
[----:B------:R-:W-:Y:S01]  /*3a3d0*/  ISETP.GE.AND P1, PT, R4, UR9, PT ;  /* 0x0000000904007c0c */ /* 0x000fe2000bf26270 */
[----:B------:R-:W-:Y:S01]  /*3a3e0*/  IMAD.WIDE R26, R0, 0x2, R24 ;  /* 0x00000002001a7825 */ /* 0x000fe200078e0218 */
[----:B--2---:R-:W-:Y:S02]  /*3a3f0*/  PRMT R4, R13, 0x7632, R4 ;  /* 0x000076320d047816 */ /* 0x004fe40000000004 */
[----:B----4-:R-:W-:Y:S02]  /*3a400*/  ISETP.LT.AND P4, PT, R29, UR8, !P3 ;  /* 0x000000081d007c0c */ /* 0x010fe4000df81270 */
[----:B------:R-:W-:Y:S02]  /*3a410*/  ISETP.LT.AND P3, PT, R19, UR8, !P3 ;  /* 0x0000000813007c0c */ /* 0x000fe4000df61270 */
[----:B------:R-:W-:-:S09]  /*3a420*/  PRMT R12, R28, 0x7632, R12 ;  /* 0x000076321c0c7816 */ /* 0x000fd2000000000c */
[----:B------:R0:W-:Y:S04]  /*3a430*/  @P4 STG.E.U16 desc[UR10][R10.64], R28 ;  /* 0x0000001c0a004986 */ /* 0x0001e8000c10150a */
[----:B------:R1:W-:Y:S01]  /*3a440*/  @P5 STG.E.U16 desc[UR10][R8.64], R12 ;  /* 0x0000000c08005986 */ /* 0x0003e2000c10150a */
[----:B------:R-:W-:-:S03]  /*3a450*/  ISETP.LT.AND P5, PT, R18, UR8, !P0 ;  /* 0x0000000812007c0c */ /* 0x000fc6000c7a1270 */
[----:B------:R-:W2:Y:S01]  /*3a460*/  LDL.LU R18, [R1+0x19bc] ;  /* 0x0019bc0001127983 */ /* 0x000ea20000300800 */
[----:B0-----:R-:W-:-:S05]  /*3a470*/  IMAD.WIDE R10, R0, 0x2, R22 ;  /* 0x00000002000a7825 */ /* 0x001fca00078e0216 */
[----:B------:R-:W-:Y:S04]  /*3a480*/  @P2 STG.E.U16 desc[UR10][R10.64], R13 ;  /* 0x0000000d0a002986 */ /* 0x000fe8000c10150a */
[----:B------:R0:W-:Y:S01]  /*3a490*/  @P3 STG.E.U16 desc[UR10][R26.64], R4 ;  /* 0x000000041a003986 */ /* 0x0001e2000c10150a */
[----:B-1----:R-:W-:-:S03]  /*3a4a0*/  VIADD R12, R14, 0xe ;  /* 0x0000000e0e0c7836 */ /* 0x002fc60000000000 */
[----:B0-----:R-:W3:Y:S02]  /*3a4b0*/  LDL.LU R26, [R1+0x19a4] ;  /* 0x0019a400011a7983 */ /* 0x001ee40000300800 */
[----:B------:R-:W-:Y:S01]  /*3a4c0*/  ISETP.GE.AND P3, PT, R12, UR9, PT ;  /* 0x000000090c007c0c */ /* 0x000fe2000bf66270 */
[----:B------:R-:W-:Y:S02]  /*3a4d0*/  VIADD R12, R14, 0xf ;  /* 0x0000000f0e0c7836 */ /* 0x000fe40000000000 */
[----:B------:R-:W4:Y:S04]  /*3a4e0*/  LDL.LU R14, [R1+0x19b8] ;  /* 0x0019b800010e7983 */ /* 0x000f280000300800 */
[----:B------:R-:W4:Y:S01]  /*3a4f0*/  LDL.LU R28, [R1+0x3c] ;  /* 0x00003c00011c7983 */ /* 0x000f220000300800 */
[----:B------:R-:W-:Y:S01]  /*3a500*/  ISETP.LT.AND P4, PT, R29, UR8, !P0 ;  /* 0x000000081d007c0c */ /* 0x000fe2000c781270 */
[----:B------:R-:W-:Y:S01]  /*3a510*/  VIADD R0, R0, UR6 ;  /* 0x0000000600007c36 */ /* 0x000fe20008000000 */
[----:B------:R-:W-:-:S03]  /*3a520*/  ISETP.LT.AND P2, PT, R15, UR8, !P0 ;  /* 0x000000080f007c0c */ /* 0x000fc6000c741270 */
[C---:B------:R-:W-:Y:S01]  /*3a530*/  IMAD.WIDE R8, R0.reuse, 0x2, R20 ;  /* 0x0000000200087825 */ /* 0x040fe200078e0214 */
[----:B------:R-:W-:Y:S02]  /*3a540*/  PRMT R4, R17, 0x7632, R4 ;  /* 0x0000763211047816 */ /* 0x000fe40000000004 */
[----:B------:R-:W-:Y:S01]  /*3a550*/  ISETP.LT.AND P0, PT, R19, UR8, !P0 ;  /* 0x0000000813007c0c */ /* 0x000fe2000c701270 */
[----:B------:R-:W-:-:S04]  /*3a560*/  IMAD.WIDE R10, R0, 0x2, R2 ;  /* 0x00000002000a7825 */ /* 0x000fc800078e0202 */
[----:B------:R0:W-:Y:S01]  /*3a570*/  @P4 STG.E.U16 desc[UR10][R8.64], R17 ;  /* 0x0000001108004986 */ /* 0x0001e2000c10150a */
[----:B------:R-:W-:-:S03]  /*3a580*/  ISETP.LT.AND P4, PT, R29, UR8, !P6 ;  /* 0x000000081d007c0c */ /* 0x000fc6000f781270 */
[----:B------:R1:W-:Y:S01]  /*3a590*/  @P5 STG.E.U16 desc[UR10][R10.64], R4 ;  /* 0x000000040a005986 */ /* 0x0003e2000c10150a */
[----:B------:R-:W-:Y:S01]  /*3a5a0*/  ISETP.LT.AND P5, PT, R15, UR8, !P6 ;  /* 0x000000080f007c0c */ /* 0x000fe2000f7a1270 */
[----:B0-----:R-:W-:-:S04]  /*3a5b0*/  IMAD.WIDE R8, R0, 0x2, R22 ;  /* 0x0000000200087825 */ /* 0x001fc800078e0216 */
[C---:B-1----:R-:W-:Y:S01]  /*3a5c0*/  VIADD R4, R0.reuse, UR6 ;  /* 0x0000000600047c36 */ /* 0x042fe20008000000 */
[----:B------:R0:W-:Y:S01]  /*3a5d0*/  @P2 STG.E.U16 desc[UR10][R8.64], R5 ;  /* 0x0000000508002986 */ /* 0x0001e2000c10150a */
[----:B------:R-:W-:Y:S01]  /*3a5e0*/  IMAD.WIDE R10, R0, 0x2, R24 ;  /* 0x00000002000a7825 */ /* 0x000fe200078e0218 */
[----:B------:R-:W-:Y:S02]  /*3a5f0*/  PRMT R0, R5, 0x7632, R0 ;  /* 0x0000763205007816 */ /* 0x000fe40000000000 */
[----:B------:R-:W-:-:S03]  /*3a600*/  PRMT R17, R16, 0x7632, R17 ;  /* 0x0000763210117816 */ /* 0x000fc60000000011 */
[----:B------:R1:W-:Y:S01]  /*3a610*/  @P0 STG.E.U16 desc[UR10][R10.64], R0 ;  /* 0x000000000a000986 */ /* 0x0003e2000c10150a */
[----:B0-----:R-:W-:Y:S01]  /*3a620*/  IMAD.WIDE R8, R4, 0x2, R20 ;  /* 0x0000000204087825 */ /* 0x001fe200078e0214 */
[----:B------:R-:W-:-:S04]  /*3a630*/  ISETP.GE.AND P0, PT, R12, UR9, PT ;  /* 0x000000090c007c0c */ /* 0x000fc8000bf06270 */
[----:B------:R0:W-:Y:S01]  /*3a640*/  @P4 STG.E.U16 desc[UR10][R8.64], R16 ;  /* 0x0000001008004986 */ /* 0x0001e2000c10150a */
[----:B------:R-:W-:Y:S01]  /*3a650*/  ISETP.LT.AND P4, PT, R29, UR8, !P1 ;  /* 0x000000081d007c0c */ /* 0x000fe2000cf81270 */
[----:B-1----:R-:W-:-:S04]  /*3a660*/  IMAD.WIDE R10, R4, 0x2, R22 ;  /* 0x00000002040a7825 */ /* 0x002fc800078e0216 */
[----:B------:R-:W-:-:S04]  /*3a670*/  IMAD.WIDE R12, R4, 0x2, R24 ;  /* 0x00000002040c7825 */ /* 0x000fc800078e0218 */
[----:B0-----:R-:W-:-:S04]  /*3a680*/  IMAD.WIDE R8, R4, 0x2, R2 ;  /* 0x0000000204087825 */ /* 0x001fc800078e0202 */
[----:B------:R-:W-:Y:S01]  /*3a690*/  VIADD R27, R4, UR6 ;  /* 0x00000006041b7c36 */ /* 0x000fe20008000000 */
[----:B--2---:R-:W-:Y:S02]  /*3a6a0*/  PRMT R0, R18, 0x7632, R0 ;  /* 0x0000763212007816 */ /* 0x004fe40000000000 */
[----:B---3--:R-:W-:Y:S02]  /*3a6b0*/  ISETP.LT.AND P2, PT, R26, UR8, !P6 ;  /* 0x000000081a007c0c */ /* 0x008fe4000f741270 */
[----:B------:R-:W-:Y:S02]  /*3a6c0*/  ISETP.LT.AND P6, PT, R19, UR8, !P6 ;  /* 0x0000000813007c0c */ /* 0x000fe4000f7c1270 */
[----:B----4-:R-:W-:-:S09]  /*3a6d0*/  PRMT R5, R14, 0x7632, R5 ;  /* 0x000076320e057816 */ /* 0x010fd20000000005 */
[----:B------:R0:W-:Y:S01]  /*3a6e0*/  @P2 STG.E.U16 desc[UR10][R8.64], R17 ;  /* 0x0000001108002986 */ /* 0x0001e2000c10150a */
[----:B------:R-:W-:-:S03]  /*3a6f0*/  ISETP.LT.AND P2, PT, R26, UR8, !P1 ;  /* 0x000000081a007c0c */ /* 0x000fc6000cf41270 */
[----:B------:R-:W-:Y:S01]  /*3a700*/  @P5 STG.E.U16 desc[UR10][R10.64], R14 ;  /* 0x0000000e0a005986 */ /* 0x000fe2000c10150a */
[----:B------:R-:W-:-:S03]  /*3a710*/  ISETP.LT.AND P5, PT, R15, UR8, !P1 ;  /* 0x000000080f007c0c */ /* 0x000fc6000cfa1270 */
[----:B------:R1:W-:Y:S01]  /*3a720*/  @P6 STG.E.U16 desc[UR10][R12.64], R5 ;  /* 0x000000050c006986 */ /* 0x0003e2000c10150a */
[----:B------:R-:W-:Y:S02]  /*3a730*/  ISETP.LT.AND P1, PT, R19, UR8, !P1 ;  /* 0x0000000813007c0c */ /* 0x000fe4000cf21270 */
[----:B------:R-:W-:Y:S01]  /*3a740*/  ISETP.LT.AND P6, PT, R29, UR8, !P3 ;  /* 0x000000081d007c0c */ /* 0x000fe2000dfc1270 */
[----:B0-----:R-:W-:-:S04]  /*3a750*/  IMAD.WIDE R16, R27, 0x2, R2 ;  /* 0x000000021b107825 */ /* 0x001fc800078e0202 */
[----:B-1----:R-:W-:-:S05]  /*3a760*/  IMAD.WIDE R4, R27, 0x2, R20 ;  /* 0x000000021b047825 */ /* 0x002fca00078e0214 */
[----:B------:R0:W-:Y:S01]  /*3a770*/  @P4 STG.E.U16 desc[UR10][R4.64], R18 ;  /* 0x0000001204004986 */ /* 0x0001e2000c10150a */
[----:B------:R-:W-:Y:S01]  /*3a780*/  ISETP.LT.AND P4, PT, R29, UR8, !P0 ;  /* 0x000000081d007c0c */ /* 0x000fe2000c781270 */
[C---:B------:R-:W-:Y:S02]  /*3a790*/  VIADD R29, R27.reuse, UR6 ;  /* 0x000000061b1d7c36 */ /* 0x040fe40008000000 */
[C---:B------:R-:W-:Y:S01]  /*3a7a0*/  IMAD.WIDE R8, R27.reuse, 0x2, R22 ;  /* 0x000000021b087825 */ /* 0x040fe200078e0216 */
[----:B------:R1:W-:Y:S03]  /*3a7b0*/  @P2 STG.E.U16 desc[UR10][R16.64], R0 ;  /* 0x0000000010002986 */ /* 0x0003e6000c10150a */
[----:B------:R-:W-:Y:S01]  /*3a7c0*/  IMAD.WIDE R10, R27, 0x2, R24 ;  /* 0x000000021b0a7825 */ /* 0x000fe200078e0218 */
[----:B0-----:R-:W-:-:S03]  /*3a7d0*/  PRMT R5, R6, 0x7632, R5 ;  /* 0x0000763206057816 */ /* 0x001fc60000000005 */
[----:B------:R-:W-:Y:S01]  /*3a7e0*/  IMAD.WIDE R12, R29, 0x2, R20 ;  /* 0x000000021d0c7825 */ /* 0x000fe200078e0214 */
[----:B------:R-:W-:Y:S01]  /*3a7f0*/  @P5 STG.E.U16 desc[UR10][R8.64], R6 ;  /* 0x0000000608005986 */ /* 0x000fe2000c10150a */
[----:B------:R-:W-:-:S03]  /*3a800*/  ISETP.LT.AND P2, PT, R26, UR8, !P3 ;  /* 0x000000081a007c0c */ /* 0x000fc6000df41270 */
[----:B------:R0:W-:Y:S01]  /*3a810*/  @P1 STG.E.U16 desc[UR10][R10.64], R5 ;  /* 0x000000050a001986 */ /* 0x0001e2000c10150a */
[----:B------:R-:W-:-:S03]  /*3a820*/  ISETP.LT.AND P1, PT, R15, UR8, !P0 ;  /* 0x000000080f007c0c */ /* 0x000fc6000c721270 */
[----:B------:R2:W-:Y:S01]  /*3a830*/  @P6 STG.E.U16 desc[UR10][R12.64], R28 ;  /* 0x0000001c0c006986 */ /* 0x0005e2000c10150a */
[----:B------:R-:W-:Y:S02]  /*3a840*/  ISETP.LT.AND P6, PT, R15, UR8, !P3 ;  /* 0x000000080f007c0c */ /* 0x000fe4000dfc1270 */
[----:B------:R-:W-:Y:S01]  /*3a850*/  ISETP.LT.AND P5, PT, R26, UR8, !P0 ;  /* 0x000000081a007c0c */ /* 0x000fe2000c7a1270 */
[----:B------:R-:W3:Y:S01]  /*3a860*/  LDL.LU R15, [R1+0x19b4] ;  /* 0x0019b400010f7983 */ /* 0x000ee20000300800 */
[C---:B------:R-:W-:Y:S02]  /*3a870*/  ISETP.LT.AND P3, PT, R19.reuse, UR8, !P3 ;  /* 0x0000000813007c0c */ /* 0x040fe4000df61270 */
[----:B------:R-:W-:Y:S02]  /*3a880*/  ISETP.LT.AND P0, PT, R19, UR8, !P0 ;  /* 0x0000000813007c0c */ /* 0x000fe4000c701270 */
[----:B------:R-:W4:Y:S01]  /*3a890*/  LDL.LU R19, [R1+0x19b0] ;  /* 0x0019b00001137983 */ /* 0x000f220000300800 */
[C---:B------:R-:W-:Y:S01]  /*3a8a0*/  VIADD R27, R29.reuse, UR6 ;  /* 0x000000061d1b7c36 */ /* 0x040fe20008000000 */
[----:B-1----:R-:W-:Y:S01]  /*3a8b0*/  PRMT R0, R28, 0x7632, R0 ;  /* 0x000076321c007816 */ /* 0x002fe20000000000 */
[----:B0-----:R-:W-:-:S04]  /*3a8c0*/  IMAD.WIDE R4, R29, 0x2, R2 ;  /* 0x000000021d047825 */ /* 0x001fc800078e0202 */
[C---:B------:R-:W-:Y:S01]  /*3a8d0*/  IMAD.WIDE R8, R29.reuse, 0x2, R22 ;  /* 0x000000021d087825 */ /* 0x040fe200078e0216 */
[----:B------:R2:W-:Y:S03]  /*3a8e0*/  @P2 STG.E.U16 desc[UR10][R4.64], R0 ;  /* 0x0000000004002986 */ /* 0x0005e6000c10150a */
[----:B------:R-:W-:-:S04]  /*3a8f0*/  IMAD.WIDE R16, R29, 0x2, R24 ;  /* 0x000000021d107825 */ /* 0x000fc800078e0218 */
[----:B------:R-:W-:-:S04]  /*3a900*/  IMAD.WIDE R20, R27, 0x2, R20 ;  /* 0x000000021b147825 */ /* 0x000fc800078e0214 */
[----:B------:R-:W-:-:S04]  /*3a910*/  IMAD.WIDE R2, R27, 0x2, R2 ;  /* 0x000000021b027825 */ /* 0x000fc800078e0202 */
[----:B------:R-:W-:-:S04]  /*3a920*/  IMAD.WIDE R22, R27, 0x2, R22 ;  /* 0x000000021b167825 */ /* 0x000fc800078e0216 */
[----:B------:R-:W-:Y:S01]  /*3a930*/  IMAD.WIDE R24, R27, 0x2, R24 ;  /* 0x000000021b187825 */ /* 0x000fe200078e0218 */
[----:B---3--:R-:W-:Y:S01]  /*3a940*/  PRMT R6, R15, 0x7632, R6 ;  /* 0x000076320f067816 */ /* 0x008fe20000000006 */
[----:B------:R2:W-:Y:S01]  /*3a950*/  @P6 STG.E.U16 desc[UR10][R8.64], R15 ;  /* 0x0000000f08006986 */ /* 0x0005e2000c10150a */
[----:B----4-:R-:W-:-:S03]  /*3a960*/  PRMT R10, R19, 0x7632, R10 ;  /* 0x00007632130a7816 */ /* 0x010fc6000000000a */
[----:B------:R2:W-:Y:S04]  /*3a970*/  @P3 STG.E.U16 desc[UR10][R16.64], R6 ;  /* 0x0000000610003986 */ /* 0x0005e8000c10150a */
[----:B------:R2:W-:Y:S04]  /*3a980*/  @P4 STG.E.U16 desc[UR10][R20.64], R19 ;  /* 0x0000001314004986 */ /* 0x0005e8000c10150a */
[----:B------:R2:W-:Y:S04]  /*3a990*/  @P5 STG.E.U16 desc[UR10][R2.64], R10 ;  /* 0x0000000a02005986 */ /* 0x0005e8000c10150a */
[----:B------:R2:W-:Y:S01]  /*3a9a0*/  @P1 STG.E.U16 desc[UR10][R22.64], R7 ;  /* 0x0000000716001986 */ /* 0x0005e2000c10150a */
[----:B------:R-:W-:Y:S05]  /*3a9b0*/  @!P0 EXIT ;  /* 0x000000000000894d */ /* 0x000fea0003800000 */
[----:B--2---:R-:W-:-:S05]  /*3a9c0*/  PRMT R12, R7, 0x7632, R12 ;  /* 0x00007632070c7816 */ /* 0x004fca000000000c */
[----:B------:R-:W-:Y:S01]  /*3a9d0*/  STG.E.U16 desc[UR10][R24.64], R12 ;  /* 0x0000000c18007986 */ /* 0x000fe2000c10150a */
[----:B------:R-:W-:Y:S05]  /*3a9e0*/  EXIT ;  /* 0x000000000000794d */ /* 0x000fea0003800000 */
.L_x_2:
[----:B------:R-:W-:-:S00]  /*3a9f0*/  BRA `(.L_x_2) ;  /* 0xfffffffc00fc7947 */ /* 0x000fc0000383ffff */
[----:B------:R-:W-:-:S00]  /*3aa00*/  NOP ;  /* 0x0000000000007918 */ /* 0x000fc00000000000 */
[----:B------:R-:W-:-:S00]  /*3aa10*/  NOP ;  /* 0x0000000000007918 */ /* 0x000fc00000000000 */
[----:B------:R-:W-:-:S00]  /*3aa20*/  NOP ;  /* 0x0000000000007918 */ /* 0x000fc00000000000 */
[----:B------:R-:W-:-:S00]  /*3aa30*/  NOP ;  /* 0x0000000000007918 */ /* 0x000fc00000000000 */
[----:B------:R-:W-:-:S00]  /*3aa40*/  NOP ;  /* 0x0000000000007918 */ /* 0x000fc00000000000 */
[----:B------:R-:W-:-:S00]  /*3aa50*/  NOP ;  /* 0x0000000000007918 */ /* 0x000fc00000000000 */
[----:B------:R-:W-:-:S00]  /*3aa60*/  NOP ;  /* 0x0000000000007918 */ /* 0x000fc00000000000 */
[----:B------:R-:W-:-:S00]  /*3aa70*/  NOP ;  /* 0x0000000000007918 */ /* 0x000fc00000000000 */
.L_x_3:


//--------------------- .nv.shared.matmul_kernel  --------------------------
	.section	.nv.shared.matmul_kernel,"aw",@nobits
	.sectionflags	@""
	.align	16
	.zero		1024


//--------------------- .nv.shared.reserved.0     --------------------------
	.section	.nv.shared.reserved.0,"aw",@nobits
	.weak		__nv_reservedSMEM_offset_0_alias
	.size		__nv_reservedSMEM_offset_0_alias, 0, 0
	.other		__nv_reservedSMEM_offset_0_alias,@"STO_CUDA_RESERVED_SHARED STV_DEFAULT"
__nv_reservedSMEM_offset_0_alias:
	.zero		0


//--------------------- .nv.constant0.matmul_kernel --------------------------
	.section	.nv.constant0.matmul_kernel,"a",@progbits
	.sectionflags	@""
	.align	4
.nv.constant0.matmul_kernel:
	.zero		608


//--------------------- SYMBOLS --------------------------

	.type		.nv.reservedSmem.offset0,@object
	.size		.nv.reservedSmem.offset0,0x4
